	.target	sm_100a

	.elftype	@"ET_EXEC"


//--------------------- .note.nv.tkinfo           --------------------------
	.section	.note.nv.tkinfo,"",@"SHT_NOTE"
	.sectionflags	@"SHF_NOTE_NV_TKINFO"
	.tkinfo
        /*0018*/ 	.word	0x00000002
        /*0030*/ 	.string	""
        /*0030*/ 	.string	"ptxas"
        /*0030*/ 	.string	"Cuda compilation tools, release 13.0, V13.0.88"
        /*0030*/ 	.string	"Build cuda_13.0.r13.0/compiler.36424714_0"
        /*0030*/ 	.string	"-arch sm_100a -m 64 "



//--------------------- .note.nv.cuinfo           --------------------------
	.section	.note.nv.cuinfo,"",@"SHT_NOTE"
	.sectionflags	@"SHF_NOTE_NV_CUINFO"
        /*0018*/ 	.short	0x0002
        /*001a*/ 	.short	0x0064
        /*001c*/ 	.short	0x0082
	.zero		2


//--------------------- .nv.info                  --------------------------
	.section	.nv.info,"",@"SHT_CUDA_INFO"
	.align	4


	//----- nvinfo : EIATTR_REGCOUNT
	.align		4
        /*0000*/ 	.byte	0x04, 0x2f
        /*0002*/ 	.short	(.L_34 - .L_33)
	.align		4
.L_33:
        /*0004*/ 	.word	index@(_ZN7cutlass13device_kernelINS_4fmha6kernel36Sm100FmhaFwdKernelTmaWarpspecializedIN4cute5tupleIJiiiNS5_IJNS5_IJiiEEEiEEEEEENS1_10collective38Sm100FmhaFwdMainloopTmaWarpspecializedINS_10bfloat16_tEffNS5_IJNS4_1CILi256EEENSC_ILi128EEESE_EEENS5_IJiNSC_ILi1EEES7_EEENS5_IJiSG_NS5_IJNS5_IJNSC_ILi0EEEiEEEiEEEEEESL_NS9_12ResidualMaskENS5_IJNSC_ILi2EEESG_SG_EEENSC_ILb0EEEEENS9_38Sm100FmhaFwdEpilogueTmaWarpspecializedINS_6half_tEfNS5_IJSE_SE_SE_EEESH_NS5_IJSG_S7_EEESP_EENS2_23PersistentTileSchedulerENS2_41Sm100FmhaCtxKernelWarpspecializedScheduleEEEEEvNT_6ParamsE)
        /*0008*/ 	.word	0x00000080


	//----- nvinfo : EIATTR_FRAME_SIZE
	.align		4
.L_34:
        /*000c*/ 	.byte	0x04, 0x11
        /*000e*/ 	.short	(.L_36 - .L_35)
	.align		4
.L_35:
        /*0010*/ 	.word	index@($__internal_3_$__cuda_sm3x_div_rn_noftz_f32_slowpath)
        /*0014*/ 	.word	0x000000c0


	//----- nvinfo : EIATTR_FRAME_SIZE
	.align		4
.L_36:
        /*0018*/ 	.byte	0x04, 0x11
        /*001a*/ 	.short	(.L_38 - .L_37)
	.align		4
.L_37:
        /*001c*/ 	.word	index@($__internal_2_$__cuda_sm10x_tcgen05_guardrail_trap_unallocated_columns_being_dealloced)
        /*0020*/ 	.word	0x000000c0


	//----- nvinfo : EIATTR_FRAME_SIZE
	.align		4
.L_38:
        /*0024*/ 	.byte	0x04, 0x11
        /*0026*/ 	.short	(.L_40 - .L_39)
	.align		4
.L_39:
        /*0028*/ 	.word	index@($__internal_1_$__cuda_sm10x_tcgen05_guardrail_trap_phase_invalid_during_alloc)
        /*002c*/ 	.word	0x000000c0


	//----- nvinfo : EIATTR_FRAME_SIZE
	.align		4
.L_40:
        /*0030*/ 	.byte	0x04, 0x11
        /*0032*/ 	.short	(.L_42 - .L_41)
	.align		4
.L_41:
        /*0034*/ 	.word	index@($__internal_0_$__cuda_sm10x_tcgen05_guardrail_trap_col_being_dealloced_not_returned_by_alloc)
        /*0038*/ 	.word	0x000000c0


	//----- nvinfo : EIATTR_FRAME_SIZE
	.align		4
.L_42:
        /*003c*/ 	.byte	0x04, 0x11
        /*003e*/ 	.short	(.L_44 - .L_43)
	.align		4
.L_43:
        /*0040*/ 	.word	index@(_ZN7cutlass13device_kernelINS_4fmha6kernel36Sm100FmhaFwdKernelTmaWarpspecializedIN4cute5tupleIJiiiNS5_IJNS5_IJiiEEEiEEEEEENS1_10collective38Sm100FmhaFwdMainloopTmaWarpspecializedINS_10bfloat16_tEffNS5_IJNS4_1CILi256EEENSC_ILi128EEESE_EEENS5_IJiNSC_ILi1EEES7_EEENS5_IJiSG_NS5_IJNS5_IJNSC_ILi0EEEiEEEiEEEEEESL_NS9_12ResidualMaskENS5_IJNSC_ILi2EEESG_SG_EEENSC_ILb0EEEEENS9_38Sm100FmhaFwdEpilogueTmaWarpspecializedINS_6half_tEfNS5_IJSE_SE_SE_EEESH_NS5_IJSG_S7_EEESP_EENS2_23PersistentTileSchedulerENS2_41Sm100FmhaCtxKernelWarpspecializedScheduleEEEEEvNT_6ParamsE)
        /*0044*/ 	.word	0x000000c0


	//----- nvinfo : EIATTR_MIN_STACK_SIZE
	.align		4
.L_44:
        /*0048*/ 	.byte	0x04, 0x12
        /*004a*/ 	.short	(.L_46 - .L_45)
	.align		4
.L_45:
        /*004c*/ 	.word	index@(_ZN7cutlass13device_kernelINS_4fmha6kernel36Sm100FmhaFwdKernelTmaWarpspecializedIN4cute5tupleIJiiiNS5_IJNS5_IJiiEEEiEEEEEENS1_10collective38Sm100FmhaFwdMainloopTmaWarpspecializedINS_10bfloat16_tEffNS5_IJNS4_1CILi256EEENSC_ILi128EEESE_EEENS5_IJiNSC_ILi1EEES7_EEENS5_IJiSG_NS5_IJNS5_IJNSC_ILi0EEEiEEEiEEEEEESL_NS9_12ResidualMaskENS5_IJNSC_ILi2EEESG_SG_EEENSC_ILb0EEEEENS9_38Sm100FmhaFwdEpilogueTmaWarpspecializedINS_6half_tEfNS5_IJSE_SE_SE_EEESH_NS5_IJSG_S7_EEESP_EENS2_23PersistentTileSchedulerENS2_41Sm100FmhaCtxKernelWarpspecializedScheduleEEEEEvNT_6ParamsE)
        /*0050*/ 	.word	0x000000c0
.L_46:


//--------------------- .nv.compat                --------------------------
	.section	.nv.compat,"",@"SHT_CUDA_COMPAT_INFO"
	.align	4
        /*0000*/ 	.byte	0x02, 0x09, 0x01, 0x00, 0x02, 0x02, 0x02, 0x00, 0x02, 0x05, 0x05, 0x00, 0x03, 0x07, 0x01, 0x01
        /*0010*/ 	.byte	0x02, 0x03, 0x01, 0x00, 0x02, 0x06, 0x01, 0x00, 0x04, 0x0b, 0x08, 0x00, 0x01, 0x00, 0x00, 0x00
        /*0020*/ 	.byte	0x00, 0x00, 0x00, 0x00


//--------------------- .nv.info._ZN7cutlass13device_kernelINS_4fmha6kernel36Sm100FmhaFwdKernelTmaWarpspecializedIN4cute5tupleIJiiiNS5_IJNS5_IJiiEEEiEEEEEENS1_10collective38Sm100FmhaFwdMainloopTmaWarpspecializedINS_10bfloat16_tEffNS5_IJNS4_1CILi256EEENSC_ILi128EEESE_EEENS5_IJiNSC_ILi1EEES7_EEENS5_IJiSG_NS5_IJNS5_IJNSC_ILi0EEEiEEEiEEEEEESL_NS9_12ResidualMaskENS5_IJNSC_ILi2EEESG_SG_EEENSC_ILb0EEEEENS9_38Sm100FmhaFwdEpilogueTmaWarpspecializedINS_6half_tEfNS5_IJSE_SE_SE_EEESH_NS5_IJSG_S7_EEESP_EENS2_23PersistentTileSchedulerENS2_41Sm100FmhaCtxKernelWarpspecializedScheduleEEEEEvNT_6ParamsE --------------------------
	.section	.nv.info._ZN7cutlass13device_kernelINS_4fmha6kernel36Sm100FmhaFwdKernelTmaWarpspecializedIN4cute5tupleIJiiiNS5_IJNS5_IJiiEEEiEEEEEENS1_10collective38Sm100FmhaFwdMainloopTmaWarpspecializedINS_10bfloat16_tEffNS5_IJNS4_1CILi256EEENSC_ILi128EEESE_EEENS5_IJiNSC_ILi1EEES7_EEENS5_IJiSG_NS5_IJNS5_IJNSC_ILi0EEEiEEEiEEEEEESL_NS9_12ResidualMaskENS5_IJNSC_ILi2EEESG_SG_EEENSC_ILb0EEEEENS9_38Sm100FmhaFwdEpilogueTmaWarpspecializedINS_6half_tEfNS5_IJSE_SE_SE_EEESH_NS5_IJSG_S7_EEESP_EENS2_23PersistentTileSchedulerENS2_41Sm100FmhaCtxKernelWarpspecializedScheduleEEEEEvNT_6ParamsE,"",@"SHT_CUDA_INFO"
	.sectionflags	@""
	.align	4


	//----- nvinfo : EIATTR_CUDA_API_VERSION
	.align		4
        /*0000*/ 	.byte	0x04, 0x37
        /*0002*/ 	.short	(.L_48 - .L_47)
.L_47:
        /*0004*/ 	.word	0x00000082


	//----- nvinfo : EIATTR_KPARAM_INFO
	.align		4
.L_48:
        /*0008*/ 	.byte	0x04, 0x17
        /*000a*/ 	.short	(.L_50 - .L_49)
.L_49:
        /*000c*/ 	.word	0x00000000
        /*0010*/ 	.short	0x0000
        /*0012*/ 	.short	0x0000
        /*0014*/ 	.byte	0x00, 0xf0, 0x01, 0x18


	//----- nvinfo : EIATTR_AT_ENTRY_FRAGMENTS
	.align		4
.L_50:
        /*0018*/ 	.byte	0x04, 0x4f
        /*001a*/ 	.short	(.L_52 - .L_51)


	//   ....[0]....
.L_51:
        /*001c*/ 	.word	0x00000006


	//----- nvinfo : EIATTR_RESERVED_SMEM_USED
	.align		4
.L_52:
        /*0020*/ 	.byte	0x01, 0x41
	.zero		2


	//----- nvinfo : EIATTR_SPARSE_MMA_MASK
	.align		4
        /*0024*/ 	.byte	0x03, 0x50
        /*0026*/ 	.short	0x0000


	//----- nvinfo : EIATTR_TCGEN05_1CTA_USED
	.align		4
        /*0028*/ 	.byte	0x01, 0x51
	.zero		2


	//----- nvinfo : EIATTR_MAXREG_COUNT
	.align		4
        /*002c*/ 	.byte	0x03, 0x1b
        /*002e*/ 	.short	0x0080


	//----- nvinfo : EIATTR_NUM_BARRIERS
	.align		4
        /*0030*/ 	.byte	0x02, 0x4c
        /*0032*/ 	.byte	0x01
	.zero		1


	//----- nvinfo : EIATTR_EXTERNS
	.align		4
        /*0034*/ 	.byte	0x04, 0x0f
        /*0036*/ 	.short	(.L_54 - .L_53)


	//   ....[0]....
	.align		4
.L_53:
        /*0038*/ 	.word	index@(vprintf)


	//   ....[1]....
	.align		4
        /*003c*/ 	.word	index@(__assertfail)


	//----- nvinfo : EIATTR_ANNOTATIONS
	.align		4
.L_54:
        /*0040*/ 	.byte	0x04, 0x55
        /*0042*/ 	.short	(.L_56 - .L_55)


	//   ....[0]....
.L_55:
        /*0044*/ 	.word	0x00000001
        /*0048*/ 	.byte	0x30, 0x91, 0x00, 0x00, 0x01, 0x00, 0x00, 0x00, 0x80, 0x91, 0x00, 0x00, 0x01, 0x00, 0x00, 0x00
        /* <DEDUP_REMOVED lines=64> */
        /*0458*/ 	.byte	0x80, 0x07, 0x02, 0x00, 0x01, 0x00, 0x00, 0x00, 0x90, 0x07, 0x02, 0x00


	//----- nvinfo : EIATTR_MERCURY_ISA_VERSION
	.align		4
.L_56:
        /*0464*/ 	.byte	0x03, 0x5f
        /*0466*/ 	.short	0x0101


	//----- nvinfo : EIATTR_INT_WARP_WIDE_INSTR_OFFSETS
	.align		4
        /*0468*/ 	.byte	0x04, 0x31
        /*046a*/ 	.short	(.L_58 - .L_57)


	//   ....[0]....
.L_57:
        /*046c*/ 	.word	0x00021f60


	//   ....[1]....
        /*0470*/ 	.word	0x00021f80


	//   ....[2]....
        /*0474*/ 	.word	0x00021fb0


	//----- nvinfo : EIATTR_COOP_GROUP_MASK_REGIDS
	.align		4
.L_58:
        /*0478*/ 	.byte	0x04, 0x29
        /*047a*/ 	.short	(.L_60 - .L_59)


	//   ....[0]....
.L_59:
        /*047c*/ 	.word	0xffffffff


	//   ....[1]....
        /*0480*/ 	.word	0xffffffff


	//   ....[2]....
        /*0484*/ 	.word	0xffffffff


	//   ....[3]....
        /*0488*/ 	.word	0xffffffff


	//   ....[4]....
        /*048c*/ 	.word	0xffffffff


	//   ....[5]....
        /*0490*/ 	.word	0xffffffff


	//   ....[6]....
        /*0494*/ 	.word	0xffffffff


	//   ....[7]....
        /*0498*/ 	.word	0xffffffff


	//   ....[8]....
        /*049c*/ 	.word	0xffffffff


	//   ....[9]....
        /*04a0*/ 	.word	0xffffffff


	//   ....[10]....
        /*04a4*/ 	.word	0xffffffff


	//   ....[11]....
        /*04a8*/ 	.word	0xffffffff


	//   ....[12]....
        /*04ac*/ 	.word	0xffffffff


	//   ....[13]....
        /*04b0*/ 	.word	0xffffffff


	//   ....[14]....
        /*04b4*/ 	.word	0xffffffff


	//   ....[15]....
        /*04b8*/ 	.word	0xffffffff


	//   ....[16]....
        /*04bc*/ 	.word	0xffffffff


	//   ....[17]....
        /*04c0*/ 	.word	0xffffffff


	//   ....[18]....
        /*04c4*/ 	.word	0xffffffff


	//----- nvinfo : EIATTR_COOP_GROUP_INSTR_OFFSETS
	.align		4
.L_60:
        /*04c8*/ 	.byte	0x04, 0x28
        /*04ca*/ 	.short	(.L_62 - .L_61)


	//   ....[0]....
.L_61:
        /*04cc*/ 	.word	0x00000120


	//   ....[1]....
        /*04d0*/ 	.word	0x000008e0


	//   ....[2]....
        /*04d4*/ 	.word	0x00000b10


	//   ....[3]....
        /*04d8*/ 	.word	0x00000c40


	//   ....[4]....
        /*04dc*/ 	.word	0x00000d80


	//   ....[5]....
        /*04e0*/ 	.word	0x00001040


	//   ....[6]....
        /*04e4*/ 	.word	0x00001230


	//   ....[7]....
        /*04e8*/ 	.word	0x00001340


	//   ....[8]....
        /*04ec*/ 	.word	0x000014a0


	//   ....[9]....
        /*04f0*/ 	.word	0x00001600


	//   ....[10]....
        /*04f4*/ 	.word	0x00001a50


	//   ....[11]....
        /*04f8*/ 	.word	0x00001c60


	//   ....[12]....
        /*04fc*/ 	.word	0x00001c70


	//   ....[13]....
        /*0500*/ 	.word	0x0000b250


	//   ....[14]....
        /*0504*/ 	.word	0x0000c590


	//   ....[15]....
        /*0508*/ 	.word	0x00012140


	//   ....[16]....
        /*050c*/ 	.word	0x000166d0


	//   ....[17]....
        /*0510*/ 	.word	0x00021e60


	//   ....[18]....
        /*0514*/ 	.word	0x00022080


	//----- nvinfo : EIATTR_REG_RECONFIG
	.align		4
.L_62:
        /*0518*/ 	.byte	0x01, 0x54
	.zero		2


	//----- nvinfo : EIATTR_VRC_CTA_INIT_COUNT
	.align		4
        /*051c*/ 	.byte	0x02, 0x4a
        /*051e*/ 	.byte	0x80
	.zero		1


	//----- nvinfo : EIATTR_SYSCALL_OFFSETS
	.align		4
        /*0520*/ 	.byte	0x04, 0x46
        /*0522*/ 	.short	(.L_64 - .L_63)


	//   ....[0]....
.L_63:
        /*0524*/ 	.word	0x00005630


	//   ....[1]....
        /*0528*/ 	.word	0x000056f0


	//   ....[2]....
        /*052c*/ 	.word	0x00005760


	//   ....[3]....
        /*0530*/ 	.word	0x000057d0


	//   ....[4]....
        /*0534*/ 	.word	0x00005840


	//   ....[5]....
        /*0538*/ 	.word	0x000058e0


	//   ....[6]....
        /*053c*/ 	.word	0x000059c0


	//   ....[7]....
        /*0540*/ 	.word	0x00005a60


	//   ....[8]....
        /*0544*/ 	.word	0x00005b00


	//   ....[9]....
        /*0548*/ 	.word	0x00005ba0


	//   ....[10]....
        /*054c*/ 	.word	0x00005c10


	//   ....[11]....
        /*0550*/ 	.word	0x00005cb0


	//   ....[12]....
        /*0554*/ 	.word	0x00005d50


	//   ....[13]....
        /*0558*/ 	.word	0x00005dc0


	//   ....[14]....
        /*055c*/ 	.word	0x00005e60


	//   ....[15]....
        /*0560*/ 	.word	0x00005f00


	//   ....[16]....
        /*0564*/ 	.word	0x00005fa0


	//   ....[17]....
        /*0568*/ 	.word	0x00006040


	//   ....[18]....
        /*056c*/ 	.word	0x000060b0


	//   ....[19]....
        /*0570*/ 	.word	0x00006150


	//   ....[20]....
        /*0574*/ 	.word	0x000061f0


	//   ....[21]....
        /*0578*/ 	.word	0x00006260


	//   ....[22]....
        /*057c*/ 	.word	0x00006300


	//   ....[23]....
        /*0580*/ 	.word	0x000063a0


	//   ....[24]....
        /*0584*/ 	.word	0x00006440


	//   ....[25]....
        /*0588*/ 	.word	0x000064e0


	//   ....[26]....
        /*058c*/ 	.word	0x00006550


	//   ....[27]....
        /*0590*/ 	.word	0x000065f0


	//   ....[28]....
        /*0594*/ 	.word	0x00006690


	//   ....[29]....
        /*0598*/ 	.word	0x00006700


	//   ....[30]....
        /*059c*/ 	.word	0x000067a0


	//   ....[31]....
        /*05a0*/ 	.word	0x00006840


	//   ....[32]....
        /*05a4*/ 	.word	0x000068e0


	//   ....[33]....
        /*05a8*/ 	.word	0x00006980


	//   ....[34]....
        /*05ac*/ 	.word	0x00006a20


	//   ....[35]....
        /*05b0*/ 	.word	0x00006ac0


	//   ....[36]....
        /*05b4*/ 	.word	0x00006b30


	//   ....[37]....
        /*05b8*/ 	.word	0x00006bd0


	//   ....[38]....
        /*05bc*/ 	.word	0x00006c70


	//   ....[39]....
        /*05c0*/ 	.word	0x00006ce0


	//   ....[40]....
        /*05c4*/ 	.word	0x00006d80


	//   ....[41]....
        /*05c8*/ 	.word	0x00006e20


	//   ....[42]....
        /*05cc*/ 	.word	0x00006ec0


	//   ....[43]....
        /*05d0*/ 	.word	0x00006f60


	//   ....[44]....
        /*05d4*/ 	.word	0x00006fd0


	//   ....[45]....
        /*05d8*/ 	.word	0x00007070


	//   ....[46]....
        /*05dc*/ 	.word	0x00007110


	//   ....[47]....
        /*05e0*/ 	.word	0x00007180


	//   ....[48]....
        /*05e4*/ 	.word	0x00007220


	//   ....[49]....
        /*05e8*/ 	.word	0x000072c0


	//   ....[50]....
        /*05ec*/ 	.word	0x00007360


	//   ....[51]....
        /*05f0*/ 	.word	0x00007400


	//   ....[52]....
        /*05f4*/ 	.word	0x00007470


	//   ....[53]....
        /*05f8*/ 	.word	0x00007500


	//   ....[54]....
        /*05fc*/ 	.word	0x000075a0


	//   ....[55]....
        /*0600*/ 	.word	0x00007610


	//   ....[56]....
        /*0604*/ 	.word	0x000076b0


	//   ....[57]....
        /*0608*/ 	.word	0x00007750


	//   ....[58]....
        /*060c*/ 	.word	0x000077f0


	//   ....[59]....
        /*0610*/ 	.word	0x00007890


	//   ....[60]....
        /*0614*/ 	.word	0x0000b3f0


	//   ....[61]....
        /*0618*/ 	.word	0x0000b620


	//   ....[62]....
        /*061c*/ 	.word	0x0000b850


	//   ....[63]....
        /*0620*/ 	.word	0x0000ba80


	//   ....[64]....
        /*0624*/ 	.word	0x0000bcb0


	//   ....[65]....
        /*0628*/ 	.word	0x0000bee0


	//   ....[66]....
        /*062c*/ 	.word	0x0000c110


	//   ....[67]....
        /*0630*/ 	.word	0x0000c730


	//   ....[68]....
        /*0634*/ 	.word	0x0000c960


	//   ....[69]....
        /*0638*/ 	.word	0x0000cb90


	//   ....[70]....
        /*063c*/ 	.word	0x0000cdc0


	//   ....[71]....
        /*0640*/ 	.word	0x0000cff0


	//   ....[72]....
        /*0644*/ 	.word	0x0000d220


	//   ....[73]....
        /*0648*/ 	.word	0x0000d450


	//   ....[74]....
        /*064c*/ 	.word	0x0000dde0


	//   ....[75]....
        /*0650*/ 	.word	0x0000e120


	//   ....[76]....
        /*0654*/ 	.word	0x0000e460


	//   ....[77]....
        /*0658*/ 	.word	0x0000e7a0


	//   ....[78]....
        /*065c*/ 	.word	0x0000eae0


	//   ....[79]....
        /*0660*/ 	.word	0x0000ee20


	//   ....[80]....
        /*0664*/ 	.word	0x0000f160


	//   ....[81]....
        /*0668*/ 	.word	0x0000ffc0


	//   ....[82]....
        /*066c*/ 	.word	0x00010300


	//   ....[83]....
        /*0670*/ 	.word	0x00010640


	//   ....[84]....
        /*0674*/ 	.word	0x00010980


	//   ....[85]....
        /*0678*/ 	.word	0x00010cc0


	//   ....[86]....
        /*067c*/ 	.word	0x00011000


	//   ....[87]....
        /*0680*/ 	.word	0x00011340


	//   ....[88]....
        /*0684*/ 	.word	0x00012380


	//   ....[89]....
        /*0688*/ 	.word	0x000124f0


	//   ....[90]....
        /*068c*/ 	.word	0x00012660


	//   ....[91]....
        /*0690*/ 	.word	0x000127d0


	//   ....[92]....
        /*0694*/ 	.word	0x00012d60


	//   ....[93]....
        /*0698*/ 	.word	0x00015860


	//   ....[94]....
        /*069c*/ 	.word	0x00015b60


	//   ....[95]....
        /*06a0*/ 	.word	0x00016570


	//   ....[96]....
        /*06a4*/ 	.word	0x00016910


	//   ....[97]....
        /*06a8*/ 	.word	0x00016a80


	//   ....[98]....
        /*06ac*/ 	.word	0x00016bf0


	//   ....[99]....
        /*06b0*/ 	.word	0x00016d60


	//   ....[100]....
        /*06b4*/ 	.word	0x00018b00


	//   ....[101]....
        /*06b8*/ 	.word	0x0001b5a0


	//   ....[102]....
        /*06bc*/ 	.word	0x0001b8c0


	//   ....[103]....
        /*06c0*/ 	.word	0x0001c2b0


	//----- nvinfo : EIATTR_MBARRIER_INSTR_OFFSETS
	.align		4
.L_64:
        /*06c4*/ 	.byte	0x04, 0x39
        /*06c6*/ 	.short	(.L_66 - .L_65)


	//   ....[0]....
.L_65:
        /*06c8*/ 	.word	0x000009c0
        /*06cc*/ 	.word	0x000000ff
        /*06d0*/ 	.word	0x00038000
        /*06d4*/ 	.short	0x0100
        /*06d6*/ 	.byte	0x04
	.zero		1


	//   ....[1]....
        /*06d8*/ 	.word	0x000009d0
        /*06dc*/ 	.word	0x000000ff
        /*06e0*/ 	.word	0x00038010
        /*06e4*/ 	.short	0x0100
        /*06e6*/ 	.byte	0x04
	.zero		1


	//   ....[2]....
        /*06e8*/ 	.word	0x000009e0
        /*06ec*/ 	.word	0x000000ff
        /*06f0*/ 	.word	0x00038008
        /*06f4*/ 	.short	0x0100
        /*06f6*/ 	.byte	0x04
	.zero		1


	//   ....[3]....
        /*06f8*/ 	.word	0x000009f0
        /*06fc*/ 	.word	0x000000ff
        /*0700*/ 	.word	0x00038018
        /*0704*/ 	.short	0x0100
        /*0706*/ 	.byte	0x04
	.zero		1


	//   ....[4]....
        /*0708*/ 	.word	0x00000bd0
        /*070c*/ 	.word	0x000000ff
        /*0710*/ 	.word	0x00038020
        /*0714*/ 	.short	0x0100
        /*0716*/ 	.byte	0x04
	.zero		1


	//   ....[5]....
        /*0718*/ 	.word	0x00000be0
        /*071c*/ 	.word	0x000000ff
        /*0720*/ 	.word	0x00038038
        /*0724*/ 	.short	0x0100
        /*0726*/ 	.byte	0x04
	.zero		1


	//   ....[6]....
        /*0728*/ 	.word	0x00000bf0
        /*072c*/ 	.word	0x000000ff
        /*0730*/ 	.word	0x00038028
        /*0734*/ 	.short	0x0100
        /*0736*/ 	.byte	0x04
	.zero		1


	//   ....[7]....
        /*0738*/ 	.word	0x00000c00
        /*073c*/ 	.word	0x000000ff
        /*0740*/ 	.word	0x00038040
        /*0744*/ 	.short	0x0100
        /*0746*/ 	.byte	0x04
	.zero		1


	//   ....[8]....
        /*0748*/ 	.word	0x00000c10
        /*074c*/ 	.word	0x000000ff
        /*0750*/ 	.word	0x00038030
        /*0754*/ 	.short	0x0100
        /*0756*/ 	.byte	0x04
	.zero		1


	//   ....[9]....
        /*0758*/ 	.word	0x00000c20
        /*075c*/ 	.word	0x000000ff
        /*0760*/ 	.word	0x00038048
        /*0764*/ 	.short	0x0100
        /*0766*/ 	.byte	0x04
	.zero		1


	//   ....[10]....
        /*0768*/ 	.word	0x00000d50
        /*076c*/ 	.word	0x000000ff
        /*0770*/ 	.word	0x00038050
        /*0774*/ 	.short	0x0100
        /*0776*/ 	.byte	0x04
	.zero		1


	//   ....[11]....
        /*0778*/ 	.word	0x00000d60
        /*077c*/ 	.word	0x000000ff
        /*0780*/ 	.word	0x00038058
        /*0784*/ 	.short	0x0100
        /*0786*/ 	.byte	0x04
	.zero		1


	//   ....[12]....
        /*0788*/ 	.word	0x00000f10
        /*078c*/ 	.word	0x000000ff
        /*0790*/ 	.word	0x00038060
        /*0794*/ 	.short	0x0100
        /*0796*/ 	.byte	0x04
	.zero		1


	//   ....[13]....
        /*0798*/ 	.word	0x00000f20
        /*079c*/ 	.word	0x000000ff
        /*07a0*/ 	.word	0x00038068
        /*07a4*/ 	.short	0x0100
        /*07a6*/ 	.byte	0x04
	.zero		1


	//   ....[14]....
        /*07a8*/ 	.word	0x00001100
        /*07ac*/ 	.word	0x000000ff
        /*07b0*/ 	.word	0x00038070
        /*07b4*/ 	.short	0x0100
        /*07b6*/ 	.byte	0x04
	.zero		1


	//   ....[15]....
        /*07b8*/ 	.word	0x00001110
        /*07bc*/ 	.word	0x000000ff
        /*07c0*/ 	.word	0x00038078
        /*07c4*/ 	.short	0x0100
        /*07c6*/ 	.byte	0x04
	.zero		1


	//   ....[16]....
        /*07c8*/ 	.word	0x00001310
        /*07cc*/ 	.word	0x000000ff
        /*07d0*/ 	.word	0x00038080
        /*07d4*/ 	.short	0x0100
        /*07d6*/ 	.byte	0x04
	.zero		1


	//   ....[17]....
        /*07d8*/ 	.word	0x00001320
        /*07dc*/ 	.word	0x000000ff
        /*07e0*/ 	.word	0x00038088
        /*07e4*/ 	.short	0x0100
        /*07e6*/ 	.byte	0x04
	.zero		1


	//   ....[18]....
        /*07e8*/ 	.word	0x00001450
        /*07ec*/ 	.word	0x000000ff
        /*07f0*/ 	.word	0x00038090
        /*07f4*/ 	.short	0x0100
        /*07f6*/ 	.byte	0x04
	.zero		1


	//   ....[19]....
        /*07f8*/ 	.word	0x00001460
        /*07fc*/ 	.word	0x000000ff
        /*0800*/ 	.word	0x000380a0
        /*0804*/ 	.short	0x0100
        /*0806*/ 	.byte	0x04
	.zero		1


	//   ....[20]....
        /*0808*/ 	.word	0x00001470
        /*080c*/ 	.word	0x000000ff
        /*0810*/ 	.word	0x00038098
        /*0814*/ 	.short	0x0100
        /*0816*/ 	.byte	0x04
	.zero		1


	//   ....[21]....
        /*0818*/ 	.word	0x00001480
        /*081c*/ 	.word	0x000000ff
        /*0820*/ 	.word	0x000380a8
        /*0824*/ 	.short	0x0100
        /*0826*/ 	.byte	0x04
	.zero		1


	//   ....[22]....
        /*0828*/ 	.word	0x000015b0
        /*082c*/ 	.word	0x000000ff
        /*0830*/ 	.word	0x000380b0
        /*0834*/ 	.short	0x0100
        /*0836*/ 	.byte	0x04
	.zero		1


	//   ....[23]....
        /*0838*/ 	.word	0x000015c0
        /*083c*/ 	.word	0x000000ff
        /*0840*/ 	.word	0x000380c0
        /*0844*/ 	.short	0x0100
        /*0846*/ 	.byte	0x04
	.zero		1


	//   ....[24]....
        /*0848*/ 	.word	0x000015d0
        /*084c*/ 	.word	0x000000ff
        /*0850*/ 	.word	0x000380b8
        /*0854*/ 	.short	0x0100
        /*0856*/ 	.byte	0x04
	.zero		1


	//   ....[25]....
        /*0858*/ 	.word	0x000015e0
        /*085c*/ 	.word	0x000000ff
        /*0860*/ 	.word	0x000380c8
        /*0864*/ 	.short	0x0100
        /*0866*/ 	.byte	0x04
	.zero		1


	//   ....[26]....
        /*0868*/ 	.word	0x000016e0
        /*086c*/ 	.word	0x000000ff
        /*0870*/ 	.word	0x000380d0
        /*0874*/ 	.short	0x0100
        /*0876*/ 	.byte	0x04
	.zero		1


	//   ....[27]....
        /*0878*/ 	.word	0x000016f0
        /*087c*/ 	.word	0x000000ff
        /*0880*/ 	.word	0x000380d8
        /*0884*/ 	.short	0x0100
        /*0886*/ 	.byte	0x04
	.zero		1


	//   ....[28]....
        /*0888*/ 	.word	0x00001d40
        /*088c*/ 	.word	0x000000ff
        /*0890*/ 	.word	0x00038000
        /*0894*/ 	.short	0x010a
        /*0896*/ 	.byte	0x16
	.zero		1


	//   ....[29]....
        /*0898*/ 	.word	0x00001dc0
        /*089c*/ 	.word	0x000000ff
        /*08a0*/ 	.word	0x00038020
        /*08a4*/ 	.short	0x010a
        /*08a6*/ 	.byte	0x17
	.zero		1


	//   ....[30]....
        /*08a8*/ 	.word	0x00001ec0
        /*08ac*/ 	.word	0x000000ff
        /*08b0*/ 	.word	0x00038058
        /*08b4*/ 	.short	0x010a
        /*08b6*/ 	.byte	0x16
	.zero		1


	//   ....[31]....
        /*08b8*/ 	.word	0x00002380
        /*08bc*/ 	.word	0x000000ff
        /*08c0*/ 	.word	0x00038008
        /*08c4*/ 	.short	0x010a
        /*08c6*/ 	.byte	0x16
	.zero		1


	//   ....[32]....
        /*08c8*/ 	.word	0x00002420
        /*08cc*/ 	.word	0x000000ff
        /*08d0*/ 	.word	0x00038068
        /*08d4*/ 	.short	0x010a
        /*08d6*/ 	.byte	0x16
	.zero		1


	//   ....[33]....
        /*08d8*/ 	.word	0x00002910
        /*08dc*/ 	.word	0x000000ff
        /*08e0*/ 	.word	0x00038020
        /*08e4*/ 	.short	0x010a
        /*08e6*/ 	.byte	0x04
	.zero		1


	//   ....[34]....
        /*08e8*/ 	.word	0x000029c0
        /*08ec*/ 	.word	0x000000ff
        /*08f0*/ 	.word	0x000380a0
        /*08f4*/ 	.short	0x010a
        /*08f6*/ 	.byte	0x16
	.zero		1


	//   ....[35]....
        /*08f8*/ 	.word	0x00002a60
        /*08fc*/ 	.word	0x000000ff
        /*0900*/ 	.word	0x00038058
        /*0904*/ 	.short	0x010a
        /*0906*/ 	.byte	0x16
	.zero		1


	//   ....[36]....
        /*0908*/ 	.word	0x000030e0
        /*090c*/ 	.word	0x000000ff
        /*0910*/ 	.word	0x00038020
        /*0914*/ 	.short	0x010a
        /*0916*/ 	.byte	0x04
	.zero		1


	//   ....[37]....
        /*0918*/ 	.word	0x00003790
        /*091c*/ 	.word	0x000000ff
        /*0920*/ 	.word	0x000380a8
        /*0924*/ 	.short	0x010a
        /*0926*/ 	.byte	0x16
	.zero		1


	//   ....[38]....
        /*0928*/ 	.word	0x00003820
        /*092c*/ 	.word	0x000000ff
        /*0930*/ 	.word	0x00038068
        /*0934*/ 	.short	0x010a
        /*0936*/ 	.byte	0x16
	.zero		1


	//   ....[39]....
        /*0938*/ 	.word	0x000043a0
        /*093c*/ 	.word	0x000000ff
        /*0940*/ 	.word	0x00038020
        /*0944*/ 	.short	0x010a
        /*0946*/ 	.byte	0x04
	.zero		1


	//   ....[40]....
        /*0948*/ 	.word	0x00004450
        /*094c*/ 	.word	0x000000ff
        /*0950*/ 	.word	0x000380a0
        /*0954*/ 	.short	0x010a
        /*0956*/ 	.byte	0x16
	.zero		1


	//   ....[41]....
        /*0958*/ 	.word	0x00004500
        /*095c*/ 	.word	0x000000ff
        /*0960*/ 	.word	0x00038058
        /*0964*/ 	.short	0x010a
        /*0966*/ 	.byte	0x16
	.zero		1


	//   ....[42]....
        /*0968*/ 	.word	0x00004aa0
        /*096c*/ 	.word	0x000000ff
        /*0970*/ 	.word	0x000380a8
        /*0974*/ 	.short	0x010a
        /*0976*/ 	.byte	0x16
	.zero		1


	//   ....[43]....
        /*0978*/ 	.word	0x00004b20
        /*097c*/ 	.word	0x000000ff
        /*0980*/ 	.word	0x00038068
        /*0984*/ 	.short	0x010a
        /*0986*/ 	.byte	0x16
	.zero		1


	//   ....[44]....
        /*0988*/ 	.word	0x00005530
        /*098c*/ 	.word	0x00000010
        /*0990*/ 	.word	0x000380c0
        /*0994*/ 	.short	0x010a
        /*0996*/ 	.byte	0xff
	.zero		1


	//   ....[45]....
        /*0998*/ 	.word	0x000092d0
        /*099c*/ 	.word	0x000000ff
        /*09a0*/ 	.word	0x000380b0
        /*09a4*/ 	.short	0x0101
        /*09a6*/ 	.byte	0x04
	.zero		1


	//   ....[46]....
        /*09a8*/ 	.word	0x0000a990
        /*09ac*/ 	.word	0x00000000
        /*09b0*/ 	.word	0x000380c8
        /*09b4*/ 	.short	0x010a
        /*09b6*/ 	.byte	0xff
	.zero		1


	//   ....[47]....
        /*09b8*/ 	.word	0x0000ada0
        /*09bc*/ 	.word	0x00000000
        /*09c0*/ 	.word	0x000380b8
        /*09c4*/ 	.short	0x0101
        /*09c6*/ 	.byte	0xff
	.zero		1


	//   ....[48]....
        /*09c8*/ 	.word	0x0000ae50
        /*09cc*/ 	.word	0x0000003b
        /*09d0*/ 	.word	0x00038070
        /*09d4*/ 	.short	0x010a
        /*09d6*/ 	.byte	0xff
	.zero		1


	//   ....[49]....
        /*09d8*/ 	.word	0x0000aee0
        /*09dc*/ 	.word	0x00000000
        /*09e0*/ 	.word	0x00000000
        /*09e4*/ 	.short	0x0101
        /*09e6*/ 	.byte	0xff
	.zero		1


	//   ....[50]....
        /*09e8*/ 	.word	0x0000af40
        /*09ec*/ 	.word	0x0000003b
        /*09f0*/ 	.word	0x00038080
        /*09f4*/ 	.short	0x010a
        /*09f6*/ 	.byte	0xff
	.zero		1


	//   ....[51]....
        /*09f8*/ 	.word	0x0000b0a0
        /*09fc*/ 	.word	0x0000003b
        /*0a00*/ 	.word	0x00038070
        /*0a04*/ 	.short	0x010a
        /*0a06*/ 	.byte	0xff
	.zero		1


	//   ....[52]....
        /*0a08*/ 	.word	0x0000b230
        /*0a0c*/ 	.word	0x0000003b
        /*0a10*/ 	.word	0x00038090
        /*0a14*/ 	.short	0x010a
        /*0a16*/ 	.byte	0xff
	.zero		1


	//   ....[53]....
        /*0a18*/ 	.word	0x0000c330
        /*0a1c*/ 	.word	0x00000000
        /*0a20*/ 	.word	0x00000000
        /*0a24*/ 	.short	0x0101
        /*0a26*/ 	.byte	0xff
	.zero		1


	//   ....[54]....
        /*0a28*/ 	.word	0x0000c3b0
        /*0a2c*/ 	.word	0x00000000
        /*0a30*/ 	.word	0x00000000
        /*0a34*/ 	.short	0x0101
        /*0a36*/ 	.byte	0xff
	.zero		1


	//   ....[55]....
        /*0a38*/ 	.word	0x0000c410
        /*0a3c*/ 	.word	0x0000003b
        /*0a40*/ 	.word	0x00038080
        /*0a44*/ 	.short	0x010a
        /*0a46*/ 	.byte	0xff
	.zero		1


	//   ....[56]....
        /*0a48*/ 	.word	0x0000c570
        /*0a4c*/ 	.word	0x0000003b
        /*0a50*/ 	.word	0x00038098
        /*0a54*/ 	.short	0x010a
        /*0a56*/ 	.byte	0xff
	.zero		1


	//   ....[57]....
        /*0a58*/ 	.word	0x0000d650
        /*0a5c*/ 	.word	0x00000000
        /*0a60*/ 	.word	0x00000000
        /*0a64*/ 	.short	0x0101
        /*0a66*/ 	.byte	0xff
	.zero		1


	//   ....[58]....
        /*0a68*/ 	.word	0x0000d6e0
        /*0a6c*/ 	.word	0x00000003
        /*0a70*/ 	.word	0x00000000
        /*0a74*/ 	.short	0x0101
        /*0a76*/ 	.byte	0xff
	.zero		1


	//   ....[59]....
        /*0a78*/ 	.word	0x0000d770
        /*0a7c*/ 	.word	0x00000004
        /*0a80*/ 	.word	0x00000000
        /*0a84*/ 	.short	0x0101
        /*0a86*/ 	.byte	0xff
	.zero		1


	//   ....[60]....
        /*0a88*/ 	.word	0x0000d7c0
        /*0a8c*/ 	.word	0x0000003b
        /*0a90*/ 	.word	0x00038070
        /*0a94*/ 	.short	0x010a
        /*0a96*/ 	.byte	0xff
	.zero		1


	//   ....[61]....
        /*0a98*/ 	.word	0x0000d860
        /*0a9c*/ 	.word	0x00000000
        /*0aa0*/ 	.word	0x00000000
        /*0aa4*/ 	.short	0x0101
        /*0aa6*/ 	.byte	0xff
	.zero		1


	//   ....[62]....
        /*0aa8*/ 	.word	0x0000d8c0
        /*0aac*/ 	.word	0x0000003b
        /*0ab0*/ 	.word	0x00038090
        /*0ab4*/ 	.short	0x010a
        /*0ab6*/ 	.byte	0xff
	.zero		1


	//   ....[63]....
        /*0ab8*/ 	.word	0x0000d940
        /*0abc*/ 	.word	0x0000003b
        /*0ac0*/ 	.word	0x000380c0
        /*0ac4*/ 	.short	0x010a
        /*0ac6*/ 	.byte	0xff
	.zero		1


	//   ....[64]....
        /*0ac8*/ 	.word	0x0000f990
        /*0acc*/ 	.word	0x00000000
        /*0ad0*/ 	.word	0x00000000
        /*0ad4*/ 	.short	0x0101
        /*0ad6*/ 	.byte	0xff
	.zero		1


	//   ....[65]....
        /*0ad8*/ 	.word	0x0000f9c0
        /*0adc*/ 	.word	0x0000003b
        /*0ae0*/ 	.word	0x000380b0
        /*0ae4*/ 	.short	0x0101
        /*0ae6*/ 	.byte	0xff
	.zero		1


	//   ....[66]....
        /*0ae8*/ 	.word	0x0000fa40
        /*0aec*/ 	.word	0x0000003b
        /*0af0*/ 	.word	0x00038080
        /*0af4*/ 	.short	0x010a
        /*0af6*/ 	.byte	0xff
	.zero		1


	//   ....[67]....
        /*0af8*/ 	.word	0x0000fad0
        /*0afc*/ 	.word	0x0000001f
        /*0b00*/ 	.word	0x00000000
        /*0b04*/ 	.short	0x0101
        /*0b06*/ 	.byte	0xff
	.zero		1


	//   ....[68]....
        /*0b08*/ 	.word	0x0000fb20
        /*0b0c*/ 	.word	0x0000003b
        /*0b10*/ 	.word	0x00038098
        /*0b14*/ 	.short	0x010a
        /*0b16*/ 	.byte	0xff
	.zero		1


	//   ....[69]....
        /*0b18*/ 	.word	0x0000fba0
        /*0b1c*/ 	.word	0x0000003b
        /*0b20*/ 	.word	0x000380c8
        /*0b24*/ 	.short	0x010a
        /*0b26*/ 	.byte	0xff
	.zero		1


	//   ....[70]....
        /*0b28*/ 	.word	0x00011b80
        /*0b2c*/ 	.word	0x00000003
        /*0b30*/ 	.word	0x00000000
        /*0b34*/ 	.short	0x0101
        /*0b36*/ 	.byte	0xff
	.zero		1


	//   ....[71]....
        /*0b38*/ 	.word	0x00011bb0
        /*0b3c*/ 	.word	0x0000003b
        /*0b40*/ 	.word	0x000380b8
        /*0b44*/ 	.short	0x0101
        /*0b46*/ 	.byte	0xff
	.zero		1


	//   ....[72]....
        /*0b48*/ 	.word	0x00011fe0
        /*0b4c*/ 	.word	0x000000ff
        /*0b50*/ 	.word	0x00000000
        /*0b54*/ 	.short	0x010a
        /*0b56*/ 	.byte	0x04
	.zero		1


	//   ....[73]....
        /*0b58*/ 	.word	0x00012260
        /*0b5c*/ 	.word	0x000000ff
        /*0b60*/ 	.word	0x00000000
        /*0b64*/ 	.short	0x010a
        /*0b66*/ 	.byte	0x04
	.zero		1


	//   ....[74]....
        /*0b68*/ 	.word	0x00012e70
        /*0b6c*/ 	.word	0x000000ff
        /*0b70*/ 	.word	0x00000000
        /*0b74*/ 	.short	0x0101
        /*0b76*/ 	.byte	0x04
	.zero		1


	//   ....[75]....
        /*0b78*/ 	.word	0x00012ef0
        /*0b7c*/ 	.word	0x000000ff
        /*0b80*/ 	.word	0x00000000
        /*0b84*/ 	.short	0x010a
        /*0b86*/ 	.byte	0x31
	.zero		1


	//   ....[76]....
        /*0b88*/ 	.word	0x00013260
        /*0b8c*/ 	.word	0x000000ff
        /*0b90*/ 	.word	0x00000000
        /*0b94*/ 	.short	0x0101
        /*0b96*/ 	.byte	0x32
	.zero		1


	//   ....[77]....
        /*0b98*/ 	.word	0x00015c70
        /*0b9c*/ 	.word	0x000000ff
        /*0ba0*/ 	.word	0x00000000
        /*0ba4*/ 	.short	0x0101
        /*0ba6*/ 	.byte	0x04
	.zero		1


	//   ....[78]....
        /*0ba8*/ 	.word	0x00015df0
        /*0bac*/ 	.word	0x000000ff
        /*0bb0*/ 	.word	0x00000000
        /*0bb4*/ 	.short	0x010a
        /*0bb6*/ 	.byte	0x04
	.zero		1


	//   ....[79]....
        /*0bb8*/ 	.word	0x00016450
        /*0bbc*/ 	.word	0x000000ff
        /*0bc0*/ 	.word	0x00000000
        /*0bc4*/ 	.short	0x010a
        /*0bc6*/ 	.byte	0x04
	.zero		1


	//   ....[80]....
        /*0bc8*/ 	.word	0x000167f0
        /*0bcc*/ 	.word	0x000000ff
        /*0bd0*/ 	.word	0x00000000
        /*0bd4*/ 	.short	0x010a
        /*0bd6*/ 	.byte	0x04
	.zero		1


	//   ....[81]....
        /*0bd8*/ 	.word	0x00018bf0
        /*0bdc*/ 	.word	0x000000ff
        /*0be0*/ 	.word	0x00000000
        /*0be4*/ 	.short	0x0101
        /*0be6*/ 	.byte	0x04
	.zero		1


	//   ....[82]....
        /*0be8*/ 	.word	0x00018c10
        /*0bec*/ 	.word	0x000000ff
        /*0bf0*/ 	.word	0x00000000
        /*0bf4*/ 	.short	0x010a
        /*0bf6*/ 	.byte	0x31
	.zero		1


	//   ....[83]....
        /*0bf8*/ 	.word	0x00018e70
        /*0bfc*/ 	.word	0x000000ff
        /*0c00*/ 	.word	0x00000000
        /*0c04*/ 	.short	0x0101
        /*0c06*/ 	.byte	0x32
	.zero		1


	//   ....[84]....
        /*0c08*/ 	.word	0x0001b9d0
        /*0c0c*/ 	.word	0x000000ff
        /*0c10*/ 	.word	0x00000000
        /*0c14*/ 	.short	0x0101
        /*0c16*/ 	.byte	0x04
	.zero		1


	//   ....[85]....
        /*0c18*/ 	.word	0x0001bb80
        /*0c1c*/ 	.word	0x000000ff
        /*0c20*/ 	.word	0x00000000
        /*0c24*/ 	.short	0x010a
        /*0c26*/ 	.byte	0x04
	.zero		1


	//   ....[86]....
        /*0c28*/ 	.word	0x0001c190
        /*0c2c*/ 	.word	0x000000ff
        /*0c30*/ 	.word	0x00000000
        /*0c34*/ 	.short	0x010a
        /*0c36*/ 	.byte	0x04
	.zero		1


	//   ....[87]....
        /*0c38*/ 	.word	0x0001c410
        /*0c3c*/ 	.word	0x000000ff
        /*0c40*/ 	.word	0x00000000
        /*0c44*/ 	.short	0x0101
        /*0c46*/ 	.byte	0x05
	.zero		1


	//   ....[88]....
        /*0c48*/ 	.word	0x0001c4a0
        /*0c4c*/ 	.word	0x000000ff
        /*0c50*/ 	.word	0x00000000
        /*0c54*/ 	.short	0x010a
        /*0c56*/ 	.byte	0x05
	.zero		1


	//   ....[89]....
        /*0c58*/ 	.word	0x0001c5a0
        /*0c5c*/ 	.word	0x000000ff
        /*0c60*/ 	.word	0x00000000
        /*0c64*/ 	.short	0x0101
        /*0c66*/ 	.byte	0x05
	.zero		1


	//   ....[90]....
        /*0c68*/ 	.word	0x0001cbf0
        /*0c6c*/ 	.word	0x000000ff
        /*0c70*/ 	.word	0x00038010
        /*0c74*/ 	.short	0x010a
        /*0c76*/ 	.byte	0x08
	.zero		1


	//   ....[91]....
        /*0c78*/ 	.word	0x0001ce20
        /*0c7c*/ 	.word	0x000000ff
        /*0c80*/ 	.word	0x00038038
        /*0c84*/ 	.short	0x010a
        /*0c86*/ 	.byte	0x19
	.zero		1


	//   ....[92]....
        /*0c88*/ 	.word	0x0001d070
        /*0c8c*/ 	.word	0x000000ff
        /*0c90*/ 	.word	0x00038018
        /*0c94*/ 	.short	0x010a
        /*0c96*/ 	.byte	0x08
	.zero		1


	//   ....[93]....
        /*0c98*/ 	.word	0x0001d2d0
        /*0c9c*/ 	.word	0x000000ff
        /*0ca0*/ 	.word	0x00038038
        /*0ca4*/ 	.short	0x010a
        /*0ca6*/ 	.byte	0x19
	.zero		1


	//   ....[94]....
        /*0ca8*/ 	.word	0x0001d680
        /*0cac*/ 	.word	0x000000ff
        /*0cb0*/ 	.word	0x00038038
        /*0cb4*/ 	.short	0x010a
        /*0cb6*/ 	.byte	0x19
	.zero		1


	//   ....[95]....
        /*0cb8*/ 	.word	0x0001d920
        /*0cbc*/ 	.word	0x000000ff
        /*0cc0*/ 	.word	0x00038038
        /*0cc4*/ 	.short	0x010a
        /*0cc6*/ 	.byte	0x19
	.zero		1


	//   ....[96]....
        /*0cc8*/ 	.word	0x0001db90
        /*0ccc*/ 	.word	0x000000ff
        /*0cd0*/ 	.word	0x00038038
        /*0cd4*/ 	.short	0x010a
        /*0cd6*/ 	.byte	0x19
	.zero		1


	//   ....[97]....
        /*0cd8*/ 	.word	0x0001de00
        /*0cdc*/ 	.word	0x000000ff
        /*0ce0*/ 	.word	0x00038038
        /*0ce4*/ 	.short	0x010a
        /*0ce6*/ 	.byte	0x19
	.zero		1


	//   ....[98]....
        /*0ce8*/ 	.word	0x0001e070
        /*0cec*/ 	.word	0x000000ff
        /*0cf0*/ 	.word	0x00038038
        /*0cf4*/ 	.short	0x010a
        /*0cf6*/ 	.byte	0x19
	.zero		1


	//   ....[99]....
        /*0cf8*/ 	.word	0x0001e2e0
        /*0cfc*/ 	.word	0x000000ff
        /*0d00*/ 	.word	0x00038038
        /*0d04*/ 	.short	0x010a
        /*0d06*/ 	.byte	0x19
	.zero		1


	//   ....[100]....
        /*0d08*/ 	.word	0x0001e560
        /*0d0c*/ 	.word	0x000000ff
        /*0d10*/ 	.word	0x00038038
        /*0d14*/ 	.short	0x010a
        /*0d16*/ 	.byte	0x19
	.zero		1


	//   ....[101]....
        /*0d18*/ 	.word	0x0001e7d0
        /*0d1c*/ 	.word	0x000000ff
        /*0d20*/ 	.word	0x00038038
        /*0d24*/ 	.short	0x010a
        /*0d26*/ 	.byte	0x19
	.zero		1


	//   ....[102]....
        /*0d28*/ 	.word	0x0001ea90
        /*0d2c*/ 	.word	0x000000ff
        /*0d30*/ 	.word	0x00038038
        /*0d34*/ 	.short	0x010a
        /*0d36*/ 	.byte	0x19
	.zero		1


	//   ....[103]....
        /*0d38*/ 	.word	0x0001ed00
        /*0d3c*/ 	.word	0x000000ff
        /*0d40*/ 	.word	0x00038038
        /*0d44*/ 	.short	0x010a
        /*0d46*/ 	.byte	0x19
	.zero		1


	//   ....[104]....
        /*0d48*/ 	.word	0x0001ef90
        /*0d4c*/ 	.word	0x000000ff
        /*0d50*/ 	.word	0x00038038
        /*0d54*/ 	.short	0x010a
        /*0d56*/ 	.byte	0x19
	.zero		1


	//   ....[105]....
        /*0d58*/ 	.word	0x0001f200
        /*0d5c*/ 	.word	0x000000ff
        /*0d60*/ 	.word	0x00038038
        /*0d64*/ 	.short	0x010a
        /*0d66*/ 	.byte	0x19
	.zero		1


	//   ....[106]....
        /*0d68*/ 	.word	0x0001f4a0
        /*0d6c*/ 	.word	0x000000ff
        /*0d70*/ 	.word	0x00038038
        /*0d74*/ 	.short	0x010a
        /*0d76*/ 	.byte	0x19
	.zero		1


	//   ....[107]....
        /*0d78*/ 	.word	0x0001f710
        /*0d7c*/ 	.word	0x000000ff
        /*0d80*/ 	.word	0x00038038
        /*0d84*/ 	.short	0x010a
        /*0d86*/ 	.byte	0x11
	.zero		1


	//   ....[108]....
        /*0d88*/ 	.word	0x0001fec0
        /*0d8c*/ 	.word	0x000000ff
        /*0d90*/ 	.word	0x000380b0
        /*0d94*/ 	.short	0x010a
        /*0d96*/ 	.byte	0x05
	.zero		1


	//   ....[109]....
        /*0d98*/ 	.word	0x00021050
        /*0d9c*/ 	.word	0x000000ff
        /*0da0*/ 	.word	0x000380b8
        /*0da4*/ 	.short	0x010a
        /*0da6*/ 	.byte	0x05
	.zero		1


	//   ....[110]....
        /*0da8*/ 	.word	0x00021cd0
        /*0dac*/ 	.word	0x000000ff
        /*0db0*/ 	.word	0x00000000
        /*0db4*/ 	.short	0x0101
        /*0db6*/ 	.byte	0x04
	.zero		1


	//   ....[111]....
        /*0db8*/ 	.word	0x00021d50
        /*0dbc*/ 	.word	0x000000ff
        /*0dc0*/ 	.word	0x00000000
        /*0dc4*/ 	.short	0x0101
        /*0dc6*/ 	.byte	0x04
	.zero		1


	//   ....[112]....
        /*0dc8*/ 	.word	0x000220b0
        /*0dcc*/ 	.word	0x00000000
        /*0dd0*/ 	.word	0x00038000
        /*0dd4*/ 	.short	0x010a
        /*0dd6*/ 	.byte	0xff
	.zero		1


	//   ....[113]....
        /*0dd8*/ 	.word	0x00022110
        /*0ddc*/ 	.word	0x00000000
        /*0de0*/ 	.word	0x00038020
        /*0de4*/ 	.short	0x010a
        /*0de6*/ 	.byte	0xff
	.zero		1


	//   ....[114]....
        /*0de8*/ 	.word	0x00022170
        /*0dec*/ 	.word	0x00000000
        /*0df0*/ 	.word	0x00038058
        /*0df4*/ 	.short	0x010a
        /*0df6*/ 	.byte	0xff
	.zero		1


	//   ....[115]....
        /*0df8*/ 	.word	0x000221d0
        /*0dfc*/ 	.word	0x00000000
        /*0e00*/ 	.word	0x00038008
        /*0e04*/ 	.short	0x010a
        /*0e06*/ 	.byte	0xff
	.zero		1


	//   ....[116]....
        /*0e08*/ 	.word	0x00022230
        /*0e0c*/ 	.word	0x00000000
        /*0e10*/ 	.word	0x00038068
        /*0e14*/ 	.short	0x010a
        /*0e16*/ 	.byte	0xff
	.zero		1


	//   ....[117]....
        /*0e18*/ 	.word	0x00022290
        /*0e1c*/ 	.word	0x00000000
        /*0e20*/ 	.word	0x00038020
        /*0e24*/ 	.short	0x010a
        /*0e26*/ 	.byte	0xff
	.zero		1


	//   ....[118]....
        /*0e28*/ 	.word	0x000222f0
        /*0e2c*/ 	.word	0x00000000
        /*0e30*/ 	.word	0x000380a0
        /*0e34*/ 	.short	0x010a
        /*0e36*/ 	.byte	0xff
	.zero		1


	//   ....[119]....
        /*0e38*/ 	.word	0x00022370
        /*0e3c*/ 	.word	0x00000005
        /*0e40*/ 	.word	0x00038058
        /*0e44*/ 	.short	0x010a
        /*0e46*/ 	.byte	0xff
	.zero		1


	//   ....[120]....
        /*0e48*/ 	.word	0x000223d0
        /*0e4c*/ 	.word	0x00000000
        /*0e50*/ 	.word	0x00038020
        /*0e54*/ 	.short	0x010a
        /*0e56*/ 	.byte	0xff
	.zero		1


	//   ....[121]....
        /*0e58*/ 	.word	0x00022430
        /*0e5c*/ 	.word	0x00000000
        /*0e60*/ 	.word	0x000380a8
        /*0e64*/ 	.short	0x010a
        /*0e66*/ 	.byte	0xff
	.zero		1


	//   ....[122]....
        /*0e68*/ 	.word	0x00022490
        /*0e6c*/ 	.word	0x00000003
        /*0e70*/ 	.word	0x00038068
        /*0e74*/ 	.short	0x010a
        /*0e76*/ 	.byte	0xff
	.zero		1


	//   ....[123]....
        /*0e78*/ 	.word	0x000224f0
        /*0e7c*/ 	.word	0x00000000
        /*0e80*/ 	.word	0x00038020
        /*0e84*/ 	.short	0x010a
        /*0e86*/ 	.byte	0xff
	.zero		1


	//   ....[124]....
        /*0e88*/ 	.word	0x00022550
        /*0e8c*/ 	.word	0x00000000
        /*0e90*/ 	.word	0x000380a0
        /*0e94*/ 	.short	0x010a
        /*0e96*/ 	.byte	0xff
	.zero		1


	//   ....[125]....
        /*0e98*/ 	.word	0x000225d0
        /*0e9c*/ 	.word	0x00000006
        /*0ea0*/ 	.word	0x00038058
        /*0ea4*/ 	.short	0x010a
        /*0ea6*/ 	.byte	0xff
	.zero		1


	//   ....[126]....
        /*0ea8*/ 	.word	0x00022630
        /*0eac*/ 	.word	0x00000000
        /*0eb0*/ 	.word	0x000380a8
        /*0eb4*/ 	.short	0x010a
        /*0eb6*/ 	.byte	0xff
	.zero		1


	//   ....[127]....
        /*0eb8*/ 	.word	0x00022690
        /*0ebc*/ 	.word	0x00000000
        /*0ec0*/ 	.word	0x00038068
        /*0ec4*/ 	.short	0x010a
        /*0ec6*/ 	.byte	0xff
	.zero		1


	//   ....[128]....
        /*0ec8*/ 	.word	0x000226e0
        /*0ecc*/ 	.word	0x00000010
        /*0ed0*/ 	.word	0x000380c0
        /*0ed4*/ 	.short	0x010a
        /*0ed6*/ 	.byte	0xff
	.zero		1


	//   ....[129]....
        /*0ed8*/ 	.word	0x00022730
        /*0edc*/ 	.word	0x00000000
        /*0ee0*/ 	.word	0x000380c8
        /*0ee4*/ 	.short	0x010a
        /*0ee6*/ 	.byte	0xff
	.zero		1


	//   ....[130]....
        /*0ee8*/ 	.word	0x00022780
        /*0eec*/ 	.word	0x0000003b
        /*0ef0*/ 	.word	0x00038070
        /*0ef4*/ 	.short	0x010a
        /*0ef6*/ 	.byte	0xff
	.zero		1


	//   ....[131]....
        /*0ef8*/ 	.word	0x000227d0
        /*0efc*/ 	.word	0x0000003b
        /*0f00*/ 	.word	0x00038080
        /*0f04*/ 	.short	0x010a
        /*0f06*/ 	.byte	0xff
	.zero		1


	//   ....[132]....
        /*0f08*/ 	.word	0x00022820
        /*0f0c*/ 	.word	0x0000003b
        /*0f10*/ 	.word	0x00038070
        /*0f14*/ 	.short	0x010a
        /*0f16*/ 	.byte	0xff
	.zero		1


	//   ....[133]....
        /*0f18*/ 	.word	0x00022870
        /*0f1c*/ 	.word	0x0000003b
        /*0f20*/ 	.word	0x00038090
        /*0f24*/ 	.short	0x010a
        /*0f26*/ 	.byte	0xff
	.zero		1


	//   ....[134]....
        /*0f28*/ 	.word	0x000228c0
        /*0f2c*/ 	.word	0x0000003b
        /*0f30*/ 	.word	0x00038080
        /*0f34*/ 	.short	0x010a
        /*0f36*/ 	.byte	0xff
	.zero		1


	//   ....[135]....
        /*0f38*/ 	.word	0x00022910
        /*0f3c*/ 	.word	0x0000003b
        /*0f40*/ 	.word	0x00038098
        /*0f44*/ 	.short	0x010a
        /*0f46*/ 	.byte	0xff
	.zero		1


	//   ....[136]....
        /*0f48*/ 	.word	0x00022960
        /*0f4c*/ 	.word	0x0000003b
        /*0f50*/ 	.word	0x00038070
        /*0f54*/ 	.short	0x010a
        /*0f56*/ 	.byte	0xff
	.zero		1


	//   ....[137]....
        /*0f58*/ 	.word	0x000229b0
        /*0f5c*/ 	.word	0x0000003b
        /*0f60*/ 	.word	0x00038090
        /*0f64*/ 	.short	0x010a
        /*0f66*/ 	.byte	0xff
	.zero		1


	//   ....[138]....
        /*0f68*/ 	.word	0x00022a00
        /*0f6c*/ 	.word	0x0000003b
        /*0f70*/ 	.word	0x000380c0
        /*0f74*/ 	.short	0x010a
        /*0f76*/ 	.byte	0xff
	.zero		1


	//   ....[139]....
        /*0f78*/ 	.word	0x00022a50
        /*0f7c*/ 	.word	0x0000003b
        /*0f80*/ 	.word	0x00038080
        /*0f84*/ 	.short	0x010a
        /*0f86*/ 	.byte	0xff
	.zero		1


	//   ....[140]....
        /*0f88*/ 	.word	0x00022aa0
        /*0f8c*/ 	.word	0x0000003b
        /*0f90*/ 	.word	0x00038098
        /*0f94*/ 	.short	0x010a
        /*0f96*/ 	.byte	0xff
	.zero		1


	//   ....[141]....
        /*0f98*/ 	.word	0x00022af0
        /*0f9c*/ 	.word	0x0000003b
        /*0fa0*/ 	.word	0x000380c8
        /*0fa4*/ 	.short	0x010a
        /*0fa6*/ 	.byte	0xff
	.zero		1


	//   ....[142]....
        /*0fa8*/ 	.word	0x00022b50
        /*0fac*/ 	.word	0x00000000
        /*0fb0*/ 	.word	0x00000000
        /*0fb4*/ 	.short	0x010a
        /*0fb6*/ 	.byte	0xff
	.zero		1


	//   ....[143]....
        /*0fb8*/ 	.word	0x00022bb0
        /*0fbc*/ 	.word	0x00000000
        /*0fc0*/ 	.word	0x00000000
        /*0fc4*/ 	.short	0x010a
        /*0fc6*/ 	.byte	0xff
	.zero		1


	//   ....[144]....
        /*0fc8*/ 	.word	0x00022c10
        /*0fcc*/ 	.word	0x00000004
        /*0fd0*/ 	.word	0x00000000
        /*0fd4*/ 	.short	0x010a
        /*0fd6*/ 	.byte	0xff
	.zero		1


	//   ....[145]....
        /*0fd8*/ 	.word	0x00022c70
        /*0fdc*/ 	.word	0x00000005
        /*0fe0*/ 	.word	0x00000000
        /*0fe4*/ 	.short	0x010a
        /*0fe6*/ 	.byte	0xff
	.zero		1


	//   ....[146]....
        /*0fe8*/ 	.word	0x00022cd0
        /*0fec*/ 	.word	0x00000003
        /*0ff0*/ 	.word	0x00000000
        /*0ff4*/ 	.short	0x010a
        /*0ff6*/ 	.byte	0xff
	.zero		1


	//   ....[147]....
        /*0ff8*/ 	.word	0x00022d30
        /*0ffc*/ 	.word	0x00000000
        /*1000*/ 	.word	0x00000000
        /*1004*/ 	.short	0x010a
        /*1006*/ 	.byte	0xff
	.zero		1


	//   ....[148]....
        /*1008*/ 	.word	0x00022d90
        /*100c*/ 	.word	0x00000004
        /*1010*/ 	.word	0x00000000
        /*1014*/ 	.short	0x010a
        /*1016*/ 	.byte	0xff
	.zero		1


	//   ....[149]....
        /*1018*/ 	.word	0x00022df0
        /*101c*/ 	.word	0x00000003
        /*1020*/ 	.word	0x00000000
        /*1024*/ 	.short	0x010a
        /*1026*/ 	.byte	0xff
	.zero		1


	//   ....[150]....
        /*1028*/ 	.word	0x00022e50
        /*102c*/ 	.word	0x00000003
        /*1030*/ 	.word	0x00000000
        /*1034*/ 	.short	0x010a
        /*1036*/ 	.byte	0xff
	.zero		1


	//   ....[151]....
        /*1038*/ 	.word	0x00022eb0
        /*103c*/ 	.word	0x00000000
        /*1040*/ 	.word	0x00000000
        /*1044*/ 	.short	0x010a
        /*1046*/ 	.byte	0xff
	.zero		1


	//   ....[152]....
        /*1048*/ 	.word	0x00022f10
        /*104c*/ 	.word	0x00000003
        /*1050*/ 	.word	0x00038010
        /*1054*/ 	.short	0x010a
        /*1056*/ 	.byte	0xff
	.zero		1


	//   ....[153]....
        /*1058*/ 	.word	0x00022f70
        /*105c*/ 	.word	0x00000000
        /*1060*/ 	.word	0x00038038
        /*1064*/ 	.short	0x010a
        /*1066*/ 	.byte	0xff
	.zero		1


	//   ....[154]....
        /*1068*/ 	.word	0x00022fd0
        /*106c*/ 	.word	0x00000003
        /*1070*/ 	.word	0x00038018
        /*1074*/ 	.short	0x010a
        /*1076*/ 	.byte	0xff
	.zero		1


	//   ....[155]....
        /*1078*/ 	.word	0x00023030
        /*107c*/ 	.word	0x00000000
        /*1080*/ 	.word	0x00038038
        /*1084*/ 	.short	0x010a
        /*1086*/ 	.byte	0xff
	.zero		1


	//   ....[156]....
        /*1088*/ 	.word	0x00023090
        /*108c*/ 	.word	0x00000000
        /*1090*/ 	.word	0x00038038
        /*1094*/ 	.short	0x010a
        /*1096*/ 	.byte	0xff
	.zero		1


	//   ....[157]....
        /*1098*/ 	.word	0x000230f0
        /*109c*/ 	.word	0x00000000
        /*10a0*/ 	.word	0x00038038
        /*10a4*/ 	.short	0x010a
        /*10a6*/ 	.byte	0xff
	.zero		1


	//   ....[158]....
        /*10a8*/ 	.word	0x00023150
        /*10ac*/ 	.word	0x00000000
        /*10b0*/ 	.word	0x00038038
        /*10b4*/ 	.short	0x010a
        /*10b6*/ 	.byte	0xff
	.zero		1


	//   ....[159]....
        /*10b8*/ 	.word	0x000231b0
        /*10bc*/ 	.word	0x00000000
        /*10c0*/ 	.word	0x00038038
        /*10c4*/ 	.short	0x010a
        /*10c6*/ 	.byte	0xff
	.zero		1


	//   ....[160]....
        /*10c8*/ 	.word	0x00023210
        /*10cc*/ 	.word	0x00000000
        /*10d0*/ 	.word	0x00038038
        /*10d4*/ 	.short	0x010a
        /*10d6*/ 	.byte	0xff
	.zero		1


	//   ....[161]....
        /*10d8*/ 	.word	0x00023270
        /*10dc*/ 	.word	0x00000000
        /*10e0*/ 	.word	0x00038038
        /*10e4*/ 	.short	0x010a
        /*10e6*/ 	.byte	0xff
	.zero		1


	//   ....[162]....
        /*10e8*/ 	.word	0x000232d0
        /*10ec*/ 	.word	0x00000000
        /*10f0*/ 	.word	0x00038038
        /*10f4*/ 	.short	0x010a
        /*10f6*/ 	.byte	0xff
	.zero		1


	//   ....[163]....
        /*10f8*/ 	.word	0x00023330
        /*10fc*/ 	.word	0x00000000
        /*1100*/ 	.word	0x00038038
        /*1104*/ 	.short	0x010a
        /*1106*/ 	.byte	0xff
	.zero		1


	//   ....[164]....
        /*1108*/ 	.word	0x00023390
        /*110c*/ 	.word	0x00000000
        /*1110*/ 	.word	0x00038038
        /*1114*/ 	.short	0x010a
        /*1116*/ 	.byte	0xff
	.zero		1


	//   ....[165]....
        /*1118*/ 	.word	0x000233f0
        /*111c*/ 	.word	0x00000000
        /*1120*/ 	.word	0x00038038
        /*1124*/ 	.short	0x010a
        /*1126*/ 	.byte	0xff
	.zero		1


	//   ....[166]....
        /*1128*/ 	.word	0x00023450
        /*112c*/ 	.word	0x00000000
        /*1130*/ 	.word	0x00038038
        /*1134*/ 	.short	0x010a
        /*1136*/ 	.byte	0xff
	.zero		1


	//   ....[167]....
        /*1138*/ 	.word	0x000234b0
        /*113c*/ 	.word	0x00000000
        /*1140*/ 	.word	0x00038038
        /*1144*/ 	.short	0x010a
        /*1146*/ 	.byte	0xff
	.zero		1


	//   ....[168]....
        /*1148*/ 	.word	0x00023510
        /*114c*/ 	.word	0x00000000
        /*1150*/ 	.word	0x00038038
        /*1154*/ 	.short	0x010a
        /*1156*/ 	.byte	0xff
	.zero		1


	//   ....[169]....
        /*1158*/ 	.word	0x00023570
        /*115c*/ 	.word	0x00000000
        /*1160*/ 	.word	0x00038038
        /*1164*/ 	.short	0x010a
        /*1166*/ 	.byte	0xff
	.zero		1


	//   ....[170]....
        /*1168*/ 	.word	0x000235d0
        /*116c*/ 	.word	0x00000005
        /*1170*/ 	.word	0x000380b0
        /*1174*/ 	.short	0x010a
        /*1176*/ 	.byte	0xff
	.zero		1


	//   ....[171]....
        /*1178*/ 	.word	0x00023630
        /*117c*/ 	.word	0x00000005
        /*1180*/ 	.word	0x000380b8
        /*1184*/ 	.short	0x010a
        /*1186*/ 	.byte	0xff
	.zero		1


	//----- nvinfo : EIATTR_NUM_MBARRIERS
	.align		4
.L_66:
        /*1188*/ 	.byte	0x03, 0x38
        /*118a*/ 	.short	0x001c


	//----- nvinfo : EIATTR_EXIT_INSTR_OFFSETS
	.align		4
        /*118c*/ 	.byte	0x04, 0x1c
        /*118e*/ 	.short	(.L_68 - .L_67)


	//   ....[0]....
.L_67:
        /*1190*/ 	.word	0x000017e0


	//   ....[1]....
        /*1194*/ 	.word	0x00005120


	//   ....[2]....
        /*1198*/ 	.word	0x00005180


	//   ....[3]....
        /*119c*/ 	.word	0x00011c60


	//   ....[4]....
        /*11a0*/ 	.word	0x00011cd0


	//   ....[5]....
        /*11a4*/ 	.word	0x0001c620


	//   ....[6]....
        /*11a8*/ 	.word	0x0001c6b0


	//   ....[7]....
        /*11ac*/ 	.word	0x0001c710


	//   ....[8]....
        /*11b0*/ 	.word	0x0001f990


	//   ....[9]....
        /*11b4*/ 	.word	0x0001f9f0


	//   ....[10]....
        /*11b8*/ 	.word	0x00021dd0


	//   ....[11]....
        /*11bc*/ 	.word	0x00022090


	//----- nvinfo : EIATTR_INDIRECT_BRANCH_TARGETS
	.align		4
.L_68:
        /*11c0*/ 	.byte	0x04, 0x34
        /*11c2*/ 	.short	(.L_70 - .L_69)


	//   ....[0]....
.L_69:
        /*11c4*/ 	.word	.L_x_538@srel
        /*11c8*/ 	.short	0x0
        /*11ca*/ 	.short	0x0
        /*11cc*/ 	.word	0x3
        /*11d0*/ 	.word	.L_x_539@srel
        /*11d4*/ 	.word	.L_x_540@srel
        /*11d8*/ 	.word	.L_x_541@srel


	//----- nvinfo : EIATTR_MAX_THREADS
	.align		4
.L_70:
        /*11dc*/ 	.byte	0x04, 0x05
        /*11de*/ 	.short	(.L_72 - .L_71)
.L_71:
        /*11e0*/ 	.word	0x00000200
        /*11e4*/ 	.word	0x00000001
        /*11e8*/ 	.word	0x00000001


	//----- nvinfo : EIATTR_CRS_STACK_SIZE
	.align		4
.L_72:
        /*11ec*/ 	.byte	0x04, 0x1e
        /*11ee*/ 	.short	(.L_74 - .L_73)
.L_73:
        /*11f0*/ 	.word	0x00000000


	//----- nvinfo : EIATTR_CBANK_PARAM_SIZE
	.align		4
.L_74:
        /*11f4*/ 	.byte	0x03, 0x19
        /*11f6*/ 	.short	0x0600


	//----- nvinfo : EIATTR_PARAM_CBANK
	.align		4
        /*11f8*/ 	.byte	0x04, 0x0a
        /*11fa*/ 	.short	(.L_76 - .L_75)
	.align		4
.L_75:
        /*11fc*/ 	.word	index@(.nv.constant0._ZN7cutlass13device_kernelINS_4fmha6kernel36Sm100FmhaFwdKernelTmaWarpspecializedIN4cute5tupleIJiiiNS5_IJNS5_IJiiEEEiEEEEEENS1_10collective38Sm100FmhaFwdMainloopTmaWarpspecializedINS_10bfloat16_tEffNS5_IJNS4_1CILi256EEENSC_ILi128EEESE_EEENS5_IJiNSC_ILi1EEES7_EEENS5_IJiSG_NS5_IJNS5_IJNSC_ILi0EEEiEEEiEEEEEESL_NS9_12ResidualMaskENS5_IJNSC_ILi2EEESG_SG_EEENSC_ILb0EEEEENS9_38Sm100FmhaFwdEpilogueTmaWarpspecializedINS_6half_tEfNS5_IJSE_SE_SE_EEESH_NS5_IJSG_S7_EEESP_EENS2_23PersistentTileSchedulerENS2_41Sm100FmhaCtxKernelWarpspecializedScheduleEEEEEvNT_6ParamsE)
        /*1200*/ 	.short	0x0380
        /*1202*/ 	.short	0x0600


	//----- nvinfo : EIATTR_SW_WAR
	.align		4
.L_76:
        /*1204*/ 	.byte	0x04, 0x36
        /*1206*/ 	.short	(.L_78 - .L_77)
.L_77:
        /*1208*/ 	.word	0x00000008
.L_78:


//--------------------- .nv.callgraph             --------------------------
	.section	.nv.callgraph,"",@"SHT_CUDA_CALLGRAPH"
	.align	4
	.sectionentsize	8
	.align		4
        /*0000*/ 	.word	0x00000000
	.align		4
        /*0004*/ 	.word	0xffffffff
	.align		4
        /*0008*/ 	.word	index@(_ZN7cutlass13device_kernelINS_4fmha6kernel36Sm100FmhaFwdKernelTmaWarpspecializedIN4cute5tupleIJiiiNS5_IJNS5_IJiiEEEiEEEEEENS1_10collective38Sm100FmhaFwdMainloopTmaWarpspecializedINS_10bfloat16_tEffNS5_IJNS4_1CILi256EEENSC_ILi128EEESE_EEENS5_IJiNSC_ILi1EEES7_EEENS5_IJiSG_NS5_IJNS5_IJNSC_ILi0EEEiEEEiEEEEEESL_NS9_12ResidualMaskENS5_IJNSC_ILi2EEESG_SG_EEENSC_ILb0EEEEENS9_38Sm100FmhaFwdEpilogueTmaWarpspecializedINS_6half_tEfNS5_IJSE_SE_SE_EEESH_NS5_IJSG_S7_EEESP_EENS2_23PersistentTileSchedulerENS2_41Sm100FmhaCtxKernelWarpspecializedScheduleEEEEEvNT_6ParamsE)
	.align		4
        /*000c*/ 	.word	index@(__assertfail)
	.align		4
        /*0010*/ 	.word	index@(_ZN7cutlass13device_kernelINS_4fmha6kernel36Sm100FmhaFwdKernelTmaWarpspecializedIN4cute5tupleIJiiiNS5_IJNS5_IJiiEEEiEEEEEENS1_10collective38Sm100FmhaFwdMainloopTmaWarpspecializedINS_10bfloat16_tEffNS5_IJNS4_1CILi256EEENSC_ILi128EEESE_EEENS5_IJiNSC_ILi1EEES7_EEENS5_IJiSG_NS5_IJNS5_IJNSC_ILi0EEEiEEEiEEEEEESL_NS9_12ResidualMaskENS5_IJNSC_ILi2EEESG_SG_EEENSC_ILb0EEEEENS9_38Sm100FmhaFwdEpilogueTmaWarpspecializedINS_6half_tEfNS5_IJSE_SE_SE_EEESH_NS5_IJSG_S7_EEESP_EENS2_23PersistentTileSchedulerENS2_41Sm100FmhaCtxKernelWarpspecializedScheduleEEEEEvNT_6ParamsE)
	.align		4
        /*0014*/ 	.word	index@(vprintf)
	.align		4
        /*0018*/ 	.word	0x00000000
	.align		4
        /*001c*/ 	.word	0xfffffffe
	.align		4
        /*0020*/ 	.word	0x00000000
	.align		4
        /*0024*/ 	.word	0xfffffffd
	.align		4
        /*0028*/ 	.word	0x00000000
	.align		4
        /*002c*/ 	.word	0xfffffffc


//--------------------- .nv.constant4             --------------------------
	.section	.nv.constant4,"a",@progbits
	.align	8
	.align		8
.nv.constant4:
        /*0000*/ 	.dword	vprintf
	.align		8
        /*0008*/ 	.dword	__assertfail
	.align		8
        /*0010*/ 	.dword	__unnamed_1
	.align		8
        /*0018*/ 	.dword	__unnamed_2
	.align		8
        /*0020*/ 	.dword	__unnamed_3
	.align		8
        /*0028*/ 	.dword	__unnamed_4
	.align		8
        /*0030*/ 	.dword	__unnamed_5
	.align		8
        /*0038*/ 	.dword	__unnamed_6
	.align		8
        /*0040*/ 	.dword	__unnamed_7
	.align		8
        /*0048*/ 	.dword	_ZN39_INTERNAL_d5d7e488_4_k_cu_d8880e5c_28724cuda3std3__45__cpo5beginE
	.align		8
        /*0050*/ 	.dword	_ZN39_INTERNAL_d5d7e488_4_k_cu_d8880e5c_28724cuda3std3__45__cpo3endE
	.align		8
        /*0058*/ 	.dword	_ZN39_INTERNAL_d5d7e488_4_k_cu_d8880e5c_28724cuda3std3__45__cpo6cbeginE
	.align		8
        /*0060*/ 	.dword	_ZN39_INTERNAL_d5d7e488_4_k_cu_d8880e5c_28724cuda3std3__45__cpo4cendE
	.align		8
        /*0068*/ 	.dword	_ZN39_INTERNAL_d5d7e488_4_k_cu_d8880e5c_28724cuda3std3__441_GLOBAL__N__d5d7e488_4_k_cu_d8880e5c_28726ignoreE
	.align		8
        /*0070*/ 	.dword	_ZN39_INTERNAL_d5d7e488_4_k_cu_d8880e5c_28724cuda3std3__419piecewise_constructE
	.align		8
        /*0078*/ 	.dword	_ZN39_INTERNAL_d5d7e488_4_k_cu_d8880e5c_28724cuda3std3__48in_placeE
	.align		8
        /*0080*/ 	.dword	_ZN39_INTERNAL_d5d7e488_4_k_cu_d8880e5c_28724cuda3std6ranges3__45__cpo4swapE
	.align		8
        /*0088*/ 	.dword	_ZN39_INTERNAL_d5d7e488_4_k_cu_d8880e5c_28724cuda3std6ranges3__45__cpo9iter_moveE
	.align		8
        /*0090*/ 	.dword	_ZN39_INTERNAL_d5d7e488_4_k_cu_d8880e5c_28724cute7productE
	.align		8
        /*0098*/ 	.dword	_ZN39_INTERNAL_d5d7e488_4_k_cu_d8880e5c_28724cute1_E
	.align		8
        /*00a0*/ 	.dword	$str$22
	.align		8
        /*00a8*/ 	.dword	$str$23
	.align		8
        /*00b0*/ 	.dword	$str$26
	.align		8
        /*00b8*/ 	.dword	$str$27
	.align		8
        /*00c0*/ 	.dword	$str$28
	.align		8
        /*00c8*/ 	.dword	$str$29
	.align		8
        /*00d0*/ 	.dword	$str$30
	.align		8
        /*00d8*/ 	.dword	$str$31
	.align		8
        /*00e0*/ 	.dword	$str$32
	.align		8
        /*00e8*/ 	.dword	$str$33
	.align		8
        /*00f0*/ 	.dword	$str$34
	.align		8
        /*00f8*/ 	.dword	$str$35
	.align		8
        /*0100*/ 	.dword	$str$36
	.align		8
        /*0108*/ 	.dword	$str$37


//--------------------- .nv.constant2._ZN7cutlass13device_kernelINS_4fmha6kernel36Sm100FmhaFwdKernelTmaWarpspecializedIN4cute5tupleIJiiiNS5_IJNS5_IJiiEEEiEEEEEENS1_10collective38Sm100FmhaFwdMainloopTmaWarpspecializedINS_10bfloat16_tEffNS5_IJNS4_1CILi256EEENSC_ILi128EEESE_EEENS5_IJiNSC_ILi1EEES7_EEENS5_IJiSG_NS5_IJNS5_IJNSC_ILi0EEEiEEEiEEEEEESL_NS9_12ResidualMaskENS5_IJNSC_ILi2EEESG_SG_EEENSC_ILb0EEEEENS9_38Sm100FmhaFwdEpilogueTmaWarpspecializedINS_6half_tEfNS5_IJSE_SE_SE_EEESH_NS5_IJSG_S7_EEESP_EENS2_23PersistentTileSchedulerENS2_41Sm100FmhaCtxKernelWarpspecializedScheduleEEEEEvNT_6ParamsE --------------------------
	.section	.nv.constant2._ZN7cutlass13device_kernelINS_4fmha6kernel36Sm100FmhaFwdKernelTmaWarpspecializedIN4cute5tupleIJiiiNS5_IJNS5_IJiiEEEiEEEEEENS1_10collective38Sm100FmhaFwdMainloopTmaWarpspecializedINS_10bfloat16_tEffNS5_IJNS4_1CILi256EEENSC_ILi128EEESE_EEENS5_IJiNSC_ILi1EEES7_EEENS5_IJiSG_NS5_IJNS5_IJNSC_ILi0EEEiEEEiEEEEEESL_NS9_12ResidualMaskENS5_IJNSC_ILi2EEESG_SG_EEENSC_ILb0EEEEENS9_38Sm100FmhaFwdEpilogueTmaWarpspecializedINS_6half_tEfNS5_IJSE_SE_SE_EEESH_NS5_IJSG_S7_EEESP_EENS2_23PersistentTileSchedulerENS2_41Sm100FmhaCtxKernelWarpspecializedScheduleEEEEEvNT_6ParamsE,"a",@progbits
	.sectionflags	@""
	.align	4
.nv.constant2._ZN7cutlass13device_kernelINS_4fmha6kernel36Sm100FmhaFwdKernelTmaWarpspecializedIN4cute5tupleIJiiiNS5_IJNS5_IJiiEEEiEEEEEENS1_10collective38Sm100FmhaFwdMainloopTmaWarpspecializedINS_10bfloat16_tEffNS5_IJNS4_1CILi256EEENSC_ILi128EEESE_EEENS5_IJiNSC_ILi1EEES7_EEENS5_IJiSG_NS5_IJNS5_IJNSC_ILi0EEEiEEEiEEEEEESL_NS9_12ResidualMaskENS5_IJNSC_ILi2EEESG_SG_EEENSC_ILb0EEEEENS9_38Sm100FmhaFwdEpilogueTmaWarpspecializedINS_6half_tEfNS5_IJSE_SE_SE_EEESH_NS5_IJSG_S7_EEESP_EENS2_23PersistentTileSchedulerENS2_41Sm100FmhaCtxKernelWarpspecializedScheduleEEEEEvNT_6ParamsE:
        /*0000*/ 	.byte	0xc0, 0xc6, 0x01, 0x00, 0xa0, 0xf9, 0x01, 0x00, 0x90, 0xc6, 0x01, 0x00


//--------------------- .text._ZN7cutlass13device_kernelINS_4fmha6kernel36Sm100FmhaFwdKernelTmaWarpspecializedIN4cute5tupleIJiiiNS5_IJNS5_IJiiEEEiEEEEEENS1_10collective38Sm100FmhaFwdMainloopTmaWarpspecializedINS_10bfloat16_tEffNS5_IJNS4_1CILi256EEENSC_ILi128EEESE_EEENS5_IJiNSC_ILi1EEES7_EEENS5_IJiSG_NS5_IJNS5_IJNSC_ILi0EEEiEEEiEEEEEESL_NS9_12ResidualMaskENS5_IJNSC_ILi2EEESG_SG_EEENSC_ILb0EEEEENS9_38Sm100FmhaFwdEpilogueTmaWarpspecializedINS_6half_tEfNS5_IJSE_SE_SE_EEESH_NS5_IJSG_S7_EEESP_EENS2_23PersistentTileSchedulerENS2_41Sm100FmhaCtxKernelWarpspecializedScheduleEEEEEvNT_6ParamsE --------------------------
	.section	.text._ZN7cutlass13device_kernelINS_4fmha6kernel36Sm100FmhaFwdKernelTmaWarpspecializedIN4cute5tupleIJiiiNS5_IJNS5_IJiiEEEiEEEEEENS1_10collective38Sm100FmhaFwdMainloopTmaWarpspecializedINS_10bfloat16_tEffNS5_IJNS4_1CILi256EEENSC_ILi128EEESE_EEENS5_IJiNSC_ILi1EEES7_EEENS5_IJiSG_NS5_IJNS5_IJNSC_ILi0EEEiEEEiEEEEEESL_NS9_12ResidualMaskENS5_IJNSC_ILi2EEESG_SG_EEENSC_ILb0EEEEENS9_38Sm100FmhaFwdEpilogueTmaWarpspecializedINS_6half_tEfNS5_IJSE_SE_SE_EEESH_NS5_IJSG_S7_EEESP_EENS2_23PersistentTileSchedulerENS2_41Sm100FmhaCtxKernelWarpspecializedScheduleEEEEEvNT_6ParamsE,"ax",@progbits
	.align	128
.text._ZN7cutlass13device_kernelINS_4fmha6kernel36Sm100FmhaFwdKernelTmaWarpspecializedIN4cute5tupleIJiiiNS5_IJNS5_IJiiEEEiEEEEEENS1_10collective38Sm100FmhaFwdMainloopTmaWarpspecializedINS_10bfloat16_tEffNS5_IJNS4_1CILi256EEENSC_ILi128EEESE_EEENS5_IJiNSC_ILi1EEES7_EEENS5_IJiSG_NS5_IJNS5_IJNSC_ILi0EEEiEEEiEEEEEESL_NS9_12ResidualMaskENS5_IJNSC_ILi2EEESG_SG_EEENSC_ILb0EEEEENS9_38Sm100FmhaFwdEpilogueTmaWarpspecializedINS_6half_tEfNS5_IJSE_SE_SE_EEESH_NS5_IJSG_S7_EEESP_EENS2_23PersistentTileSchedulerENS2_41Sm100FmhaCtxKernelWarpspecializedScheduleEEEEEvNT_6ParamsE:
        .type           _ZN7cutlass13device_kernelINS_4fmha6kernel36Sm100FmhaFwdKernelTmaWarpspecializedIN4cute5tupleIJiiiNS5_IJNS5_IJiiEEEiEEEEEENS1_10collective38Sm100FmhaFwdMainloopTmaWarpspecializedINS_10bfloat16_tEffNS5_IJNS4_1CILi256EEENSC_ILi128EEESE_EEENS5_IJiNSC_ILi1EEES7_EEENS5_IJiSG_NS5_IJNS5_IJNSC_ILi0EEEiEEEiEEEEEESL_NS9_12ResidualMaskENS5_IJNSC_ILi2EEESG_SG_EEENSC_ILb0EEEEENS9_38Sm100FmhaFwdEpilogueTmaWarpspecializedINS_6half_tEfNS5_IJSE_SE_SE_EEESH_NS5_IJSG_S7_EEESP_EENS2_23PersistentTileSchedulerENS2_41Sm100FmhaCtxKernelWarpspecializedScheduleEEEEEvNT_6ParamsE,@function
        .size           _ZN7cutlass13device_kernelINS_4fmha6kernel36Sm100FmhaFwdKernelTmaWarpspecializedIN4cute5tupleIJiiiNS5_IJNS5_IJiiEEEiEEEEEENS1_10collective38Sm100FmhaFwdMainloopTmaWarpspecializedINS_10bfloat16_tEffNS5_IJNS4_1CILi256EEENSC_ILi128EEESE_EEENS5_IJiNSC_ILi1EEES7_EEENS5_IJiSG_NS5_IJNS5_IJNSC_ILi0EEEiEEEiEEEEEESL_NS9_12ResidualMaskENS5_IJNSC_ILi2EEESG_SG_EEENSC_ILb0EEEEENS9_38Sm100FmhaFwdEpilogueTmaWarpspecializedINS_6half_tEfNS5_IJSE_SE_SE_EEESH_NS5_IJSG_S7_EEESP_EENS2_23PersistentTileSchedulerENS2_41Sm100FmhaCtxKernelWarpspecializedScheduleEEEEEvNT_6ParamsE,(.L_x_542 - _ZN7cutlass13device_kernelINS_4fmha6kernel36Sm100FmhaFwdKernelTmaWarpspecializedIN4cute5tupleIJiiiNS5_IJNS5_IJiiEEEiEEEEEENS1_10collective38Sm100FmhaFwdMainloopTmaWarpspecializedINS_10bfloat16_tEffNS5_IJNS4_1CILi256EEENSC_ILi128EEESE_EEENS5_IJiNSC_ILi1EEES7_EEENS5_IJiSG_NS5_IJNS5_IJNSC_ILi0EEEiEEEiEEEEEESL_NS9_12ResidualMaskENS5_IJNSC_ILi2EEESG_SG_EEENSC_ILb0EEEEENS9_38Sm100FmhaFwdEpilogueTmaWarpspecializedINS_6half_tEfNS5_IJSE_SE_SE_EEESH_NS5_IJSG_S7_EEESP_EENS2_23PersistentTileSchedulerENS2_41Sm100FmhaCtxKernelWarpspecializedScheduleEEEEEvNT_6ParamsE)
        .other          _ZN7cutlass13device_kernelINS_4fmha6kernel36Sm100FmhaFwdKernelTmaWarpspecializedIN4cute5tupleIJiiiNS5_IJNS5_IJiiEEEiEEEEEENS1_10collective38Sm100FmhaFwdMainloopTmaWarpspecializedINS_10bfloat16_tEffNS5_IJNS4_1CILi256EEENSC_ILi128EEESE_EEENS5_IJiNSC_ILi1EEES7_EEENS5_IJiSG_NS5_IJNS5_IJNSC_ILi0EEEiEEEiEEEEEESL_NS9_12ResidualMaskENS5_IJNSC_ILi2EEESG_SG_EEENSC_ILb0EEEEENS9_38Sm100FmhaFwdEpilogueTmaWarpspecializedINS_6half_tEfNS5_IJSE_SE_SE_EEESH_NS5_IJSG_S7_EEESP_EENS2_23PersistentTileSchedulerENS2_41Sm100FmhaCtxKernelWarpspecializedScheduleEEEEEvNT_6ParamsE,@"STO_CUDA_ENTRY STV_DEFAULT"
_ZN7cutlass13device_kernelINS_4fmha6kernel36Sm100FmhaFwdKernelTmaWarpspecializedIN4cute5tupleIJiiiNS5_IJNS5_IJiiEEEiEEEEEENS1_10collective38Sm100FmhaFwdMainloopTmaWarpspecializedINS_10bfloat16_tEffNS5_IJNS4_1CILi256EEENSC_ILi128EEESE_EEENS5_IJiNSC_ILi1EEES7_EEENS5_IJiSG_NS5_IJNS5_IJNSC_ILi0EEEiEEEiEEEEEESL_NS9_12ResidualMaskENS5_IJNSC_ILi2EEESG_SG_EEENSC_ILb0EEEEENS9_38Sm100FmhaFwdEpilogueTmaWarpspecializedINS_6half_tEfNS5_IJSE_SE_SE_EEESH_NS5_IJSG_S7_EEESP_EENS2_23PersistentTileSchedulerENS2_41Sm100FmhaCtxKernelWarpspecializedScheduleEEEEEvNT_6ParamsE:
[----:B------:R-:W1:Y:S02]  /*0000*/  LDC R1, c[0x0][0x37c] ;  /* 0x0000df00ff017b82 */ /* 0x000e640000000800 */
[----:B-1----:R-:W-:-:S04]  /*0010*/  IADD3 R1, PT, PT, R1, -0xc0, RZ ;  /* 0xffffff4001017810 */ /* 0x002fc80007ffe0ff */
[----:B------:R-:W-:Y:S01]  /*0020*/  R2UR UR41, R1 ;  /* 0x00000000012972ca */ /* 0x000fe200000e0000 */
[----:B------:R-:W1:Y:S01]  /*0030*/  S2R R0, SR_TID.X ;  /* 0x0000000000007919 */ /* 0x000e620000002100 */
[----:B------:R-:W2:Y:S01]  /*0040*/  LDCU UR4, c[0x0][0x2f8] ;  /* 0x00005f00ff0477ac */ /* 0x000ea20008000800 */
[----:B------:R-:W3:Y:S01]  /*0050*/  LDCU UR39, c[0x0][0x2fc] ;  /* 0x00005f80ff2777ac */ /* 0x000ee20008000800 */
[----:B------:R-:W-:Y:S02]  /*0060*/  UPLOP3.LUT UP3, UPT, UPT, UPT, UPT, 0x40, 0x4 ;  /* 0x000000000004789c */ /* 0x000fe40003f6e870 */
[----:B------:R-:W-:Y:S02]  /*0070*/  UPLOP3.LUT UP1, UPT, UPT, UPT, UPT, 0x80, 0x8 ;  /* 0x000000000008789c */ /* 0x000fe40003f2f070 */
[----:B------:R-:W-:Y:S02]  /*0080*/  UPLOP3.LUT UP0, UPT, UPT, UPT, UPT, 0x40, 0x4 ;  /* 0x000000000004789c */ /* 0x000fe40003f0e870 */
[----:B------:R-:W-:-:S02]  /*0090*/  UPLOP3.LUT UP6, UPT, UPT, UPT, UPT, 0x40, 0x4 ;  /* 0x000000000004789c */ /* 0x000fc40003fce870 */
[----:B------:R-:W-:Y:S02]  /*00a0*/  UPLOP3.LUT UP5, UPT, UPT, UPT, UPT, 0x40, 0x4 ;  /* 0x000000000004789c */ /* 0x000fe40003fae870 */
[----:B--2---:R-:W-:Y:S02]  /*00b0*/  UIADD3 UR41, UP2, UPT, UR41, UR4, URZ ;  /* 0x0000000429297290 */ /* 0x004fe4000ff5e0ff */
[----:B------:R-:W-:Y:S02]  /*00c0*/  UP2UR UR37, UPR, URZ, 0x8 ;  /* 0x00000008ff257883 */ /* 0x000fe40008000000 */
[----:B---3--:R-:W-:Y:S02]  /*00d0*/  UIADD3.X UR39, UPT, UPT, URZ, UR39, URZ, UP2, !UPT ;  /* 0x00000027ff277290 */ /* 0x008fe400097fe4ff */
[----:B------:R-:W-:Y:S02]  /*00e0*/  UPLOP3.LUT UP2, UPT, UPT, UPT, UPT, 0x80, 0x8 ;  /* 0x000000000008789c */ /* 0x000fe40003f4f070 */
[----:B------:R-:W-:-:S02]  /*00f0*/  UPLOP3.LUT UP4, UPT, UPT, UPT, UPT, 0x40, 0x4 ;  /* 0x000000000004789c */ /* 0x000fc40003f8e870 */
[----:B------:R-:W-:Y:S01]  /*0100*/  UP2UR UR40, UPR, URZ, 0x4 ;  /* 0x00000004ff287883 */ /* 0x000fe20008000000 */
[----:B-1----:R-:W-:-:S05]  /*0110*/  SHF.R.U32.HI R4, RZ, 0x5, R0 ;  /* 0x00000005ff047819 */ /* 0x002fca0000011600 */
[----:B------:R-:W1:Y:S02]  /*0120*/  SHFL.IDX PT, R2, R4, RZ, 0x1f ;  /* 0x00001fff04027589 */ /* 0x000e6400000e0000 */
[----:B-1----:R-:W-:-:S04]  /*0130*/  SHF.R.S32.HI R3, RZ, 0x1f, R2 ;  /* 0x0000001fff037819 */ /* 0x002fc80000011402 */
[----:B------:R-:W-:-:S04]  /*0140*/  LEA.HI R3, R3, R2, RZ, 0x2 ;  /* 0x0000000203037211 */ /* 0x000fc800078f10ff */
[----:B------:R-:W-:-:S04]  /*0150*/  SHF.R.S32.HI R3, RZ, 0x2, R3 ;  /* 0x00000002ff037819 */ /* 0x000fc80000011403 */
[----:B------:R-:W-:-:S13]  /*0160*/  ISETP.NE.AND P0, PT, R3, RZ, PT ;  /* 0x000000ff0300720c */ /* 0x000fda0003f05270 */
[----:B------:R-:W-:Y:S05]  /*0170*/  @!P0 BRA `(.L_x_0) ;  /* 0x0000000400248947 */ /* 0x000fea0003800000 */
[----:B------:R-:W-:-:S13]  /*0180*/  ISETP.NE.AND P0, PT, R3, 0x2, PT ;  /* 0x000000020300780c */ /* 0x000fda0003f05270 */
[----:B------:R-:W-:Y:S05]  /*0190*/  @!P0 BRA `(.L_x_1) ;  /* 0x0000000000f48947 */ /* 0x000fea0003800000 */
[----:B------:R-:W-:-:S13]  /*01a0*/  ISETP.NE.AND P0, PT, R3, 0x1, PT ;  /* 0x000000010300780c */ /* 0x000fda0003f05270 */
[----:B------:R-:W-:Y:S05]  /*01b0*/  @P0 BRA `(.L_x_2) ;  /* 0x00000000002c0947 */ /* 0x000fea0003800000 */
[----:B------:R-:W-:Y:S01]  /*01c0*/  HFMA2 R3, -RZ, RZ, 0, 5.9604644775390625e-08 ;  /* 0x00000001ff037431 */ /* 0x000fe200000001ff */
[----:B------:R-:W-:Y:S02]  /*01d0*/  UPLOP3.LUT UP3, UPT, UPT, UPT, UPT, 0x40, 0x4 ;  /* 0x000000000004789c */ /* 0x000fe40003f6e870 */
[----:B------:R-:W-:Y:S02]  /*01e0*/  UPLOP3.LUT UP2, UPT, UPT, UPT, UPT, 0x40, 0x4 ;  /* 0x000000000004789c */ /* 0x000fe40003f4e870 */
[----:B------:R-:W-:Y:S02]  /*01f0*/  UPLOP3.LUT UP1, UPT, UPT, UPT, UPT, 0x80, 0x8 ;  /* 0x000000000008789c */ /* 0x000fe40003f2f070 */
[----:B------:R-:W-:Y:S02]  /*0200*/  UPLOP3.LUT UP0, UPT, UPT, UPT, UPT, 0x40, 0x4 ;  /* 0x000000000004789c */ /* 0x000fe40003f0e870 */
[----:B------:R-:W-:Y:S02]  /*0210*/  UPLOP3.LUT UP6, UPT, UPT, UPT, UPT, 0x40, 0x4 ;  /* 0x000000000004789c */ /* 0x000fe40003fce870 */
[----:B------:R-:W-:-:S02]  /*0220*/  UPLOP3.LUT UP5, UPT, UPT, UPT, UPT, 0x40, 0x4 ;  /* 0x000000000004789c */ /* 0x000fc40003fae870 */
[----:B------:R-:W-:Y:S02]  /*0230*/  UPLOP3.LUT UP4, UPT, UPT, UPT, UPT, 0x80, 0x8 ;  /* 0x000000000008789c */ /* 0x000fe40003f8f070 */
[----:B------:R-:W-:Y:S02]  /*0240*/  UP2UR UR37, UPR, URZ, 0x8 ;  /* 0x00000008ff257883 */ /* 0x000fe40008000000 */
[----:B------:R-:W-:Y:S01]  /*0250*/  UP2UR UR40, UPR, URZ, 0x4 ;  /* 0x00000004ff287883 */ /* 0x000fe20008000000 */
[----:B------:R-:W-:Y:S11]  /*0260*/  BRA `(.L_x_0) ;  /* 0x0000000000e87947 */ /* 0x000ff60003800000 */
.L_x_2:
[----:B------:R-:W-:Y:S01]  /*0270*/  ISETP.NE.AND P0, PT, R2, 0xc, PT ;  /* 0x0000000c0200780c */ /* 0x000fe20003f05270 */
[----:B------:R-:W-:Y:S01]  /*0280*/  UPLOP3.LUT UP2, UPT, UPT, UPT, UPT, 0x40, 0x4 ;  /* 0x000000000004789c */ /* 0x000fe20003f4e870 */
[----:B------:R-:W-:Y:S01]  /*0290*/  HFMA2 R3, -RZ, RZ, 0, 1.78813934326171875e-07 ;  /* 0x00000003ff037431 */ /* 0x000fe200000001ff */
[----:B------:R-:W-:Y:S02]  /*02a0*/  UPLOP3.LUT UP1, UPT, UPT, UPT, UPT, 0x80, 0x8 ;  /* 0x000000000008789c */ /* 0x000fe40003f2f070 */
[----:B------:R-:W-:Y:S02]  /*02b0*/  UP2UR UR37, UPR, URZ, 0x4 ;  /* 0x00000004ff257883 */ /* 0x000fe40008000000 */
[----:B------:R-:W-:Y:S02]  /*02c0*/  UPLOP3.LUT UP2, UPT, UPT, UPT, UPT, 0x40, 0x4 ;  /* 0x000000000004789c */ /* 0x000fe40003f4e870 */
[----:B------:R-:W-:Y:S02]  /*02d0*/  UPLOP3.LUT UP0, UPT, UPT, UPT, UPT, 0x40, 0x4 ;  /* 0x000000000004789c */ /* 0x000fe40003f0e870 */
[----:B------:R-:W-:-:S02]  /*02e0*/  UPLOP3.LUT UP6, UPT, UPT, UPT, UPT, 0x40, 0x4 ;  /* 0x000000000004789c */ /* 0x000fc40003fce870 */
[----:B------:R-:W-:Y:S02]  /*02f0*/  UPLOP3.LUT UP5, UPT, UPT, UPT, UPT, 0x80, 0x8 ;  /* 0x000000000008789c */ /* 0x000fe40003faf070 */
[----:B------:R-:W-:Y:S02]  /*0300*/  UPLOP3.LUT UP4, UPT, UPT, UPT, UPT, 0x40, 0x4 ;  /* 0x000000000004789c */ /* 0x000fe40003f8e870 */
[----:B------:R-:W-:Y:S01]  /*0310*/  UP2UR UR40, UPR, URZ, 0x4 ;  /* 0x00000004ff287883 */ /* 0x000fe20008000000 */
[----:B------:R-:W-:Y:S11]  /*0320*/  @!P0 BRA `(.L_x_0) ;  /* 0x0000000000b88947 */ /* 0x000ff60003800000 */
[----:B------:R-:W-:-:S13]  /*0330*/  ISETP.NE.AND P0, PT, R2, 0xe, PT ;  /* 0x0000000e0200780c */ /* 0x000fda0003f05270 */
[----:B------:R-:W-:Y:S05]  /*0340*/  @!P0 BRA `(.L_x_3) ;  /* 0x00000000005c8947 */ /* 0x000fea0003800000 */
[----:B------:R-:W-:-:S13]  /*0350*/  ISETP.NE.AND P0, PT, R2, 0xd, PT ;  /* 0x0000000d0200780c */ /* 0x000fda0003f05270 */
[----:B------:R-:W-:Y:S05]  /*0360*/  @P0 BRA `(.L_x_4) ;  /* 0x00000000002c0947 */ /* 0x000fea0003800000 */
[----:B------:R-:W-:Y:S01]  /*0370*/  HFMA2 R3, -RZ, RZ, 0, 2.384185791015625e-07 ;  /* 0x00000004ff037431 */ /* 0x000fe200000001ff */
        /* <DEDUP_REMOVED lines=10> */
.L_x_4:
[----:B------:R-:W-:Y:S01]  /*0420*/  HFMA2 R3, -RZ, RZ, 0, 3.5762786865234375e-07 ;  /* 0x00000006ff037431 */ /* 0x000fe200000001ff */
[----:B------:R-:W-:Y:S02]  /*0430*/  UPLOP3.LUT UP3, UPT, UPT, UPT, UPT, 0x40, 0x4 ;  /* 0x000000000004789c */ /* 0x000fe40003f6e870 */
[----:B------:R-:W-:Y:S02]  /*0440*/  UPLOP3.LUT UP2, UPT, UPT, UPT, UPT, 0x40, 0x4 ;  /* 0x000000000004789c */ /* 0x000fe40003f4e870 */
[----:B------:R-:W-:Y:S02]  /*0450*/  UPLOP3.LUT UP0, UPT, UPT, UPT, UPT, 0x40, 0x4 ;  /* 0x000000000004789c */ /* 0x000fe40003f0e870 */
[----:B------:R-:W-:Y:S02]  /*0460*/  UPLOP3.LUT UP6, UPT, UPT, UPT, UPT, 0x40, 0x4 ;  /* 0x000000000004789c */ /* 0x000fe40003fce870 */
[----:B------:R-:W-:Y:S02]  /*0470*/  UPLOP3.LUT UP5, UPT, UPT, UPT, UPT, 0x40, 0x4 ;  /* 0x000000000004789c */ /* 0x000fe40003fae870 */
[----:B------:R-:W-:-:S02]  /*0480*/  UPLOP3.LUT UP4, UPT, UPT, UPT, UPT, 0x40, 0x4 ;  /* 0x000000000004789c */ /* 0x000fc40003f8e870 */
[----:B------:R-:W-:Y:S02]  /*0490*/  UP2UR UR37, UPR, URZ, 0x8 ;  /* 0x00000008ff257883 */ /* 0x000fe40008000000 */
[----:B------:R-:W-:Y:S01]  /*04a0*/  UP2UR UR40, UPR, URZ, 0x4 ;  /* 0x00000004ff287883 */ /* 0x000fe20008000000 */
[----:B------:R-:W-:Y:S11]  /*04b0*/  BRA `(.L_x_0) ;  /* 0x0000000000547947 */ /* 0x000ff60003800000 */
.L_x_3:
[----:B------:R-:W-:Y:S01]  /*04c0*/  HFMA2 R3, -RZ, RZ, 0, 2.98023223876953125e-07 ;  /* 0x00000005ff037431 */ /* 0x000fe200000001ff */
        /* <DEDUP_REMOVED lines=10> */
.L_x_1:
[----:B------:R-:W-:Y:S01]  /*0570*/  HFMA2 R3, -RZ, RZ, 0, 1.1920928955078125e-07 ;  /* 0x00000002ff037431 */ /* 0x000fe200000001ff */
        /* <DEDUP_REMOVED lines=8> */
[----:B------:R-:W-:-:S12]  /*0600*/  UP2UR UR40, UPR, URZ, 0x4 ;  /* 0x00000004ff287883 */ /* 0x000fd80008000000 */
.L_x_0:
[----:B------:R-:W-:Y:S01]  /*0610*/  ELECT P0, URZ, PT ;  /* 0x0000000000ff782f */ /* 0x000fe20003800000 */
[----:B------:R-:W-:Y:S03]  /*0620*/  BSSY.RECONVERGENT B0, `(.L_x_5) ;  /* 0x000000f000007945 */ /* 0x000fe60003800200 */
[----:B------:R-:W-:Y:S02]  /*0630*/  PLOP3.LUT P2, PT, P0, PT, UP0, 0x5d, 0xd5 ;  /* 0x0000000000d5781c */ /* 0x000fe4000074eb0d */
[----:B------:R-:W-:-:S11]  /*0640*/  PLOP3.LUT P1, PT, P0, PT, UP6, 0x5d, 0xd5 ;  /* 0x0000000000d5781c */ /* 0x000fd6000072eb6d */
[----:B------:R-:W-:Y:S05]  /*0650*/  @P2 BRA `(.L_x_6) ;  /* 0x00000000002c2947 */ /* 0x000fea0003800000 */
[----:B------:R-:W1:Y:S02]  /*0660*/  LDCU.64 UR4, c[0x0][0x348] ;  /* 0x00006900ff0477ac */ /* 0x000e640008000a00 */
[----:B-1----:R-:W-:-:S04]  /*0670*/  UIADD3 UR8, UP0, UPT, UR4, 0x80, URZ ;  /* 0x0000008004087890 */ /* 0x002fc8000ff1e0ff */
[----:B------:R-:W-:Y:S02]  /*0680*/  UIADD3.X UR9, UPT, UPT, URZ, UR5, URZ, UP0, !UPT ;  /* 0x00000005ff097290 */ /* 0x000fe400087fe4ff */
[----:B------:R-:W-:-:S04]  /*0690*/  UIADD3 UR6, UP0, UPT, UR4, 0x180, URZ ;  /* 0x0000018004067890 */ /* 0x000fc8000ff1e0ff */
[----:B------:R-:W-:Y:S02]  /*06a0*/  UIADD3.X UR7, UPT, UPT, URZ, UR5, URZ, UP0, !UPT ;  /* 0x00000005ff077290 */ /* 0x000fe400087fe4ff */
[----:B------:R-:W-:Y:S01]  /*06b0*/  UIADD3 UR4, UP0, UPT, UR4, 0x280, URZ ;  /* 0x0000028004047890 */ /* 0x000fe2000ff1e0ff */
[----:B------:R1:W-:Y:S03]  /*06c0*/  UTMACCTL.PF [UR8] ;  /* 0x00000000080079b9 */ /* 0x0003e60008040000 */
[----:B------:R-:W-:-:S03]  /*06d0*/  UIADD3.X UR5, UPT, UPT, URZ, UR5, URZ, UP0, !UPT ;  /* 0x00000005ff057290 */ /* 0x000fc600087fe4ff */
[----:B------:R1:W-:Y:S06]  /*06e0*/  UTMACCTL.PF [UR6] ;  /* 0x00000000060079b9 */ /* 0x0003ec0008040000 */
[----:B------:R1:W-:Y:S02]  /*06f0*/  UTMACCTL.PF [UR4] ;  /* 0x00000000040079b9 */ /* 0x0003e40008040000 */
[----:B-1----:R-:W-:Y:S01]  /*0700*/  NOP ;  /* 0x0000000000007918 */ /* 0x002fe20000000000 */
.L_x_6:
[----:B------:R-:W-:Y:S05]  /*0710*/  BSYNC.RECONVERGENT B0 ;  /* 0x0000000000007941 */ /* 0x000fea0003800200 */
.L_x_5:
[----:B------:R-:W-:Y:S04]  /*0720*/  BSSY.RECONVERGENT B0, `(.L_x_7) ;  /* 0x000001b000007945 */ /* 0x000fe80003800200 */
[----:B------:R-:W-:Y:S05]  /*0730*/  @P1 BRA `(.L_x_8) ;  /* 0x0000000000241947 */ /* 0x000fea0003800000 */
[----:B------:R-:W1:Y:S01]  /*0740*/  LDCU.64 UR4, c[0x0][0x348] ;  /* 0x00006900ff0477ac */ /* 0x000e620008000a00 */
[----:B------:R-:W-:Y:S02]  /*0750*/  PLOP3.LUT P6, PT, PT, PT, PT, 0x80, 0x8 ;  /* 0x000000000008781c */ /* 0x000fe40003fcf070 */
[----:B------:R-:W-:Y:S02]  /*0760*/  PLOP3.LUT P5, PT, PT, PT, PT, 0x8, 0x80 ;  /* 0x000000000080781c */ /* 0x000fe40003fae170 */
[----:B------:R-:W-:Y:S02]  /*0770*/  PLOP3.LUT P4, PT, PT, PT, PT, 0x80, 0x8 ;  /* 0x000000000008781c */ /* 0x000fe40003f8f070 */
[----:B------:R-:W-:Y:S01]  /*0780*/  PLOP3.LUT P3, PT, PT, PT, PT, 0x80, 0x8 ;  /* 0x000000000008781c */ /* 0x000fe20003f6f070 */
[----:B-1----:R-:W-:-:S04]  /*0790*/  UIADD3 UR4, UP0, UPT, UR4, 0x400, URZ ;  /* 0x0000040004047890 */ /* 0x002fc8000ff1e0ff */
[----:B------:R-:W-:-:S09]  /*07a0*/  UIADD3.X UR5, UPT, UPT, URZ, UR5, URZ, UP0, !UPT ;  /* 0x00000005ff057290 */ /* 0x000fd200087fe4ff */
[----:B------:R1:W-:Y:S02]  /*07b0*/  UTMACCTL.PF [UR4] ;  /* 0x00000000040079b9 */ /* 0x0003e40008040000 */
[----:B-1----:R-:W-:Y:S05]  /*07c0*/  BRA `(.L_x_9) ;  /* 0x0000000000407947 */ /* 0x002fea0003800000 */
.L_x_8:
[----:B------:R-:W-:-:S13]  /*07d0*/  ISETP.NE.AND P1, PT, R3, 0x3, PT ;  /* 0x000000030300780c */ /* 0x000fda0003f25270 */
[----:B------:R-:W-:Y:S05]  /*07e0*/  @!P1 BRA `(.L_x_10) ;  /* 0x0000000000289947 */ /* 0x000fea0003800000 */
[----:B------:R-:W-:Y:S02]  /*07f0*/  ISETP.NE.AND P1, PT, R3, 0x4, PT ;  /* 0x000000040300780c */ /* 0x000fe40003f25270 */
[----:B------:R-:W-:Y:S02]  /*0800*/  PLOP3.LUT P4, PT, PT, PT, PT, 0x80, 0x8 ;  /* 0x000000000008781c */ /* 0x000fe40003f8f070 */
[----:B------:R-:W-:Y:S02]  /*0810*/  PLOP3.LUT P5, PT, PT, PT, PT, 0x8, 0x80 ;  /* 0x000000000080781c */ /* 0x000fe40003fae170 */
[----:B------:R-:W-:Y:S02]  /*0820*/  PLOP3.LUT P6, PT, PT, PT, PT, 0x80, 0x8 ;  /* 0x000000000008781c */ /* 0x000fe40003fcf070 */
[----:B------:R-:W-:-:S05]  /*0830*/  PLOP3.LUT P3, PT, PT, PT, PT, 0x80, 0x8 ;  /* 0x000000000008781c */ /* 0x000fca0003f6f070 */
[----:B------:R-:W-:Y:S08]  /*0840*/  @P1 BRA `(.L_x_9) ;  /* 0x0000000000201947 */ /* 0x000ff00003800000 */
[----:B------:R-:W-:Y:S02]  /*0850*/  PLOP3.LUT P5, PT, PT, PT, PT, 0x8, 0x80 ;  /* 0x000000000080781c */ /* 0x000fe40003fae170 */
[----:B------:R-:W-:Y:S02]  /*0860*/  PLOP3.LUT P6, PT, PT, PT, PT, 0x8, 0x80 ;  /* 0x000000000080781c */ /* 0x000fe40003fce170 */
[----:B------:R-:W-:Y:S01]  /*0870*/  PLOP3.LUT P3, PT, PT, PT, PT, 0x8, 0x80 ;  /* 0x000000000080781c */ /* 0x000fe20003f6e170 */
[----:B------:R-:W-:-:S12]  /*0880*/  BRA `(.L_x_9) ;  /* 0x0000000000107947 */ /* 0x000fd80003800000 */
.L_x_10:
[----:B------:R-:W-:Y:S02]  /*0890*/  PLOP3.LUT P6, PT, PT, PT, PT, 0x8, 0x80 ;  /* 0x000000000080781c */ /* 0x000fe40003fce170 */
[----:B------:R-:W-:Y:S02]  /*08a0*/  PLOP3.LUT P5, PT, PT, PT, PT, 0x80, 0x8 ;  /* 0x000000000008781c */ /* 0x000fe40003faf070 */
[----:B------:R-:W-:Y:S02]  /*08b0*/  PLOP3.LUT P4, PT, PT, PT, PT, 0x8, 0x80 ;  /* 0x000000000080781c */ /* 0x000fe40003f8e170 */
[----:B------:R-:W-:-:S13]  /*08c0*/  PLOP3.LUT P3, PT, PT, PT, PT, 0x80, 0x8 ;  /* 0x000000000008781c */ /* 0x000fda0003f6f070 */
.L_x_9:
[----:B------:R-:W-:Y:S05]  /*08d0*/  BSYNC.RECONVERGENT B0 ;  /* 0x0000000000007941 */ /* 0x000fea0003800200 */
.L_x_7:
[----:B------:R-:W1:Y:S01]  /*08e0*/  SHFL.IDX PT, R2, R4, RZ, 0x1f ;  /* 0x00001fff04027589 */ /* 0x000e6200000e0000 */
[----:B------:R-:W-:Y:S02]  /*08f0*/  ISETP.NE.AND P1, PT, R3, 0x3, PT ;  /* 0x000000030300780c */ /* 0x000fe40003f25270 */
[----:B------:R-:W-:Y:S02]  /*0900*/  PLOP3.LUT P0, PT, P0, PT, UP1, 0xae, 0xea ;  /* 0x0000000000ea781c */ /* 0x000fe4000070f51e */
[----:B-1----:R-:W-:-:S13]  /*0910*/  ISETP.NE.AND P2, PT, R2, RZ, PT ;  /* 0x000000ff0200720c */ /* 0x002fda0003f45270 */
[----:B------:R-:W-:Y:S05]  /*0920*/  @P2 BRA `(.L_x_11) ;  /* 0x0000000000382947 */ /* 0x000fea0003800000 */
[----:B------:R-:W1:Y:S01]  /*0930*/  S2UR UR4, SR_CgaCtaId ;  /* 0x00000000000479c3 */ /* 0x000e620000008800 */
[----:B------:R-:W-:Y:S01]  /*0940*/  UMOV UR5, 0x400 ;  /* 0x0000040000057882 */ /* 0x000fe20000000000 */
[----:B------:R-:W-:Y:S01]  /*0950*/  UMOV UR6, 0x1 ;  /* 0x0000000100067882 */ /* 0x000fe20000000000 */
[----:B------:R-:W-:Y:S01]  /*0960*/  ELECT P2, URZ, PT ;  /* 0x0000000000ff782f */ /* 0x000fe20003840000 */
[----:B------:R-:W-:-:S04]  /*0970*/  UIADD3 UR6, UPT, UPT, -UR6, 0x100000, URZ ;  /* 0x0010000006067890 */ /* 0x000fc8000fffe1ff */
[----:B------:R-:W-:Y:S02]  /*0980*/  USHF.L.U32 UR7, UR6, 0xb, URZ ;  /* 0x0000000b06077899 */ /* 0x000fe400080006ff */
[----:B------:R-:W-:Y:S02]  /*0990*/  USHF.L.U32 UR6, UR6, 0x1, URZ ;  /* 0x0000000106067899 */ /* 0x000fe400080006ff */
[----:B-1----:R-:W-:Y:S01]  /*09a0*/  ULEA UR4, UR4, UR5, 0x18 ;  /* 0x0000000504047291 */ /* 0x002fe2000f8ec0ff */
[----:B------:R-:W1:Y:S11]  /*09b0*/  FENCE.VIEW.ASYNC.S ;  /* 0x00000000000073c6 */ /* 0x000e760000000000 */
[----:B-1----:R1:W2:Y:S01]  /*09c0*/  SYNCS.EXCH.64 URZ, [UR4+0x38000], UR6 ;  /* 0x0380000604ff75b2 */ /* 0x0022a20008000100 */
[----:B------:R1:W3:Y:S01]  /*09d0*/  SYNCS.EXCH.64 URZ, [UR4+0x38010], UR6 ;  /* 0x0380100604ff75b2 */ /* 0x0002e20008000100 */
[----:B------:R1:W4:Y:S01]  /*09e0*/  SYNCS.EXCH.64 URZ, [UR4+0x38008], UR6 ;  /* 0x0380080604ff75b2 */ /* 0x0003220008000100 */
[----:B------:R1:W1:Y:S01]  /*09f0*/  SYNCS.EXCH.64 URZ, [UR4+0x38018], UR6 ;  /* 0x0380180604ff75b2 */ /* 0x0002620008000100 */
[----:B------:R-:W-:Y:S01]  /*0a00*/  NOP ;  /* 0x0000000000007918 */ /* 0x000fe20000000000 */
.L_x_11:
[----:B------:R-:W-:Y:S01]  /*0a10*/  NOP ;  /* 0x0000000000007918 */ /* 0x000fe20000000000 */
[----:B------:R-:W-:Y:S05]  /*0a20*/  @!P1 BRA `(.L_x_12) ;  /* 0x0000000000289947 */ /* 0x000fea0003800000 */
[----:B------:R-:W-:Y:S01]  /*0a30*/  ISETP.NE.AND P1, PT, R3, 0x4, PT ;  /* 0x000000040300780c */ /* 0x000fe20003f25270 */
[----:B------:R-:W-:Y:S02]  /*0a40*/  UPLOP3.LUT UP3, UPT, UPT, UPT, UPT, 0x80, 0x8 ;  /* 0x000000000008789c */ /* 0x000fe40003f6f070 */
[----:B------:R-:W-:Y:S02]  /*0a50*/  UPLOP3.LUT UP2, UPT, UPT, UPT, UPT, 0x40, 0x4 ;  /* 0x000000000004789c */ /* 0x000fe40003f4e870 */
[----:B------:R-:W-:Y:S02]  /*0a60*/  UPLOP3.LUT UP1, UPT, UPT, UPT, UPT, 0x80, 0x8 ;  /* 0x000000000008789c */ /* 0x000fe40003f2f070 */
[----:B------:R-:W-:-:S06]  /*0a70*/  UPLOP3.LUT UP0, UPT, UPT, UPT, UPT, 0x80, 0x8 ;  /* 0x000000000008789c */ /* 0x000fcc0003f0f070 */
[----:B------:R-:W-:Y:S05]  /*0a80*/  @P1 BRA `(.L_x_13) ;  /* 0x0000000000201947 */ /* 0x000fea0003800000 */
[----:B------:R-:W-:Y:S02]  /*0a90*/  UPLOP3.LUT UP2, UPT, UPT, UPT, UPT, 0x40, 0x4 ;  /* 0x000000000004789c */ /* 0x000fe40003f4e870 */
[----:B------:R-:W-:Y:S02]  /*0aa0*/  UPLOP3.LUT UP3, UPT, UPT, UPT, UPT, 0x40, 0x4 ;  /* 0x000000000004789c */ /* 0x000fe40003f6e870 */
[----:B------:R-:W-:Y:S01]  /*0ab0*/  UPLOP3.LUT UP0, UPT, UPT, UPT, UPT, 0x40, 0x4 ;  /* 0x000000000004789c */ /* 0x000fe20003f0e870 */
[----:B------:R-:W-:Y:S05]  /*0ac0*/  BRA `(.L_x_13) ;  /* 0x0000000000107947 */ /* 0x000fea0003800000 */
.L_x_12:
[----:B------:R-:W-:Y:S02]  /*0ad0*/  UPLOP3.LUT UP3, UPT, UPT, UPT, UPT, 0x40, 0x4 ;  /* 0x000000000004789c */ /* 0x000fe40003f6e870 */
[----:B------:R-:W-:Y:S02]  /*0ae0*/  UPLOP3.LUT UP2, UPT, UPT, UPT, UPT, 0x80, 0x8 ;  /* 0x000000000008789c */ /* 0x000fe40003f4f070 */
[----:B------:R-:W-:Y:S02]  /*0af0*/  UPLOP3.LUT UP1, UPT, UPT, UPT, UPT, 0x40, 0x4 ;  /* 0x000000000004789c */ /* 0x000fe40003f2e870 */
[----:B------:R-:W-:Y:S02]  /*0b00*/  UPLOP3.LUT UP0, UPT, UPT, UPT, UPT, 0x80, 0x8 ;  /* 0x000000000008789c */ /* 0x000fe40003f0f070 */
.L_x_13:
[----:B------:R-:W5:Y:S02]  /*0b10*/  SHFL.IDX PT, R2, R4, RZ, 0x1f ;  /* 0x00001fff04027589 */ /* 0x000f6400000e0000 */
[----:B-----5:R-:W-:-:S13]  /*0b20*/  ISETP.NE.AND P1, PT, R2, RZ, PT ;  /* 0x000000ff0200720c */ /* 0x020fda0003f25270 */
[----:B------:R-:W-:Y:S05]  /*0b30*/  @P1 BRA `(.L_x_14) ;  /* 0x0000000000401947 */ /* 0x000fea0003800000 */
[----:B-1----:R-:W1:Y:S01]  /*0b40*/  S2UR UR4, SR_CgaCtaId ;  /* 0x00000000000479c3 */ /* 0x002e620000008800 */
        /* <DEDUP_REMOVED lines=8> */
[----:B-1----:R1:W1:Y:S01]  /*0bd0*/  SYNCS.EXCH.64 URZ, [UR4+0x38020], UR6 ;  /* 0x0380200604ff75b2 */ /* 0x0022620008000100 */
[----:B------:R1:W1:Y:S01]  /*0be0*/  SYNCS.EXCH.64 URZ, [UR4+0x38038], UR6 ;  /* 0x0380380604ff75b2 */ /* 0x0002620008000100 */
[----:B------:R1:W1:Y:S01]  /*0bf0*/  SYNCS.EXCH.64 URZ, [UR4+0x38028], UR6 ;  /* 0x0380280604ff75b2 */ /* 0x0002620008000100 */
[----:B------:R1:W1:Y:S01]  /*0c00*/  SYNCS.EXCH.64 URZ, [UR4+0x38040], UR6 ;  /* 0x0380400604ff75b2 */ /* 0x0002620008000100 */
[----:B------:R1:W1:Y:S01]  /*0c10*/  SYNCS.EXCH.64 URZ, [UR4+0x38030], UR6 ;  /* 0x0380300604ff75b2 */ /* 0x0002620008000100 */
[----:B------:R1:W1:Y:S01]  /*0c20*/  SYNCS.EXCH.64 URZ, [UR4+0x38048], UR6 ;  /* 0x0380480604ff75b2 */ /* 0x0002620008000100 */
[----:B------:R-:W-:Y:S01]  /*0c30*/  NOP ;  /* 0x0000000000007918 */ /* 0x000fe20000000000 */
.L_x_14:
[----:B------:R-:W5:Y:S01]  /*0c40*/  SHFL.IDX PT, R2, R4, RZ, 0x1f ;  /* 0x00001fff04027589 */ /* 0x000f6200000e0000 */
[----:B------:R-:W-:Y:S01]  /*0c50*/  NOP ;  /* 0x0000000000007918 */ /* 0x000fe20000000000 */
[----:B-----5:R-:W-:-:S13]  /*0c60*/  ISETP.NE.AND P1, PT, R2, RZ, PT ;  /* 0x000000ff0200720c */ /* 0x020fda0003f25270 */
[----:B------:R-:W-:Y:S05]  /*0c70*/  @P1 BRA `(.L_x_15) ;  /* 0x0000000000401947 */ /* 0x000fea0003800000 */
[----:B-1----:R-:W1:Y:S01]  /*0c80*/  S2UR UR4, SR_CgaCtaId ;  /* 0x00000000000479c3 */ /* 0x002e620000008800 */
[----:B------:R-:W-:Y:S01]  /*0c90*/  UMOV UR5, 0x400 ;  /* 0x0000040000057882 */ /* 0x000fe20000000000 */
[----:B------:R-:W-:Y:S01]  /*0ca0*/  UMOV UR6, 0x1 ;  /* 0x0000000100067882 */ /* 0x000fe20000000000 */
[----:B------:R-:W-:Y:S01]  /*0cb0*/  UMOV UR8, 0x80 ;  /* 0x0000008000087882 */ /* 0x000fe20000000000 */
[----:B------:R-:W-:-:S04]  /*0cc0*/  UIADD3 UR6, UPT, UPT, -UR6, 0x100000, URZ ;  /* 0x0010000006067890 */ /* 0x000fc8000fffe1ff */
[----:B------:R-:W-:Y:S02]  /*0cd0*/  USHF.L.U32 UR7, UR6, 0xb, URZ ;  /* 0x0000000b06077899 */ /* 0x000fe400080006ff */
[----:B------:R-:W-:Y:S02]  /*0ce0*/  USHF.L.U32 UR6, UR6, 0x1, URZ ;  /* 0x0000000106067899 */ /* 0x000fe400080006ff */
[----:B------:R-:W-:-:S04]  /*0cf0*/  UIADD3 UR8, UPT, UPT, -UR8, 0x100000, URZ ;  /* 0x0010000008087890 */ /* 0x000fc8000fffe1ff */
[----:B------:R-:W-:Y:S02]  /*0d00*/  USHF.L.U32 UR9, UR8, 0xb, URZ ;  /* 0x0000000b08097899 */ /* 0x000fe400080006ff */
[----:B------:R-:W-:Y:S01]  /*0d10*/  USHF.L.U32 UR8, UR8, 0x1, URZ ;  /* 0x0000000108087899 */ /* 0x000fe200080006ff */
[----:B------:R-:W-:Y:S01]  /*0d20*/  ELECT P1, URZ, PT ;  /* 0x0000000000ff782f */ /* 0x000fe20003820000 */
[----:B-1----:R-:W-:Y:S01]  /*0d30*/  ULEA UR4, UR4, UR5, 0x18 ;  /* 0x0000000504047291 */ /* 0x002fe2000f8ec0ff */
[----:B------:R-:W1:Y:S11]  /*0d40*/  FENCE.VIEW.ASYNC.S ;  /* 0x00000000000073c6 */ /* 0x000e760000000000 */
[----:B-1----:R1:W1:Y:S01]  /*0d50*/  SYNCS.EXCH.64 URZ, [UR4+0x38050], UR6 ;  /* 0x0380500604ff75b2 */ /* 0x0022620008000100 */
[----:B------:R1:W1:Y:S01]  /*0d60*/  SYNCS.EXCH.64 URZ, [UR4+0x38058], UR8 ;  /* 0x0380580804ff75b2 */ /* 0x0002620008000100 */
[----:B------:R-:W-:Y:S01]  /*0d70*/  NOP ;  /* 0x0000000000007918 */ /* 0x000fe20000000000 */
.L_x_15:
[----:B------:R-:W5:Y:S01]  /*0d80*/  SHFL.IDX PT, R2, R4, RZ, 0x1f ;  /* 0x00001fff04027589 */ /* 0x000f6200000e0000 */
[----:B-1----:R-:W-:Y:S01]  /*0d90*/  UP2UR UR4, UPR, URZ, 0x1 ;  /* 0x00000001ff047883 */ /* 0x002fe20008000000 */
[----:B------:R-:W-:Y:S01]  /*0da0*/  ISETP.NE.AND P2, PT, R3, 0x2, PT ;  /* 0x000000020300780c */ /* 0x000fe20003f45270 */
[----:B------:R-:W-:Y:S01]  /*0db0*/  UISETP.NE.AND UP0, UPT, UR40, URZ, UPT ;  /* 0x000000ff2800728c */ /* 0x000fe2000bf05270 */
[----:B------:R-:W-:-:S03]  /*0dc0*/  NOP ;  /* 0x0000000000007918 */ /* 0x000fc60000000000 */
[----:B------:R-:W-:Y:S02]  /*0dd0*/  USEL UR5, URZ, 0x2, !UP0 ;  /* 0x00000002ff057887 */ /* 0x000fe4000c000000 */
[----:B------:R-:W-:Y:S02]  /*0de0*/  UISETP.NE.AND UP0, UPT, UR4, URZ, UPT ;  /* 0x000000ff0400728c */ /* 0x000fe4000bf05270 */
[----:B------:R-:W-:Y:S02]  /*0df0*/  USEL UR4, URZ, 0x2, !UP4 ;  /* 0x00000002ff047887 */ /* 0x000fe4000e000000 */
[----:B------:R-:W-:Y:S02]  /*0e00*/  USEL UR13, UR5, 0x1, !UP5 ;  /* 0x00000001050d7887 */ /* 0x000fe4000e800000 */
[----:B------:R-:W-:Y:S01]  /*0e10*/  USEL UR12, UR4, 0x1, !UP5 ;  /* 0x00000001040c7887 */ /* 0x000fe2000e800000 */
[----:B-----5:R-:W-:-:S13]  /*0e20*/  ISETP.NE.AND P1, PT, R2, RZ, PT ;  /* 0x000000ff0200720c */ /* 0x020fda0003f25270 */
[----:B------:R-:W-:Y:S05]  /*0e30*/  @P1 BRA `(.L_x_16) ;  /* 0x0000000000401947 */ /* 0x000fea0003800000 */
[----:B------:R-:W1:Y:S01]  /*0e40*/  S2UR UR4, SR_CgaCtaId ;  /* 0x00000000000479c3 */ /* 0x000e620000008800 */
        /* <DEDUP_REMOVED lines=15> */
.L_x_16:
[----:B------:R-:W-:Y:S01]  /*0f40*/  NOP ;  /* 0x0000000000007918 */ /* 0x000fe20000000000 */
[----:B------:R-:W-:Y:S05]  /*0f50*/  @!P2 BRA `(.L_x_17) ;  /* 0x000000000024a947 */ /* 0x000fea0003800000 */
[----:B------:R-:W-:Y:S01]  /*0f60*/  ISETP.NE.AND P1, PT, R3, RZ, PT ;  /* 0x000000ff0300720c */ /* 0x000fe20003f25270 */
[----:B-1----:R-:W-:Y:S02]  /*0f70*/  UP2UR UR4, UPR, URZ, 0x1 ;  /* 0x00000001ff047883 */ /* 0x002fe40008000000 */
[----:B------:R-:W-:Y:S01]  /*0f80*/  UPLOP3.LUT UP0, UPT, UPT, UPT, UPT, 0x80, 0x8 ;  /* 0x000000000008789c */ /* 0x000fe20003f0f070 */
[----:B------:R-:W-:-:S03]  /*0f90*/  UMOV UR10, URZ ;  /* 0x000000ff000a7c82 */ /* 0x000fc60008000000 */
[----:B------:R-:W-:Y:S02]  /*0fa0*/  UP2UR UR43, UPR, URZ, 0x1 ;  /* 0x00000001ff2b7883 */ /* 0x000fe40008000000 */
[----:B------:R-:W-:-:S04]  /*0fb0*/  UISETP.NE.AND UP0, UPT, UR4, URZ, UPT ;  /* 0x000000ff0400728c */ /* 0x000fc8000bf05270 */
[----:B------:R-:W-:Y:S07]  /*0fc0*/  @P1 BRA `(.L_x_18) ;  /* 0x00000000001c1947 */ /* 0x000fee0003800000 */
[----:B------:R-:W-:Y:S01]  /*0fd0*/  UMOV UR10, 0x1 ;  /* 0x00000001000a7882 */ /* 0x000fe20000000000 */
[----:B------:R-:W-:Y:S05]  /*0fe0*/  BRA `(.L_x_18) ;  /* 0x0000000000147947 */ /* 0x000fea0003800000 */
.L_x_17:
[----:B-1----:R-:W-:Y:S02]  /*0ff0*/  UP2UR UR4, UPR, URZ, 0x1 ;  /* 0x00000001ff047883 */ /* 0x002fe40008000000 */
[----:B------:R-:W-:Y:S01]  /*1000*/  UPLOP3.LUT UP0, UPT, UPT, UPT, UPT, 0x40, 0x4 ;  /* 0x000000000004789c */ /* 0x000fe20003f0e870 */
[----:B------:R-:W-:-:S03]  /*1010*/  UMOV UR10, 0x2 ;  /* 0x00000002000a7882 */ /* 0x000fc60000000000 */
[----:B------:R-:W-:Y:S02]  /*1020*/  UP2UR UR43, UPR, URZ, 0x1 ;  /* 0x00000001ff2b7883 */ /* 0x000fe40008000000 */
[----:B------:R-:W-:Y:S02]  /*1030*/  UISETP.NE.AND UP0, UPT, UR4, URZ, UPT ;  /* 0x000000ff0400728c */ /* 0x000fe4000bf05270 */
.L_x_18:
[----:B------:R-:W1:Y:S02]  /*1040*/  SHFL.IDX PT, R2, R4, RZ, 0x1f ;  /* 0x00001fff04027589 */ /* 0x000e6400000e0000 */
        /* <DEDUP_REMOVED lines=13> */
[----:B------:R-:W-:Y:S01]  /*1120*/  NOP ;  /* 0x0000000000007918 */ /* 0x000fe20000000000 */
.L_x_19:
[----:B------:R-:W-:Y:S01]  /*1130*/  NOP ;  /* 0x0000000000007918 */ /* 0x000fe20000000000 */
[----:B------:R-:W-:Y:S05]  /*1140*/  @!P2 BRA `(.L_x_20) ;  /* 0x000000000024a947 */ /* 0x000fea0003800000 */
[----:B------:R-:W-:Y:S01]  /*1150*/  ISETP.NE.AND P1, PT, R3, 0x1, PT ;  /* 0x000000010300780c */ /* 0x000fe20003f25270 */
        /* <DEDUP_REMOVED lines=8> */
.L_x_20:
[----:B-1----:R-:W-:Y:S02]  /*11e0*/  UP2UR UR4, UPR, URZ, 0x1 ;  /* 0x00000001ff047883 */ /* 0x002fe40008000000 */
[----:B------:R-:W-:Y:S01]  /*11f0*/  UPLOP3.LUT UP0, UPT, UPT, UPT, UPT, 0x40, 0x4 ;  /* 0x000000000004789c */ /* 0x000fe20003f0e870 */
[----:B------:R-:W-:-:S03]  /*1200*/  UMOV UR5, 0x2 ;  /* 0x0000000200057882 */ /* 0x000fc60000000000 */
[----:B------:R-:W-:Y:S02]  /*1210*/  UP2UR UR42, UPR, URZ, 0x1 ;  /* 0x00000001ff2a7883 */ /* 0x000fe40008000000 */
[----:B------:R-:W-:Y:S02]  /*1220*/  UISETP.NE.AND UP0, UPT, UR4, URZ, UPT ;  /* 0x000000ff0400728c */ /* 0x000fe4000bf05270 */
.L_x_21:
[----:B------:R-:W1:Y:S01]  /*1230*/  SHFL.IDX PT, R2, R4, RZ, 0x1f ;  /* 0x00001fff04027589 */ /* 0x000e6200000e0000 */
[----:B------:R-:W-:Y:S02]  /*1240*/  USEL UR11, URZ, 0x1, !UP4 ;  /* 0x00000001ff0b7887 */ /* 0x000fe4000e000000 */
[----:B------:R-:W-:Y:S01]  /*1250*/  USEL UR44, URZ, 0x1, UP4 ;  /* 0x00000001ff2c7887 */ /* 0x000fe2000a000000 */
[----:B-1----:R-:W-:-:S13]  /*1260*/  ISETP.NE.AND P1, PT, R2, RZ, PT ;  /* 0x000000ff0200720c */ /* 0x002fda0003f25270 */
[----:B------:R-:W-:Y:S05]  /*1270*/  @P1 BRA `(.L_x_22) ;  /* 0x0000000000301947 */ /* 0x000fea0003800000 */
[----:B------:R-:W1:Y:S01]  /*1280*/  S2UR UR4, SR_CgaCtaId ;  /* 0x00000000000479c3 */ /* 0x000e620000008800 */
[----:B------:R-:W-:Y:S01]  /*1290*/  UMOV UR6, 0x400 ;  /* 0x0000040000067882 */ /* 0x000fe20000000000 */
[----:B------:R-:W-:Y:S01]  /*12a0*/  UMOV UR7, 0x80 ;  /* 0x0000008000077882 */ /* 0x000fe20000000000 */
[----:B------:R-:W-:Y:S01]  /*12b0*/  ELECT P1, URZ, PT ;  /* 0x0000000000ff782f */ /* 0x000fe20003820000 */
[----:B-1----:R-:W-:Y:S02]  /*12c0*/  ULEA UR4, UR4, UR6, 0x18 ;  /* 0x0000000604047291 */ /* 0x002fe4000f8ec0ff */
[----:B------:R-:W-:-:S04]  /*12d0*/  UIADD3 UR6, UPT, UPT, -UR7, 0x100000, URZ ;  /* 0x0010000007067890 */ /* 0x000fc8000fffe1ff */
[----:B------:R-:W-:Y:S02]  /*12e0*/  USHF.L.U32 UR7, UR6, 0xb, URZ ;  /* 0x0000000b06077899 */ /* 0x000fe400080006ff */
[----:B------:R-:W-:Y:S01]  /*12f0*/  USHF.L.U32 UR6, UR6, 0x1, URZ ;  /* 0x0000000106067899 */ /* 0x000fe200080006ff */
[----:B------:R-:W1:Y:S11]  /*1300*/  FENCE.VIEW.ASYNC.S ;  /* 0x00000000000073c6 */ /* 0x000e760000000000 */
[----:B-1----:R1:W1:Y:S01]  /*1310*/  SYNCS.EXCH.64 URZ, [UR4+0x38080], UR6 ;  /* 0x0380800604ff75b2 */ /* 0x0022620008000100 */
[----:B------:R1:W1:Y:S01]  /*1320*/  SYNCS.EXCH.64 URZ, [UR4+0x38088], UR6 ;  /* 0x0380880604ff75b2 */ /* 0x0002620008000100 */
[----:B------:R-:W-:Y:S01]  /*1330*/  NOP ;  /* 0x0000000000007918 */ /* 0x000fe20000000000 */
.L_x_22:
        /* <DEDUP_REMOVED lines=10> */
[----:B------:R-:W-:Y:S01]  /*13e0*/  USHF.L.U32 UR8, UR8, 0x1, URZ ;  /* 0x0000000108087899 */ /* 0x000fe200080006ff */
[----:B------:R-:W-:Y:S01]  /*13f0*/  ELECT P1, URZ, PT ;  /* 0x0000000000ff782f */ /* 0x000fe20003820000 */
[----:B-1----:R-:W-:Y:S02]  /*1400*/  ULEA UR4, UR4, UR6, 0x18 ;  /* 0x0000000604047291 */ /* 0x002fe4000f8ec0ff */
[----:B------:R-:W-:-:S04]  /*1410*/  UIADD3 UR6, UPT, UPT, -UR7, 0x100000, URZ ;  /* 0x0010000007067890 */ /* 0x000fc8000fffe1ff */
[----:B------:R-:W-:Y:S02]  /*1420*/  USHF.L.U32 UR7, UR6, 0xb, URZ ;  /* 0x0000000b06077899 */ /* 0x000fe400080006ff */
[----:B------:R-:W-:Y:S01]  /*1430*/  USHF.L.U32 UR6, UR6, 0x1, URZ ;  /* 0x0000000106067899 */ /* 0x000fe200080006ff */
[----:B------:R-:W1:Y:S03]  /*1440*/  FENCE.VIEW.ASYNC.S ;  /* 0x00000000000073c6 */ /* 0x000e660000000000 */
[----:B-1----:R1:W1:Y:S08]  /*1450*/  SYNCS.EXCH.64 URZ, [UR4+0x38090], UR8 ;  /* 0x0380900804ff75b2 */ /* 0x0022700008000100 */
[----:B------:R1:W1:Y:S01]  /*1460*/  SYNCS.EXCH.64 URZ, [UR4+0x380a0], UR6 ;  /* 0x0380a00604ff75b2 */ /* 0x0002620008000100 */
[----:B------:R1:W1:Y:S01]  /*1470*/  SYNCS.EXCH.64 URZ, [UR4+0x38098], UR8 ;  /* 0x0380980804ff75b2 */ /* 0x0002620008000100 */
[----:B------:R1:W1:Y:S01]  /*1480*/  SYNCS.EXCH.64 URZ, [UR4+0x380a8], UR6 ;  /* 0x0380a80604ff75b2 */ /* 0x0002620008000100 */
[----:B------:R-:W-:Y:S01]  /*1490*/  NOP ;  /* 0x0000000000007918 */ /* 0x000fe20000000000 */
.L_x_23:
        /* <DEDUP_REMOVED lines=8> */
[----:B------:R-:W-:Y:S01]  /*1520*/  ELECT P1, URZ, PT ;  /* 0x0000000000ff782f */ /* 0x000fe20003820000 */
[----:B------:R-:W-:-:S04]  /*1530*/  UIADD3 UR8, UPT, UPT, -UR8, 0x100000, URZ ;  /* 0x0010000008087890 */ /* 0x000fc8000fffe1ff */
[----:B------:R-:W-:Y:S02]  /*1540*/  USHF.L.U32 UR9, UR8, 0xb, URZ ;  /* 0x0000000b08097899 */ /* 0x000fe400080006ff */
[----:B------:R-:W-:Y:S02]  /*1550*/  USHF.L.U32 UR8, UR8, 0x1, URZ ;  /* 0x0000000108087899 */ /* 0x000fe400080006ff */
[----:B-1----:R-:W-:Y:S02]  /*1560*/  ULEA UR4, UR4, UR6, 0x18 ;  /* 0x0000000604047291 */ /* 0x002fe4000f8ec0ff */
[----:B------:R-:W-:-:S04]  /*1570*/  UIADD3 UR6, UPT, UPT, -UR7, 0x100000, URZ ;  /* 0x0010000007067890 */ /* 0x000fc8000fffe1ff */
[----:B------:R-:W-:Y:S02]  /*1580*/  USHF.L.U32 UR7, UR6, 0xb, URZ ;  /* 0x0000000b06077899 */ /* 0x000fe400080006ff */
[----:B------:R-:W-:Y:S01]  /*1590*/  USHF.L.U32 UR6, UR6, 0x1, URZ ;  /* 0x0000000106067899 */ /* 0x000fe200080006ff */
[----:B------:R-:W1:Y:S11]  /*15a0*/  FENCE.VIEW.ASYNC.S ;  /* 0x00000000000073c6 */ /* 0x000e760000000000 */
[----:B-1----:R1:W1:Y:S01]  /*15b0*/  SYNCS.EXCH.64 URZ, [UR4+0x380b0], UR6 ;  /* 0x0380b00604ff75b2 */ /* 0x0022620008000100 */
[----:B------:R1:W1:Y:S01]  /*15c0*/  SYNCS.EXCH.64 URZ, [UR4+0x380c0], UR8 ;  /* 0x0380c00804ff75b2 */ /* 0x0002620008000100 */
[----:B------:R1:W1:Y:S01]  /*15d0*/  SYNCS.EXCH.64 URZ, [UR4+0x380b8], UR6 ;  /* 0x0380b80604ff75b2 */ /* 0x0002620008000100 */
[----:B------:R1:W1:Y:S01]  /*15e0*/  SYNCS.EXCH.64 URZ, [UR4+0x380c8], UR8 ;  /* 0x0380c80804ff75b2 */ /* 0x0002620008000100 */
[----:B------:R-:W-:Y:S01]  /*15f0*/  NOP ;  /* 0x0000000000007918 */ /* 0x000fe20000000000 */
.L_x_24:
[----:B------:R-:W5:Y:S01]  /*1600*/  SHFL.IDX PT, R4, R4, RZ, 0x1f ;  /* 0x00001fff04047589 */ /* 0x000f6200000e0000 */
[----:B-1----:R-:W1:Y:S01]  /*1610*/  S2UR UR8, SR_CTAID.X ;  /* 0x00000000000879c3 */ /* 0x002e620000002500 */
[----:B------:R-:W-:Y:S01]  /*1620*/  NOP ;  /* 0x0000000000007918 */ /* 0x000fe20000000000 */
[----:B-----5:R-:W-:-:S13]  /*1630*/  ISETP.NE.AND P1, PT, R4, RZ, PT ;  /* 0x000000ff0400720c */ /* 0x020fda0003f25270 */
[----:B-1----:R-:W-:Y:S05]  /*1640*/  @P1 BRA `(.L_x_25) ;  /* 0x0000000000301947 */ /* 0x002fea0003800000 */
        /* <DEDUP_REMOVED lines=12> */
.L_x_25:
[----:B------:R-:W-:Y:S01]  /*1710*/  ISETP.GT.AND P1, PT, R3, 0x3, PT ;  /* 0x000000030300780c */ /* 0x000fe20003f24270 */
[----:B------:R-:W-:Y:S01]  /*1720*/  NOP ;  /* 0x0000000000007918 */ /* 0x000fe20000000000 */
[----:B------:R-:W-:Y:S01]  /*1730*/  MOV R2, UR8 ;  /* 0x0000000800027c02 */ /* 0x000fe20008000f00 */
[----:B-1234-:R-:W-:Y:S10]  /*1740*/  BAR.SYNC.DEFER_BLOCKING 0x0 ;  /* 0x0000000000007b1d */ /* 0x01eff40000010000 */
[----:B------:R-:W-:Y:S05]  /*1750*/  @P1 BRA `(.L_x_26) ;  /* 0x000001ac00b41947 */ /* 0x000fea0003800000 */
[----:B------:R-:W-:-:S13]  /*1760*/  ISETP.GE.U32.AND P0, PT, R3, 0x2, PT ;  /* 0x000000020300780c */ /* 0x000fda0003f06070 */
[----:B------:R-:W-:Y:S05]  /*1770*/  @!P0 BRA `(.L_x_27) ;  /* 0x00000104003c8947 */ /* 0x000fea0003800000 */
[----:B------:R-:W-:Y:S05]  /*1780*/  @!P2 BRA `(.L_x_28) ;  /* 0x000000380068a947 */ /* 0x000fea0003800000 */
[----:B------:R-:W-:-:S08]  /*1790*/  NOP ;  /* 0x0000000000007918 */ /* 0x000fd00000000000 */
[----:B------:R-:W1:-:S00]  /*17a0*/  USETMAXREG.DEALLOC.CTAPOOL 0x20 ;  /* 0x00000020000079c8 */ /* 0x000e4000080e0500 */
[----:B-1----:R-:W1:Y:S01]  /*17b0*/  LDC R0, c[0x0][0x900] ;  /* 0x00024000ff007b82 */ /* 0x002e620000000800 */
[----:B------:R-:W-:-:S13]  /*17c0*/  R2UR UR4, R2 ;  /* 0x00000000020472ca */ /* 0x000fda00000e0000 */
[----:B-1----:R-:W-:-:S13]  /*17d0*/  ISETP.LE.AND P0, PT, R0, UR4, PT ;  /* 0x0000000400007c0c */ /* 0x002fda000bf03270 */
[----:B------:R-:W-:Y:S05]  /*17e0*/  @P0 EXIT ;  /* 0x000000000000094d */ /* 0x000fea0003800000 */
[----:B------:R-:W1:Y:S01]  /*17f0*/  S2UR UR4, SR_CgaCtaId ;  /* 0x00000000000479c3 */ /* 0x000e620000008800 */
[----:B------:R-:W-:Y:S01]  /*1800*/  UMOV UR5, 0x400 ;  /* 0x0000040000057882 */ /* 0x000fe20000000000 */
[----:B------:R-:W-:Y:S01]  /*1810*/  ULOP3.LUT UR6, UR13, 0x1, URZ, 0xc0, !UPT ;  /* 0x000000010d067892 */ /* 0x000fe2000f8ec0ff */
[----:B------:R-:W-:Y:S02]  /*1820*/  HFMA2 R7, -RZ, RZ, 0, 0 ;  /* 0x00000000ff077431 */ /* 0x000fe400000001ff */
[----:B------:R-:W-:Y:S01]  /*1830*/  IMAD.U32 R11, RZ, RZ, UR8 ;  /* 0x00000008ff0b7e24 */ /* 0x000fe2000f8e00ff */
[----:B------:R-:W-:Y:S01]  /*1840*/  PRMT R8, RZ, 0x7610, R8 ;  /* 0x00007610ff087816 */ /* 0x000fe20000000008 */
[----:B------:R-:W-:Y:S01]  /*1850*/  UMOV UR60, URZ ;  /* 0x000000ff003c7c82 */ /* 0x000fe20008000000 */
[----:B------:R-:W-:Y:S01]  /*1860*/  UMOV UR58, 0x1 ;  /* 0x00000001003a7882 */ /* 0x000fe20000000000 */
[----:B------:R-:W-:Y:S01]  /*1870*/  IMAD.U32 R10, RZ, RZ, UR6 ;  /* 0x00000006ff0a7e24 */ /* 0x000fe2000f8e00ff */
[----:B------:R-:W-:Y:S01]  /*1880*/  UMOV UR59, 0x1 ;  /* 0x00000001003b7882 */ /* 0x000fe20000000000 */
[----:B------:R-:W-:Y:S01]  /*1890*/  UMOV UR61, 0x1 ;  /* 0x00000001003d7882 */ /* 0x000fe20000000000 */
[----:B------:R-:W-:Y:S01]  /*18a0*/  UMOV UR21, URZ ;  /* 0x000000ff00157c82 */ /* 0x000fe20008000000 */
[----:B------:R-:W-:Y:S01]  /*18b0*/  UMOV UR47, URZ ;  /* 0x000000ff002f7c82 */ /* 0x000fe20008000000 */
[----:B-1----:R-:W-:-:S02]  /*18c0*/  ULEA UR4, UR4, UR5, 0x18 ;  /* 0x0000000504047291 */ /* 0x002fc4000f8ec0ff */
[----:B------:R-:W-:Y:S02]  /*18d0*/  ULOP3.LUT UR5, UR12, 0x1, URZ, 0xc0, !UPT ;  /* 0x000000010c057892 */ /* 0x000fe4000f8ec0ff */
[----:B------:R-:W-:-:S04]  /*18e0*/  UIADD3 UR4, UPT, UPT, UR4, 0x10000, URZ ;  /* 0x0001000004047890 */ /* 0x000fc8000fffe0ff */
[----:B------:R-:W-:Y:S01]  /*18f0*/  USHF.R.U32.HI UR4, URZ, 0x4, UR4 ;  /* 0x00000004ff047899 */ /* 0x000fe20008011604 */
[----:B------:R-:W-:-:S03]  /*1900*/  MOV R9, UR5 ;  /* 0x0000000500097c02 */ /* 0x000fc60008000f00 */
[----:B------:R-:W-:-:S04]  /*1910*/  ULOP3.LUT UR4, UR4, 0x3fff, URZ, 0xc0, !UPT ;  /* 0x00003fff04047892 */ /* 0x000fc8000f8ec0ff */
[----:B------:R-:W-:-:S12]  /*1920*/  ULOP3.LUT UR63, UR4, 0x10000, URZ, 0xfc, !UPT ;  /* 0x00010000043f7892 */ /* 0x000fd8000f8efcff */
.L_x_89:
[----:B-1----:R-:W1:Y:S01]  /*1930*/  LDCU.64 UR6, c[0x0][0x908] ;  /* 0x00012100ff0677ac */ /* 0x002e620008000a00 */
[----:B------:R-:W-:Y:S01]  /*1940*/  R2UR UR9, R11 ;  /* 0x000000000b0972ca */ /* 0x000fe200000e0000 */
[----:B------:R-:W2:-:S12]  /*1950*/  LDCU UR8, c[0x0][0x904] ;  /* 0x00012080ff0877ac */ /* 0x000e980008000800 */
[----:B-1----:R-:W-:Y:S02]  /*1960*/  UIMAD.WIDE.U32 UR4, UR9, UR6, URZ ;  /* 0x00000006090472a5 */ /* 0x002fe4000f8e00ff */
[----:B--2---:R-:W-:-:S05]  /*1970*/  UISETP.NE.AND UP0, UPT, UR8, 0x1, UPT ;  /* 0x000000010800788c */ /* 0x004fca000bf05270 */
[----:B------:R-:W-:Y:S02]  /*1980*/  UMOV UR4, UR5 ;  /* 0x0000000500047c82 */ /* 0x000fe40008000000 */
[----:B------:R-:W-:Y:S02]  /*1990*/  USHF.R.U32.HI UR4, URZ, UR7, UR4 ;  /* 0x00000007ff047299 */ /* 0x000fe40008011604 */
[----:B------:R-:W1:Y:S02]  /*19a0*/  LDCU UR5, c[0x0][0x380] ;  /* 0x00007000ff0577ac */ /* 0x000e640008000800 */
[----:B------:R-:W-:-:S04]  /*19b0*/  USEL UR4, UR9, UR4, !UP0 ;  /* 0x0000000409047287 */ /* 0x000fc8000c000000 */
[----:B------:R-:W-:-:S04]  /*19c0*/  UIADD3 UR4, UPT, UPT, -UR4, URZ, URZ ;  /* 0x000000ff04047290 */ /* 0x000fc8000fffe1ff */
[----:B------:R-:W-:-:S04]  /*19d0*/  UIMAD UR4, UR8, UR4, UR9 ;  /* 0x00000004080472a4 */ /* 0x000fc8000f8e0209 */
[----:B------:R-:W-:-:S04]  /*19e0*/  USHF.L.U32 UR4, UR4, 0x8, URZ ;  /* 0x0000000804047899 */ /* 0x000fc800080006ff */
[----:B-1----:R-:W-:-:S09]  /*19f0*/  UISETP.GE.AND UP0, UPT, UR4, UR5, UPT ;  /* 0x000000050400728c */ /* 0x002fd2000bf06270 */
[----:B------:R-:W-:Y:S05]  /*1a00*/  BRA.U UP0, `(.L_x_29) ;  /* 0x0000003500a87547 */ /* 0x000fea000b800000 */
[----:B------:R-:W-:-:S13]  /*1a10*/  LOP3.LUT P0, RZ, R8, 0xff, RZ, 0xc0, !PT ;  /* 0x000000ff08ff7812 */ /* 0x000fda000780c0ff */
[----:B------:R-:W-:Y:S05]  /*1a20*/  @P0 BRA `(.L_x_30) ;  /* 0x0000000000940947 */ /* 0x000fea0003800000 */
[----:B------:R-:W1:Y:S01]  /*1a30*/  S2UR UR6, SR_CgaCtaId ;  /* 0x00000000000679c3 */ /* 0x000e620000008800 */
[----:B------:R-:W-:Y:S01]  /*1a40*/  UMOV UR4, 0x40 ;  /* 0x0000004000047882 */ /* 0x000fe20000000000 */
[----:B------:R-:W-:Y:S01]  /*1a50*/  NOP ;  /* 0x0000000000007918 */ /* 0x000fe20000000000 */
[----:B-1----:R-:W-:-:S03]  /*1a60*/  ULEA UR5, UR6, UR4, 0x18 ;  /* 0x0000000406057291 */ /* 0x002fc6000f8ec0ff */
[----:B------:R-:W-:Y:S02]  /*1a70*/  UMOV UR4, 0x400 ;  /* 0x0000040000047882 */ /* 0x000fe40000000000 */
[----:B------:R-:W-:-:S04]  /*1a80*/  ULEA UR6, UR6, UR4, 0x18 ;  /* 0x0000000406067291 */ /* 0x000fc8000f8ec0ff */
[----:B------:R-:W1:Y:S02]  /*1a90*/  LDS.U8 R0, [UR5+0x1c] ;  /* 0x00001c05ff007984 */ /* 0x000e640008000000 */
[----:B-1----:R-:W-:-:S13]  /*1aa0*/  ISETP.NE.AND P0, PT, R0, RZ, PT ;  /* 0x000000ff0000720c */ /* 0x002fda0003f05270 */
[----:B------:R-:W-:Y:S05]  /*1ab0*/  @P0 BRA `(.L_x_31) ;  /* 0x0000000000580947 */ /* 0x000fea0003800000 */
[----:B------:R-:W-:-:S13]  /*1ac0*/  ELECT P0, URZ, PT ;  /* 0x0000000000ff782f */ /* 0x000fda0003800000 */
[----:B------:R-:W-:Y:S05]  /*1ad0*/  @!P0 BRA `(.L_x_32) ;  /* 0x0000000000608947 */ /* 0x000fea0003800000 */
[----:B------:R-:W-:Y:S01]  /*1ae0*/  UMOV UR4, 0x10 ;  /* 0x0000001000047882 */ /* 0x000fe20000000000 */
[----:B------:R-:W-:Y:S01]  /*1af0*/  HFMA2 R0, -RZ, RZ, 0, 5.9604644775390625e-08 ;  /* 0x00000001ff007431 */ /* 0x000fe200000001ff */
[----:B------:R-:W-:-:S03]  /*1b00*/  MOV R2, 0xffff ;  /* 0x0000ffff00027802 */ /* 0x000fc60000000f00 */
[----:B------:R-:W-:Y:S04]  /*1b10*/  DEPBAR.LE SB1, 0x36 ;  /* 0x00009d800000791a */ /* 0x000fe80000000000 */
[----:B------:R-:W1:Y:S02]  /*1b20*/  UTCATOMSWS.FIND_AND_SET.ALIGN UP0, UR4, UR4 ;  /* 0x00000004000475e3 */ /* 0x000e640008000800 */
[----:B-1----:R-:W-:Y:S01]  /*1b30*/  MOV R3, UR4 ;  /* 0x0000000400037c02 */ /* 0x002fe20008000f00 */
[----:B------:R-:W-:Y:S06]  /*1b40*/  BRA.U UP0, `(.L_x_33) ;  /* 0x0000000100187547 */ /* 0x000fec000b800000 */
.L_x_34:
[----:B------:R-:W-:Y:S05]  /*1b50*/  NANOSLEEP 0x64 ;  /* 0x000000640000795d */ /* 0x000fea0003800000 */
[----:B------:R-:W-:-:S05]  /*1b60*/  UMOV UR4, 0x10 ;  /* 0x0000001000047882 */ /* 0x000fca0000000000 */
[----:B------:R-:W-:Y:S04]  /*1b70*/  DEPBAR.LE SB1, 0x36 ;  /* 0x00009d800000791a */ /* 0x000fe80000000000 */
[----:B------:R-:W1:Y:S02]  /*1b80*/  UTCATOMSWS.FIND_AND_SET.ALIGN UP0, UR4, UR4 ;  /* 0x00000004000475e3 */ /* 0x000e640008000800 */
[----:B-1----:R-:W-:Y:S01]  /*1b90*/  MOV R3, UR4 ;  /* 0x0000000400037c02 */ /* 0x002fe20008000f00 */
[----:B------:R-:W-:Y:S05]  /*1ba0*/  BRA.U !UP0, `(.L_x_34) ;  /* 0xfffffffd08e87547 */ /* 0x000fea000b83ffff */
.L_x_33:
[-C--:B------:R-:W-:Y:S02]  /*1bb0*/  SHF.L.U32 R2, R2, R3.reuse, RZ ;  /* 0x0000000302027219 */ /* 0x080fe400000006ff */
[----:B------:R-:W-:Y:S01]  /*1bc0*/  SHF.L.U32 R0, R0, R3, RZ ;  /* 0x0000000300007219 */ /* 0x000fe200000006ff */
[----:B------:R-:W-:Y:S02]  /*1bd0*/  IMAD.SHL.U32 R3, R3, 0x20, RZ ;  /* 0x0000002003037824 */ /* 0x000fe400078e00ff */
[----:B------:R1:W-:Y:S04]  /*1be0*/  ATOMS.OR RZ, [UR5+0x14], R2 ;  /* 0x00001402ffff798c */ /* 0x0003e8000b000005 */
[----:B------:R1:W-:Y:S04]  /*1bf0*/  ATOMS.OR RZ, [UR5+0x18], R0 ;  /* 0x00001800ffff798c */ /* 0x0003e8000b000005 */
[----:B------:R1:W-:Y:S01]  /*1c00*/  STS [UR6+0x380e0], R3 ;  /* 0x0380e003ff007988 */ /* 0x0003e20008000806 */
[----:B------:R-:W-:Y:S05]  /*1c10*/  BRA `(.L_x_32) ;  /* 0x0000000000107947 */ /* 0x000fea0003800000 */
.L_x_31:
[----:B------:R-:W-:Y:S02]  /*1c20*/  MOV R0, 0xffffffff ;  /* 0xffffffff00007802 */ /* 0x000fe40000000f00 */
[----:B------:R-:W-:-:S03]  /*1c30*/  MOV R2, 0x1c60 ;  /* 0x00001c6000027802 */ /* 0x000fc60000000f00 */
[----:B------:R1:W-:Y:S04]  /*1c40*/  STS [UR6+0x380e0], R0 ;  /* 0x0380e000ff007988 */ /* 0x0003e80008000806 */
[----:B-1----:R-:W-:Y:S05]  /*1c50*/  CALL.REL.NOINC `($__internal_1_$__cuda_sm10x_tcgen05_guardrail_trap_phase_invalid_during_alloc) ;  /* 0x0000021800947944 */ /* 0x002fea0003c00000 */
.L_x_32:
[----:B------:R-:W-:Y:S05]  /*1c60*/  WARPSYNC.ALL ;  /* 0x0000000000007948 */ /* 0x000fea0003800000 */
[----:B------:R-:W-:Y:S01]  /*1c70*/  NOP ;  /* 0x0000000000007918 */ /* 0x000fe20000000000 */
.L_x_30:
[----:B------:R-:W2:Y:S01]  /*1c80*/  LDCU UR48, c[0x0][0x384] ;  /* 0x00007080ff3077ac */ /* 0x000ea20008000800 */
[----:B------:R-:W-:Y:S01]  /*1c90*/  HFMA2 R8, -RZ, RZ, 0, 5.9604644775390625e-08 ;  /* 0x00000001ff087431 */ /* 0x000fe200000001ff */
[----:B--2---:R-:W-:-:S09]  /*1ca0*/  UISETP.NE.AND UP0, UPT, UR48, URZ, UPT ;  /* 0x000000ff3000728c */ /* 0x004fd2000bf05270 */
[----:B------:R-:W-:Y:S05]  /*1cb0*/  BRA.U !UP0, `(.L_x_29) ;  /* 0x0000003108fc7547 */ /* 0x000fea000b800000 */
[----:B------:R-:W-:Y:S04]  /*1cc0*/  BSSY.RECONVERGENT B0, `(.L_x_35) ;  /* 0x0000003000007945 */ /* 0x000fe80003800200 */
[----:B------:R-:W-:Y:S05]  /*1cd0*/  @!P4 BRA `(.L_x_36) ;  /* 0x000000000004c947 */ /* 0x000fea0003800000 */
[----:B------:R-:W-:Y:S05]  /*1ce0*/  BPT.TRAP 0x1 ;  /* 0x000000040000795c */ /* 0x000fea0000300000 */
.L_x_36:
[----:B------:R-:W-:Y:S05]  /*1cf0*/  BSYNC.RECONVERGENT B0 ;  /* 0x0000000000007941 */ /* 0x000fea0003800200 */
.L_x_35:
[----:B------:R-:W2:Y:S01]  /*1d00*/  S2UR UR22, SR_CgaCtaId ;  /* 0x00000000001679c3 */ /* 0x000ea20000008800 */
[----:B------:R-:W-:Y:S01]  /*1d10*/  UMOV UR4, 0x400 ;  /* 0x0000040000047882 */ /* 0x000fe20000000000 */
[----:B------:R-:W-:Y:S01]  /*1d20*/  SHF.L.U32 R5, R7, 0x1f, RZ ;  /* 0x0000001f07057819 */ /* 0x000fe200000006ff */
[----:B--2---:R-:W-:-:S09]  /*1d30*/  ULEA UR22, UR22, UR4, 0x18 ;  /* 0x0000000416167291 */ /* 0x004fd2000f8ec0ff */
[----:B------:R-:W2:Y:S02]  /*1d40*/  SYNCS.PHASECHK.TRANS64.TRYWAIT P0, [UR22+0x38000], R5 ;  /* 0x03800005ff0075a7 */ /* 0x000ea40008001116 */
[----:B--2---:R-:W-:Y:S05]  /*1d50*/  @!P0 BRA `(.L_x_37) ;  /* 0x0000020000d08947 */ /* 0x004fea0003800000 */
.L_x_423:
[----:B------:R-:W-:Y:S05]  /*1d60*/  BRA.U !UP1, `(.L_x_38) ;  /* 0x0000000109047547 */ /* 0x000fea000b800000 */
[----:B------:R-:W-:Y:S05]  /*1d70*/  BPT.TRAP 0x1 ;  /* 0x000000040000795c */ /* 0x000fea0000300000 */
.L_x_38:
[----:B------:R-:W-:Y:S01]  /*1d80*/  ULEA UR23, UR21, UR22, 0x3 ;  /* 0x0000001615177291 */ /* 0x000fe2000f8e18ff */
[----:B-1----:R-:W-:Y:S01]  /*1d90*/  IMAD.U32 R3, RZ, RZ, UR47 ;  /* 0x0000002fff037e24 */ /* 0x002fe2000f8e00ff */
[----:B------:R-:W-:-:S04]  /*1da0*/  R2UR UR4, R10 ;  /* 0x000000000a0472ca */ /* 0x000fc800000e0000 */
[----:B------:R-:W-:-:S04]  /*1db0*/  SHF.L.U32 R3, R3, 0x1f, RZ ;  /* 0x0000001f03037819 */ /* 0x000fc800000006ff */
[----:B------:R-:W1:Y:S05]  /*1dc0*/  SYNCS.PHASECHK.TRANS64.TRYWAIT P0, [UR23+0x38020], R3 ;  /* 0x03802003ff0075a7 */ /* 0x000e6a0008001117 */
[----:B------:R-:W-:Y:S01]  /*1dd0*/  UISETP.NE.AND UP4, UPT, UR4, URZ, UPT ;  /* 0x000000ff0400728c */ /* 0x000fe2000bf85270 */
[----:B-1----:R-:W-:Y:S10]  /*1de0*/  @!P0 BRA `(.L_x_39) ;  /* 0x0000020000c48947 */ /* 0x002ff40003800000 */
.L_x_425:
[----:B------:R-:W-:-:S04]  /*1df0*/  UIADD3 UR4, UPT, UPT, UR21, 0x1, URZ ;  /* 0x0000000115047890 */ /* 0x000fc8000fffe0ff */
[----:B------:R-:W-:-:S04]  /*1e00*/  UISETP.NE.AND UP0, UPT, UR4, 0x3, UPT ;  /* 0x000000030400788c */ /* 0x000fc8000bf05270 */
[----:B------:R-:W-:Y:S02]  /*1e10*/  USEL UR5, URZ, 0x1, UP0 ;  /* 0x00000001ff057887 */ /* 0x000fe40008000000 */
[----:B------:R-:W-:Y:S02]  /*1e20*/  USEL UR46, UR4, URZ, UP0 ;  /* 0x000000ff042e7287 */ /* 0x000fe40008000000 */
[----:B------:R-:W-:Y:S01]  /*1e30*/  ULOP3.LUT UR47, UR47, UR5, URZ, 0x3c, !UPT ;  /* 0x000000052f2f7292 */ /* 0x000fe2000f8e3cff */
[----:B------:R-:W-:Y:S11]  /*1e40*/  BRA.U UP4, `(.L_x_40) ;  /* 0x0000000104047547 */ /* 0x000ff6000b800000 */
[----:B------:R-:W-:Y:S05]  /*1e50*/  BPT.TRAP 0x1 ;  /* 0x000000040000795c */ /* 0x000fea0000300000 */
.L_x_40:
[----:B------:R-:W-:Y:S01]  /*1e60*/  IMAD.U32 R13, RZ, RZ, UR61 ;  /* 0x0000003dff0d7e24 */ /* 0x000fe2000f8e00ff */
[----:B------:R-:W-:Y:S01]  /*1e70*/  USHF.R.U32.HI UR6, URZ, 0x4, UR22 ;  /* 0x00000004ff067899 */ /* 0x000fe20008011616 */
[----:B------:R-:W-:Y:S01]  /*1e80*/  MOV R4, RZ ;  /* 0x000000ff00047202 */ /* 0x000fe20000000f00 */
[----:B-1----:R-:W-:Y:S02]  /*1e90*/  IMAD.MOV.U32 R3, RZ, RZ, RZ ;  /* 0x000000ffff037224 */ /* 0x002fe400078e00ff */
[----:B------:R-:W-:Y:S01]  /*1ea0*/  SHF.L.U32 R13, R13, 0x1f, RZ ;  /* 0x0000001f0d0d7819 */ /* 0x000fe200000006ff */
[----:B------:R-:W-:-:S03]  /*1eb0*/  ULOP3.LUT UR6, UR6, 0x3fff, URZ, 0xc0, !UPT ;  /* 0x00003fff06067892 */ /* 0x000fc6000f8ec0ff */
[----:B------:R-:W1:Y:S01]  /*1ec0*/  SYNCS.PHASECHK.TRANS64.TRYWAIT P0, [UR22+0x38058], R13 ;  /* 0x0380580dff0075a7 */ /* 0x000e620008001116 */
[----:B------:R-:W-:Y:S01]  /*1ed0*/  ULOP3.LUT UR6, UR6, 0x10000, URZ, 0xfc, !UPT ;  /* 0x0001000006067892 */ /* 0x000fe2000f8efcff */
[----:B-1----:R-:W-:Y:S11]  /*1ee0*/  @!P0 BRA `(.L_x_41) ;  /* 0x00000200009c8947 */ /* 0x002ff60003800000 */
.L_x_427:
[----:B------:R-:W-:Y:S01]  /*1ef0*/  IMAD.MOV.U32 R2, RZ, RZ, RZ ;  /* 0x000000ffff027224 */ /* 0x000fe200078e00ff */
[----:B------:R-:W-:Y:S01]  /*1f00*/  R2UR UR45, R4 ;  /* 0x00000000042d72ca */ /* 0x000fe200000e0000 */
[----:B-1----:R-:W-:Y:S01]  /*1f10*/  IMAD.MOV.U32 R0, RZ, RZ, RZ ;  /* 0x000000ffff007224 */ /* 0x002fe200078e00ff */
[----:B------:R-:W-:Y:S01]  /*1f20*/  R2UR UR44, R3 ;  /* 0x00000000032c72ca */ /* 0x000fe200000e0000 */
[----:B------:R-:W-:Y:S01]  /*1f30*/  ULEA UR4, UR21, UR63, 0xb ;  /* 0x0000003f15047291 */ /* 0x000fe2000f8e58ff */
[----:B------:R-:W-:Y:S01]  /*1f40*/  R2UR UR43, R2 ;  /* 0x00000000022b72ca */ /* 0x000fe200000e0000 */
[----:B------:R-:W-:Y:S01]  /*1f50*/  UIADD3 UR28, UPT, UPT, UR6, 0x2, URZ ;  /* 0x00000002061c7890 */ /* 0x000fe2000fffe0ff */
        /* <DEDUP_REMOVED lines=9> */
[----:B------:R-:W-:-:S02]  /*1ff0*/  UIADD3 UR8, UPT, UPT, UR4, 0x6, URZ ;  /* 0x0000000604087890 */ /* 0x000fc4000fffe0ff */
[----:B------:R-:W-:Y:S02]  /*2000*/  UIADD3 UR20, UPT, UPT, UR6, 0x400, URZ ;  /* 0x0000040006147890 */ /* 0x000fe4000fffe0ff */
[----:B------:R-:W-:Y:S02]  /*2010*/  UIADD3 UR30, UPT, UPT, UR4, 0x400, URZ ;  /* 0x00000400041e7890 */ /* 0x000fe4000fffe0ff */
[----:B------:R-:W-:Y:S02]  /*2020*/  UIADD3 UR18, UPT, UPT, UR6, 0x402, URZ ;  /* 0x0000040206127890 */ /* 0x000fe4000fffe0ff */
[----:B------:R-:W-:Y:S02]  /*2030*/  UIADD3 UR32, UPT, UPT, UR4, 0x402, URZ ;  /* 0x0000040204207890 */ /* 0x000fe4000fffe0ff */
[----:B------:R-:W-:Y:S02]  /*2040*/  UIADD3 UR16, UPT, UPT, UR6, 0x404, URZ ;  /* 0x0000040406107890 */ /* 0x000fe4000fffe0ff */
[----:B------:R-:W-:Y:S01]  /*2050*/  UIADD3 UR34, UPT, UPT, UR4, 0x404, URZ ;  /* 0x0000040404227890 */ /* 0x000fe2000fffe0ff */
[----:B------:R-:W-:Y:S01]  /*2060*/  UMOV UR70, 0x0 ;  /* 0x0000000000467882 */ /* 0x000fe20000000000 */
[----:B------:R-:W-:Y:S01]  /*2070*/  UMOV UR71, 0x8200490 ;  /* 0x0820049000477882 */ /* 0x000fe20000000000 */
[----:B------:R-:W-:Y:S01]  /*2080*/  UMOV UR7, 0x40004040 ;  /* 0x4000404000077882 */ /* 0x000fe20000000000 */
[----:B------:R-:W-:Y:S01]  /*2090*/  UIADD3 UR14, UPT, UPT, UR6, 0x406, URZ ;  /* 0x00000406060e7890 */ /* 0x000fe2000fffe0ff */
[----:B------:R-:W-:Y:S01]  /*20a0*/  UMOV UR5, 0x40004040 ;  /* 0x4000404000057882 */ /* 0x000fe20000000000 */
[----:B------:R-:W-:Y:S01]  /*20b0*/  UIADD3 UR36, UPT, UPT, UR4, 0x406, URZ ;  /* 0x0000040604247890 */ /* 0x000fe2000fffe0ff */
[----:B------:R1:W-:Y:S01]  /*20c0*/  UTCHMMA gdesc[UR6], gdesc[UR4], tmem[UR45], tmem[UR70], idesc[UR71], !UPT ;  /* 0x00ff4604060075ea */ /* 0x0003e2000f80002d */
[----:B------:R-:W-:Y:S01]  /*20d0*/  UMOV UR68, 0x0 ;  /* 0x0000000000447882 */ /* 0x000fe20000000000 */
        /* <DEDUP_REMOVED lines=11> */
[----:B------:R1:W-:Y:S01]  /*2190*/  UTCHMMA gdesc[UR28], gdesc[UR12], tmem[UR44], tmem[UR68], idesc[UR69], UPT ;  /* 0x00ff440c1c0075ea */ /* 0x0003e2000b80002c */
        /* <DEDUP_REMOVED lines=20> */
[----:B------:R1:W-:Y:S01]  /*22e0*/  UTCHMMA gdesc[UR16], gdesc[UR34], tmem[UR39], tmem[UR52], idesc[UR53], UPT ;  /* 0x00ff3422100075ea */ /* 0x0003e2000b800027 */
[----:B------:R1:W-:Y:S01]  /*22f0*/  UTCHMMA gdesc[UR14], gdesc[UR36], tmem[UR38], tmem[UR50], idesc[UR51], UPT ;  /* 0x00ff32240e0075ea */ /* 0x0003e2000b800026 */
[----:B------:R-:W-:Y:S05]  /*2300*/  BRA.U UP4, `(.L_x_42) ;  /* 0x0000000104047547 */ /* 0x000fea000b800000 */
[----:B-1----:R-:W-:Y:S05]  /*2310*/  BPT.TRAP 0x1 ;  /* 0x000000040000795c */ /* 0x002fea0000300000 */
.L_x_42:
[----:B-1----:R-:W-:Y:S01]  /*2320*/  UIADD3 UR7, UPT, UPT, UR22, 0x38050, URZ ;  /* 0x0003805016077890 */ /* 0x002fe2000fffe0ff */
[----:B------:R-:W-:Y:S08]  /*2330*/  BSSY.RECONVERGENT B0, `(.L_x_43) ;  /* 0x0000004000007945 */ /* 0x000ff00003800200 */
[----:B------:R1:W-:Y:S01]  /*2340*/  UTCBAR [UR7], URZ ;  /* 0x000000ff070073e9 */ /* 0x0003e200080000ff */
[----:B------:R-:W-:Y:S05]  /*2350*/  @!P4 BRA `(.L_x_44) ;  /* 0x000000000004c947 */ /* 0x000fea0003800000 */
[----:B-1----:R-:W-:Y:S05]  /*2360*/  BPT.TRAP 0x1 ;  /* 0x000000040000795c */ /* 0x002fea0000300000 */
.L_x_44:
[----:B-1----:R-:W-:Y:S05]  /*2370*/  BSYNC.RECONVERGENT B0 ;  /* 0x0000000000007941 */ /* 0x002fea0003800200 */
.L_x_43:
[----:B------:R-:W1:Y:S01]  /*2380*/  SYNCS.PHASECHK.TRANS64.TRYWAIT P0, [UR22+0x38008], R5 ;  /* 0x03800805ff0075a7 */ /* 0x000e620008001116 */
[----:B------:R-:W-:-:S13]  /*2390*/  R2UR UR7, R9 ;  /* 0x00000000090772ca */ /* 0x000fda00000e0000 */
[----:B------:R-:W-:Y:S01]  /*23a0*/  UISETP.NE.AND UP3, UPT, UR7, URZ, UPT ;  /* 0x000000ff0700728c */ /* 0x000fe2000bf65270 */
[----:B-1----:R-:W-:Y:S10]  /*23b0*/  @!P0 BRA `(.L_x_45) ;  /* 0x000001fc00808947 */ /* 0x002ff40003800000 */
.L_x_429:
[----:B------:R-:W-:Y:S05]  /*23c0*/  BRA.U UP3, `(.L_x_46) ;  /* 0x0000000103047547 */ /* 0x000fea000b800000 */
[----:B------:R-:W-:Y:S05]  /*23d0*/  BPT.TRAP 0x1 ;  /* 0x000000040000795c */ /* 0x000fea0000300000 */
.L_x_46:
[----:B-1----:R-:W-:Y:S02]  /*23e0*/  IMAD.U32 R5, RZ, RZ, UR59 ;  /* 0x0000003bff057e24 */ /* 0x002fe4000f8e00ff */
[----:B------:R-:W-:Y:S02]  /*23f0*/  HFMA2 R4, -RZ, RZ, 0, 7.62939453125e-06 ;  /* 0x00000080ff047431 */ /* 0x000fe400000001ff */
[----:B------:R-:W-:Y:S01]  /*2400*/  IMAD.MOV.U32 R3, RZ, RZ, 0x80 ;  /* 0x00000080ff037424 */ /* 0x000fe200078e00ff */
[----:B------:R-:W-:-:S04]  /*2410*/  SHF.L.U32 R5, R5, 0x1f, RZ ;  /* 0x0000001f05057819 */ /* 0x000fc800000006ff */
[----:B------:R-:W1:Y:S02]  /*2420*/  SYNCS.PHASECHK.TRANS64.TRYWAIT P0, [UR22+0x38068], R5 ;  /* 0x03806805ff0075a7 */ /* 0x000e640008001116 */
[----:B-1----:R-:W-:Y:S05]  /*2430*/  @!P0 BRA `(.L_x_47) ;  /* 0x000001fc00788947 */ /* 0x002fea0003800000 */
.L_x_431:
[----:B------:R-:W-:Y:S01]  /*2440*/  IMAD.MOV.U32 R2, RZ, RZ, 0x80 ;  /* 0x00000080ff027424 */ /* 0x000fe200078e00ff */
[----:B------:R-:W-:Y:S01]  /*2450*/  R2UR UR45, R4 ;  /* 0x00000000042d72ca */ /* 0x000fe200000e0000 */
[----:B-1----:R-:W-:Y:S01]  /*2460*/  IMAD.MOV.U32 R0, RZ, RZ, 0x80 ;  /* 0x00000080ff007424 */ /* 0x002fe200078e00ff */
[----:B------:R-:W-:Y:S01]  /*2470*/  R2UR UR44, R3 ;  /* 0x00000000032c72ca */ /* 0x000fe200000e0000 */
[----:B------:R-:W-:Y:S01]  /*2480*/  IMAD.MOV.U32 R4, RZ, RZ, 0x80 ;  /* 0x00000080ff047424 */ /* 0x000fe200078e00ff */
[----:B------:R-:W-:Y:S01]  /*2490*/  R2UR UR43, R2 ;  /* 0x00000000022b72ca */ /* 0x000fe200000e0000 */
[----:B------:R-:W-:Y:S01]  /*24a0*/  IMAD.MOV.U32 R3, RZ, RZ, 0x80 ;  /* 0x00000080ff037424 */ /* 0x000fe200078e00ff */
[----:B------:R-:W-:Y:S01]  /*24b0*/  R2UR UR42, R0 ;  /* 0x00000000002a72ca */ /* 0x000fe200000e0000 */
[----:B------:R-:W-:Y:S01]  /*24c0*/  UIADD3 UR18, UPT, UPT, UR6, 0x800, URZ ;  /* 0x0000080006127890 */ /* 0x000fe2000fffe0ff */
[----:B------:R-:W-:Y:S01]  /*24d0*/  R2UR UR41, R4 ;  /* 0x00000000042972ca */ /* 0x000fe200000e0000 */
[----:B------:R-:W-:Y:S01]  /*24e0*/  UIADD3 UR16, UPT, UPT, UR6, 0x802, URZ ;  /* 0x0000080206107890 */ /* 0x000fe2000fffe0ff */
[----:B------:R-:W-:Y:S01]  /*24f0*/  R2UR UR40, R3 ;  /* 0x00000000032872ca */ /* 0x000fe200000e0000 */
[----:B------:R-:W-:Y:S01]  /*2500*/  UMOV UR26, UR12 ;  /* 0x0000000c001a7c82 */ /* 0x000fe20008000000 */
[----:B------:R-:W-:Y:S01]  /*2510*/  R2UR UR39, R2 ;  /* 0x00000000022772ca */ /* 0x000fe200000e0000 */
[----:B------:R-:W-:Y:S01]  /*2520*/  UIADD3 UR14, UPT, UPT, UR6, 0x804, URZ ;  /* 0x00000804060e7890 */ /* 0x000fe2000fffe0ff */
[----:B------:R-:W-:Y:S01]  /*2530*/  R2UR UR38, R0 ;  /* 0x00000000002672ca */ /* 0x000fe200000e0000 */
[----:B------:R-:W-:Y:S01]  /*2540*/  UMOV UR24, UR10 ;  /* 0x0000000a00187c82 */ /* 0x000fe20008000000 */
[----:B------:R-:W-:Y:S01]  /*2550*/  UIADD3 UR12, UPT, UPT, UR6, 0x806, URZ ;  /* 0x00000806060c7890 */ /* 0x000fe2000fffe0ff */
[----:B------:R-:W-:Y:S01]  /*2560*/  UMOV UR20, UR8 ;  /* 0x0000000800147c82 */ /* 0x000fe20008000000 */
[----:B------:R-:W-:Y:S01]  /*2570*/  UIADD3 UR10, UPT, UPT, UR6, 0xc00, URZ ;  /* 0x00000c00060a7890 */ /* 0x000fe2000fffe0ff */
[----:B------:R-:W-:Y:S01]  /*2580*/  UMOV UR28, UR4 ;  /* 0x00000004001c7c82 */ /* 0x000fe20008000000 */
[----:B------:R-:W-:-:S02]  /*2590*/  UIADD3 UR8, UPT, UPT, UR6, 0xc02, URZ ;  /* 0x00000c0206087890 */ /* 0x000fc4000fffe0ff */
[----:B------:R-:W-:Y:S01]  /*25a0*/  UIADD3 UR4, UPT, UPT, UR6, 0xc04, URZ ;  /* 0x00000c0406047890 */ /* 0x000fe2000fffe0ff */
[----:B------:R-:W-:Y:S01]  /*25b0*/  UMOV UR29, 0x40004040 ;  /* 0x40004040001d7882 */ /* 0x000fe20000000000 */
[----:B------:R-:W-:Y:S01]  /*25c0*/  UMOV UR70, 0x0 ;  /* 0x0000000000467882 */ /* 0x000fe20000000000 */
[----:B------:R-:W-:Y:S01]  /*25d0*/  UMOV UR71, 0x8200490 ;  /* 0x0820049000477882 */ /* 0x000fe20000000000 */
[----:B------:R-:W-:Y:S01]  /*25e0*/  UIADD3 UR6, UPT, UPT, UR6, 0xc06, URZ ;  /* 0x00000c0606067890 */ /* 0x000fe2000fffe0ff */
        /* <DEDUP_REMOVED lines=9> */
[----:B------:R1:W-:Y:S01]  /*2680*/  UTCHMMA gdesc[UR18], gdesc[UR28], tmem[UR45], tmem[UR70], idesc[UR71], !UPT ;  /* 0x00ff461c120075ea */ /* 0x0003e2000f80002d */
        /* <DEDUP_REMOVED lines=29> */
.L_x_48:
[----:B-1----:R-:W-:-:S09]  /*2860*/  UIADD3 UR4, UPT, UPT, UR22, 0x38060, URZ ;  /* 0x0003806016047890 */ /* 0x002fd2000fffe0ff */
[----:B------:R1:W-:Y:S01]  /*2870*/  UTCBAR [UR4], URZ ;  /* 0x000000ff040073e9 */ /* 0x0003e200080000ff */
[----:B------:R-:W-:Y:S05]  /*2880*/  BRA.U !UP1, `(.L_x_49) ;  /* 0x0000000109047547 */ /* 0x000fea000b800000 */
[----:B-1----:R-:W-:Y:S05]  /*2890*/  BPT.TRAP 0x1 ;  /* 0x000000040000795c */ /* 0x002fea0000300000 */
.L_x_49:
[----:B-1----:R-:W-:-:S09]  /*28a0*/  UIADD3 UR4, UPT, UPT, UR23, 0x38038, URZ ;  /* 0x0003803817047890 */ /* 0x002fd2000fffe0ff */
[----:B------:R1:W-:Y:S01]  /*28b0*/  UTCBAR [UR4], URZ ;  /* 0x000000ff040073e9 */ /* 0x0003e200080000ff */
[----:B------:R-:W-:Y:S05]  /*28c0*/  BRA.U !UP1, `(.L_x_50) ;  /* 0x0000000109047547 */ /* 0x000fea000b800000 */
[----:B-1----:R-:W-:Y:S05]  /*28d0*/  BPT.TRAP 0x1 ;  /* 0x000000040000795c */ /* 0x002fea0000300000 */
.L_x_50:
[----:B-1----:R-:W-:Y:S01]  /*28e0*/  ULEA UR4, UR46, UR22, 0x3 ;  /* 0x000000162e047291 */ /* 0x002fe2000f8e18ff */
[----:B------:R-:W-:-:S04]  /*28f0*/  MOV R3, UR47 ;  /* 0x0000002f00037c02 */ /* 0x000fc80008000f00 */
[----:B------:R-:W-:-:S04]  /*2900*/  SHF.L.U32 R3, R3, 0x1f, RZ ;  /* 0x0000001f03037819 */ /* 0x000fc800000006ff */
[----:B------:R-:W1:Y:S02]  /*2910*/  SYNCS.PHASECHK.TRANS64.TRYWAIT P0, [UR4+0x38020], R3 ;  /* 0x03802003ff0075a7 */ /* 0x000e640008001104 */
[----:B-1----:R-:W-:Y:S05]  /*2920*/  @!P0 BRA `(.L_x_51) ;  /* 0x000001f800548947 */ /* 0x002fea0003800000 */
.L_x_433:
[----:B------:R-:W-:-:S04]  /*2930*/  UIADD3 UR4, UPT, UPT, UR46, 0x1, URZ ;  /* 0x000000012e047890 */ /* 0x000fc8000fffe0ff */
[----:B------:R-:W-:-:S04]  /*2940*/  UISETP.NE.AND UP0, UPT, UR4, 0x3, UPT ;  /* 0x000000030400788c */ /* 0x000fc8000bf05270 */
[----:B------:R-:W-:Y:S02]  /*2950*/  USEL UR5, URZ, 0x1, UP0 ;  /* 0x00000001ff057887 */ /* 0x000fe40008000000 */
[----:B------:R-:W-:Y:S02]  /*2960*/  USEL UR21, UR4, URZ, UP0 ;  /* 0x000000ff04157287 */ /* 0x000fe40008000000 */
[----:B------:R-:W-:Y:S01]  /*2970*/  ULOP3.LUT UR47, UR47, UR5, URZ, 0x3c, !UPT ;  /* 0x000000052f2f7292 */ /* 0x000fe2000f8e3cff */
[----:B------:R-:W-:Y:S11]  /*2980*/  BRA.U UP5, `(.L_x_52) ;  /* 0x0000000105047547 */ /* 0x000ff6000b800000 */
[----:B------:R-:W-:Y:S05]  /*2990*/  BPT.TRAP 0x1 ;  /* 0x000000040000795c */ /* 0x000fea0000300000 */
.L_x_52:
[----:B-1----:R-:W-:-:S04]  /*29a0*/  MOV R3, UR58 ;  /* 0x0000003a00037c02 */ /* 0x002fc80008000f00 */
[----:B------:R-:W-:-:S04]  /*29b0*/  SHF.L.U32 R3, R3, 0x1f, RZ ;  /* 0x0000001f03037819 */ /* 0x000fc800000006ff */
[----:B------:R-:W1:Y:S02]  /*29c0*/  SYNCS.PHASECHK.TRANS64.TRYWAIT P0, [UR22+0x380a0], R3 ;  /* 0x0380a003ff0075a7 */ /* 0x000e640008001116 */
[----:B-1----:R-:W-:Y:S05]  /*29d0*/  @!P0 BRA `(.L_x_53) ;  /* 0x000001f800408947 */ /* 0x002fea0003800000 */
.L_x_435:
[----:B------:R-:W-:Y:S05]  /*29e0*/  BRA.U UP4, `(.L_x_54) ;  /* 0x0000000104047547 */ /* 0x000fea000b800000 */
[----:B------:R-:W-:Y:S05]  /*29f0*/  BPT.TRAP 0x1 ;  /* 0x000000040000795c */ /* 0x000fea0000300000 */
.L_x_54:
[----:B------:R-:W-:Y:S01]  /*2a00*/  ULOP3.LUT UR20, UR61, 0x1, URZ, 0x3c, !UPT ;  /* 0x000000013d147892 */ /* 0x000fe2000f8e3cff */
[----:B-1----:R-:W-:Y:S01]  /*2a10*/  IMAD.MOV.U32 R3, RZ, RZ, 0x20 ;  /* 0x00000020ff037424 */ /* 0x002fe200078e00ff */
[----:B------:R-:W-:-:S04]  /*2a20*/  MOV R2, 0x100 ;  /* 0x0000010000027802 */ /* 0x000fc80000000f00 */
[----:B------:R-:W-:-:S05]  /*2a30*/  IMAD.U32 R0, RZ, RZ, UR20 ;  /* 0x00000014ff007e24 */ /* 0x000fca000f8e00ff */
[----:B------:R-:W-:Y:S01]  /*2a40*/  SHF.L.U32 R4, R0, 0x1f, RZ ;  /* 0x0000001f00047819 */ /* 0x000fe200000006ff */
[----:B------:R-:W-:-:S03]  /*2a50*/  HFMA2 R0, -RZ, RZ, 0, 2.384185791015625e-06 ;  /* 0x00000028ff007431 */ /* 0x000fc600000001ff */
[----:B------:R-:W1:Y:S02]  /*2a60*/  SYNCS.PHASECHK.TRANS64.TRYWAIT P0, [UR22+0x38058], R4 ;  /* 0x03805804ff0075a7 */ /* 0x000e640008001116 */
[----:B-1----:R-:W-:Y:S05]  /*2a70*/  @!P0 BRA `(.L_x_55) ;  /* 0x000001f800308947 */ /* 0x002fea0003800000 */
.L_x_437:
[----:B------:R-:W-:Y:S01]  /*2a80*/  R2UR UR36, R0 ;  /* 0x00000000002472ca */ /* 0x000fe200000e0000 */
[----:B------:R-:W-:Y:S01]  /*2a90*/  IMAD.MOV.U32 R0, RZ, RZ, 0x30 ;  /* 0x00000030ff007424 */ /* 0x000fe200078e00ff */
[----:B------:R-:W-:Y:S01]  /*2aa0*/  R2UR UR38, R2 ;  /* 0x00000000022672ca */ /* 0x000fe200000e0000 */
[----:B------:R-:W-:Y:S01]  /*2ab0*/  IMAD.MOV.U32 R2, RZ, RZ, 0x38 ;  /* 0x00000038ff027424 */ /* 0x000fe200078e00ff */
[----:B------:R-:W-:Y:S01]  /*2ac0*/  UIADD3 UR4, UPT, UPT, UR22, 0x10000, URZ ;  /* 0x0001000016047890 */ /* 0x000fe2000fffe0ff */
[----:B------:R-:W-:Y:S01]  /*2ad0*/  R2UR UR37, R3 ;  /* 0x00000000032572ca */ /* 0x000fe200000e0000 */
[----:B------:R-:W-:Y:S01]  /*2ae0*/  IMAD.MOV.U32 R3, RZ, RZ, 0x100 ;  /* 0x00000100ff037424 */ /* 0x000fe200078e00ff */
[----:B------:R-:W-:Y:S01]  /*2af0*/  R2UR UR33, R0 ;  /* 0x00000000002172ca */ /* 0x000fe200000e0000 */
[----:B------:R-:W-:Y:S01]  /*2b00*/  IMAD.MOV.U32 R0, RZ, RZ, 0x100 ;  /* 0x00000100ff007424 */ /* 0x000fe200078e00ff */
[----:B------:R-:W-:Y:S01]  /*2b10*/  R2UR UR31, R2 ;  /* 0x00000000021f72ca */ /* 0x000fe200000e0000 */
[----:B------:R-:W-:Y:S01]  /*2b20*/  USHF.R.U32.HI UR4, URZ, 0x4, UR4 ;  /* 0x00000004ff047899 */ /* 0x000fe20008011604 */
[----:B------:R-:W-:Y:S01]  /*2b30*/  IMAD.MOV.U32 R2, RZ, RZ, 0x40 ;  /* 0x00000040ff027424 */ /* 0x000fe200078e00ff */
[C---:B------:R-:W-:Y:S01]  /*2b40*/  R2UR UR35, R3.reuse ;  /* 0x00000000032372ca */ /* 0x040fe200000e0000 */
[----:B------:R-:W-:Y:S01]  /*2b50*/  UMOV UR66, 0x0 ;  /* 0x0000000000427882 */ /* 0x000fe20000000000 */
[----:B------:R-:W-:Y:S01]  /*2b60*/  R2UR UR32, R0 ;  /* 0x00000000002072ca */ /* 0x000fe200000e0000 */
[----:B------:R-:W-:Y:S01]  /*2b70*/  ULOP3.LUT UR4, UR4, 0x3fff, URZ, 0xc0, !UPT ;  /* 0x00003fff04047892 */ /* 0x000fe2000f8ec0ff */
[----:B------:R-:W-:Y:S01]  /*2b80*/  IMAD.MOV.U32 R0, RZ, RZ, 0x48 ;  /* 0x00000048ff007424 */ /* 0x000fe200078e00ff */
[----:B------:R-:W-:Y:S01]  /*2b90*/  R2UR UR29, R2 ;  /* 0x00000000021d72ca */ /* 0x000fe200000e0000 */
[----:B------:R-:W-:Y:S01]  /*2ba0*/  IMAD.MOV.U32 R2, RZ, RZ, 0x50 ;  /* 0x00000050ff027424 */ /* 0x000fe200078e00ff */
[----:B------:R-:W-:Y:S01]  /*2bb0*/  ULOP3.LUT UR56, UR4, 0x4000000, URZ, 0xfc, !UPT ;  /* 0x0400000004387892 */ /* 0x000fe2000f8efcff */
[C---:B------:R-:W-:Y:S01]  /*2bc0*/  R2UR UR34, R3.reuse ;  /* 0x00000000032272ca */ /* 0x040fe200000e0000 */
[----:B------:R-:W-:Y:S01]  /*2bd0*/  UMOV UR67, 0x8210490 ;  /* 0x0821049000437882 */ /* 0x000fe20000000000 */
[----:B------:R-:W-:Y:S01]  /*2be0*/  R2UR UR28, R0 ;  /* 0x00000000001c72ca */ /* 0x000fe200000e0000 */
[----:B------:R-:W-:Y:S01]  /*2bf0*/  IMAD.MOV.U32 R0, RZ, RZ, 0x100 ;  /* 0x00000100ff007424 */ /* 0x000fe200078e00ff */
[----:B------:R-:W-:Y:S01]  /*2c00*/  ULEA UR4, UR46, UR56, 0xb ;  /* 0x000000382e047291 */ /* 0x000fe2000f8e58ff */
[----:B------:R-:W-:Y:S01]  /*2c10*/  R2UR UR25, R2 ;  /* 0x00000000021972ca */ /* 0x000fe200000e0000 */
[----:B------:R-:W-:Y:S01]  /*2c20*/  IMAD.MOV.U32 R2, RZ, RZ, 0x58 ;  /* 0x00000058ff027424 */ /* 0x000fe200078e00ff */
[----:B------:R-:W-:Y:S01]  /*2c30*/  R2UR UR30, R3 ;  /* 0x00000000031e72ca */ /* 0x000fe200000e0000 */
[----:B------:R-:W-:Y:S01]  /*2c40*/  UIADD3 UR18, UPT, UPT, UR4, 0x80, URZ ;  /* 0x0000008004127890 */ /* 0x000fe2000fffe0ff */
[C---:B------:R-:W-:Y:S01]  /*2c50*/  R2UR UR27, R0.reuse ;  /* 0x00000000001b72ca */ /* 0x040fe200000e0000 */
[----:B------:R-:W-:Y:S01]  /*2c60*/  UIADD3 UR16, UPT, UPT, UR4, 0x100, URZ ;  /* 0x0000010004107890 */ /* 0x000fe2000fffe0ff */
[----:B------:R-:W-:Y:S01]  /*2c70*/  R2UR UR26, R0 ;  /* 0x00000000001a72ca */ /* 0x000fe200000e0000 */
[----:B------:R-:W-:Y:S01]  /*2c80*/  UIADD3 UR14, UPT, UPT, UR4, 0x180, URZ ;  /* 0x00000180040e7890 */ /* 0x000fe2000fffe0ff */
[----:B------:R-:W-:Y:S01]  /*2c90*/  R2UR UR23, R2 ;  /* 0x00000000021772ca */ /* 0x000fe200000e0000 */
[----:B------:R-:W-:Y:S01]  /*2ca0*/  UIADD3 UR12, UPT, UPT, UR4, 0x200, URZ ;  /* 0x00000200040c7890 */ /* 0x000fe2000fffe0ff */
[----:B------:R-:W-:Y:S01]  /*2cb0*/  R2UR UR24, R0 ;  /* 0x00000000001872ca */ /* 0x000fe200000e0000 */
[----:B------:R-:W-:-:S02]  /*2cc0*/  UIADD3 UR10, UPT, UPT, UR4, 0x280, URZ ;  /* 0x00000280040a7890 */ /* 0x000fc4000fffe0ff */
[----:B------:R-:W-:Y:S01]  /*2cd0*/  UIADD3 UR8, UPT, UPT, UR4, 0x300, URZ ;  /* 0x0000030004087890 */ /* 0x000fe2000fffe0ff */
[----:B------:R-:W-:Y:S01]  /*2ce0*/  UMOV UR5, 0x40004040 ;  /* 0x4000404000057882 */ /* 0x000fe20000000000 */
[----:B------:R-:W-:Y:S01]  /*2cf0*/  UIADD3 UR6, UPT, UPT, UR4, 0x380, URZ ;  /* 0x0000038004067890 */ /* 0x000fe2000fffe0ff */
[----:B------:R2:W-:Y:S01]  /*2d00*/  UTCHMMA tmem[UR37], gdesc[UR4], tmem[UR38], tmem[UR66], idesc[UR67], !UPT ;  /* 0x00ff4204250079ea */ /* 0x0005e2000f800026 */
        /* <DEDUP_REMOVED lines=9> */
[----:B------:R2:W-:Y:S01]  /*2da0*/  UTCHMMA tmem[UR36], gdesc[UR18], tmem[UR35], tmem[UR64], idesc[UR65], UPT ;  /* 0x00ff4012240079ea */ /* 0x0005e2000b800023 */
        /* <DEDUP_REMOVED lines=16> */
[----:B------:R2:W-:Y:S01]  /*2eb0*/  UTCHMMA tmem[UR25], gdesc[UR8], tmem[UR26], tmem[UR42], idesc[UR43], UPT ;  /* 0x00ff2a08190079ea */ /* 0x0005e2000b80001a */
[----:B------:R2:W-:Y:S01]  /*2ec0*/  UTCHMMA tmem[UR23], gdesc[UR6], tmem[UR24], tmem[UR40], idesc[UR41], UPT ;  /* 0x00ff2806170079ea */ /* 0x0005e2000b800018 */
[----:B------:R-:W-:Y:S05]  /*2ed0*/  BRA.U UP5, `(.L_x_56) ;  /* 0x0000000105047547 */ /* 0x000fea000b800000 */
[----:B--2---:R-:W-:Y:S05]  /*2ee0*/  BPT.TRAP 0x1 ;  /* 0x000000040000795c */ /* 0x004fea0000300000 */
.L_x_56:
[----:B--2---:R-:W-:Y:S02]  /*2ef0*/  UIADD3 UR4, UPT, UPT, UR22, 0x38090, URZ ;  /* 0x0003809016047890 */ /* 0x004fe4000fffe0ff */
[----:B------:R-:W-:Y:S02]  /*2f00*/  UISETP.GE.AND UP0, UPT, UR48, 0x81, UPT ;  /* 0x000000813000788c */ /* 0x000fe4000bf06270 */
[----:B------:R-:W-:Y:S01]  /*2f10*/  ULOP3.LUT UR5, UR59, 0x1, URZ, 0x3c, !UPT ;  /* 0x000000013b057892 */ /* 0x000fe2000f8e3cff */
[----:B------:R-:W-:Y:S01]  /*2f20*/  UMOV UR36, URZ ;  /* 0x000000ff00247c82 */ /* 0x000fe20008000000 */
[----:B------:R-:W-:Y:S01]  /*2f30*/  UMOV UR62, UR60 ;  /* 0x0000003c003e7c82 */ /* 0x000fe20008000000 */
[----:B------:R-:W-:Y:S02]  /*2f40*/  UMOV UR57, UR46 ;  /* 0x0000002e00397c82 */ /* 0x000fe40008000000 */
[----:B------:R2:W-:Y:S02]  /*2f50*/  UTCBAR [UR4], URZ ;  /* 0x000000ff040073e9 */ /* 0x0005e400080000ff */
[----:B------:R-:W-:Y:S05]  /*2f60*/  BRA.U !UP0, `(.L_x_57) ;  /* 0x00000019088c7547 */ /* 0x000fea000b800000 */
[----:B------:R-:W-:Y:S01]  /*2f70*/  UIADD3 UR6, UPT, UPT, UR48, 0x7f, URZ ;  /* 0x0000007f30067890 */ /* 0x000fe2000fffe0ff */
[----:B------:R-:W-:Y:S01]  /*2f80*/  UMOV UR36, URZ ;  /* 0x000000ff00247c82 */ /* 0x000fe20008000000 */
[----:B------:R-:W-:Y:S02]  /*2f90*/  UMOV UR57, UR46 ;  /* 0x0000002e00397c82 */ /* 0x000fe40008000000 */
[----:B--2---:R-:W-:Y:S01]  /*2fa0*/  USHF.R.S32.HI UR4, URZ, 0x1f, UR6 ;  /* 0x0000001fff047899 */ /* 0x004fe20008011406 */
[----:B------:R-:W-:-:S03]  /*2fb0*/  UMOV UR53, UR46 ;  /* 0x0000002e00357c82 */ /* 0x000fc60008000000 */
[----:B------:R-:W-:-:S04]  /*2fc0*/  ULEA.HI UR4, UR4, UR6, URZ, 0x7 ;  /* 0x0000000604047291 */ /* 0x000fc8000f8f38ff */
[----:B------:R-:W-:-:S04]  /*2fd0*/  USHF.R.S32.HI UR4, URZ, 0x7, UR4 ;  /* 0x00000007ff047899 */ /* 0x000fc80008011404 */
[----:B------:R-:W-:-:S04]  /*2fe0*/  UISETP.LT.AND UP0, UPT, UR4, 0x2, UPT ;  /* 0x000000020400788c */ /* 0x000fc8000bf01270 */
[----:B------:R-:W-:-:S04]  /*2ff0*/  USEL UR6, UR4, 0x2, UP0 ;  /* 0x0000000204067887 */ /* 0x000fc80008000000 */
[----:B------:R-:W-:-:S04]  /*3000*/  UIADD3 UR4, UPT, UPT, -UR6, UR60, UR4 ;  /* 0x0000003c06047290 */ /* 0x000fc8000fffe104 */
[----:B------:R-:W-:-:S12]  /*3010*/  UIADD3 UR62, UPT, UPT, UR4, 0x1, URZ ;  /* 0x00000001043e7890 */ /* 0x000fd8000fffe0ff */
.L_x_76:
[----:B------:R-:W-:Y:S01]  /*3020*/  UIADD3 UR60, UPT, UPT, UR60, 0x1, URZ ;  /* 0x000000013c3c7890 */ /* 0x000fe2000fffe0ff */
[----:B------:R-:W-:Y:S01]  /*3030*/  UMOV UR61, UR20 ;  /* 0x00000014003d7c82 */ /* 0x000fe20008000000 */
[----:B------:R-:W-:Y:S02]  /*3040*/  UMOV UR59, UR5 ;  /* 0x00000005003b7c82 */ /* 0x000fe40008000000 */
[----:B------:R-:W-:Y:S01]  /*3050*/  UISETP.NE.AND UP2, UPT, UR60, UR62, UPT ;  /* 0x0000003e3c00728c */ /* 0x000fe2000bf45270 */
[----:B-1-3--:R-:W-:Y:S05]  /*3060*/  BRA.U !UP1, `(.L_x_58) ;  /* 0x0000000109047547 */ /* 0x00afea000b800000 */
[----:B------:R-:W-:Y:S05]  /*3070*/  BPT.TRAP 0x1 ;  /* 0x000000040000795c */ /* 0x000fea0000300000 */
.L_x_58:
[----:B------:R-:W2:Y:S01]  /*3080*/  S2UR UR4, SR_CgaCtaId ;  /* 0x00000000000479c3 */ /* 0x000ea20000008800 */
[----:B------:R-:W-:Y:S01]  /*3090*/  UMOV UR22, 0x400 ;  /* 0x0000040000167882 */ /* 0x000fe20000000000 */
[----:B------:R-:W-:Y:S04]  /*30a0*/  MOV R0, UR47 ;  /* 0x0000002f00007c02 */ /* 0x000fe80008000f00 */
[----:B------:R-:W-:Y:S01]  /*30b0*/  SHF.L.U32 R3, R0, 0x1f, RZ ;  /* 0x0000001f00037819 */ /* 0x000fe200000006ff */
[----:B--2---:R-:W-:Y:S04]  /*30c0*/  ULEA UR22, UR4, UR22, 0x18 ;  /* 0x0000001604167291 */ /* 0x004fe8000f8ec0ff */
[----:B------:R-:W-:Y:S09]  /*30d0*/  ULEA UR4, UR21, UR22, 0x3 ;  /* 0x0000001615047291 */ /* 0x000ff2000f8e18ff */
[----:B------:R-:W2:Y:S02]  /*30e0*/  SYNCS.PHASECHK.TRANS64.TRYWAIT P0, [UR4+0x38020], R3 ;  /* 0x03802003ff0075a7 */ /* 0x000ea40008001104 */
[----:B--2---:R-:W-:Y:S05]  /*30f0*/  @!P0 BRA `(.L_x_59) ;  /* 0x000001f000b08947 */ /* 0x004fea0003800000 */
.L_x_439:
[----:B------:R-:W-:Y:S01]  /*3100*/  USHF.R.U32.HI UR8, URZ, 0x4, UR22 ;  /* 0x00000004ff087899 */ /* 0x000fe20008011616 */
[----:B------:R-:W-:Y:S01]  /*3110*/  IMAD.MOV.U32 R2, RZ, RZ, RZ ;  /* 0x000000ffff027224 */ /* 0x000fe200078e00ff */
[----:B------:R-:W-:Y:S01]  /*3120*/  USHF.R.U32.HI UR7, URZ, 0x4, UR22 ;  /* 0x00000004ff077899 */ /* 0x000fe20008011616 */
[----:B--2---:R-:W-:Y:S01]  /*3130*/  IMAD.MOV.U32 R0, RZ, RZ, RZ ;  /* 0x000000ffff007224 */ /* 0x004fe200078e00ff */
[----:B------:R-:W-:Y:S01]  /*3140*/  USHF.R.U32.HI UR9, URZ, 0x4, UR22 ;  /* 0x00000004ff097899 */ /* 0x000fe20008011616 */
[----:B------:R-:W-:Y:S01]  /*3150*/  R2UR UR52, R10 ;  /* 0x000000000a3472ca */ /* 0x000fe200000e0000 */
[----:B------:R-:W-:Y:S01]  /*3160*/  USHF.R.U32.HI UR6, URZ, 0x4, UR22 ;  /* 0x00000004ff067899 */ /* 0x000fe20008011616 */
[----:B------:R-:W-:Y:S01]  /*3170*/  R2UR UR46, R2 ;  /* 0x00000000022e72ca */ /* 0x000fe200000e0000 */
[----:B------:R-:W-:Y:S01]  /*3180*/  USHF.R.U32.HI UR5, URZ, 0x4, UR22 ;  /* 0x00000004ff057899 */ /* 0x000fe20008011616 */
[----:B------:R-:W-:Y:S01]  /*3190*/  R2UR UR45, R0 ;  /* 0x00000000002d72ca */ /* 0x000fe200000e0000 */
[----:B------:R-:W-:Y:S01]  /*31a0*/  USHF.R.U32.HI UR4, URZ, 0x4, UR22 ;  /* 0x00000004ff047899 */ /* 0x000fe20008011616 */
[----:B------:R-:W-:Y:S01]  /*31b0*/  R2UR UR44, R2 ;  /* 0x00000000022c72ca */ /* 0x000fe200000e0000 */
[----:B------:R-:W-:Y:S01]  /*31c0*/  ULOP3.LUT UR16, UR8, 0x3fff, URZ, 0xc0, !UPT ;  /* 0x00003fff08107892 */ /* 0x000fe2000f8ec0ff */
[----:B------:R-:W-:Y:S01]  /*31d0*/  R2UR UR43, R0 ;  /* 0x00000000002b72ca */ /* 0x000fe200000e0000 */
[----:B------:R-:W-:Y:S01]  /*31e0*/  USHF.R.U32.HI UR10, URZ, 0x4, UR22 ;  /* 0x00000004ff0a7899 */ /* 0x000fe20008011616 */
[----:B------:R-:W-:Y:S01]  /*31f0*/  R2UR UR42, R2 ;  /* 0x00000000022a72ca */ /* 0x000fe200000e0000 */
[----:B------:R-:W-:Y:S01]  /*3200*/  ULOP3.LUT UR8, UR7, 0x3fff, URZ, 0xc0, !UPT ;  /* 0x00003fff07087892 */ /* 0x000fe2000f8ec0ff */
[----:B------:R-:W-:Y:S01]  /*3210*/  R2UR UR41, R0 ;  /* 0x00000000002972ca */ /* 0x000fe200000e0000 */
[----:B------:R-:W-:Y:S01]  /*3220*/  ULOP3.LUT UR9, UR9, 0x3fff, URZ, 0xc0, !UPT ;  /* 0x00003fff09097892 */ /* 0x000fe2000f8ec0ff */
[----:B------:R-:W-:Y:S01]  /*3230*/  R2UR UR40, R2 ;  /* 0x00000000022872ca */ /* 0x000fe200000e0000 */
[----:B------:R-:W-:Y:S01]  /*3240*/  ULOP3.LUT UR7, UR6, 0x3fff, URZ, 0xc0, !UPT ;  /* 0x00003fff06077892 */ /* 0x000fe2000f8ec0ff */
[----:B------:R-:W-:Y:S01]  /*3250*/  R2UR UR37, R0 ;  /* 0x00000000002572ca */ /* 0x000fe200000e0000 */
[----:B------:R-:W-:Y:S02]  /*3260*/  ULOP3.LUT UR6, UR5, 0x3fff, URZ, 0xc0, !UPT ;  /* 0x00003fff05067892 */ /* 0x000fe4000f8ec0ff */
[----:B------:R-:W-:Y:S02]  /*3270*/  USHF.R.U32.HI UR11, URZ, 0x4, UR22 ;  /* 0x00000004ff0b7899 */ /* 0x000fe40008011616 */
[----:B------:R-:W-:Y:S02]  /*3280*/  ULOP3.LUT UR5, UR4, 0x3fff, URZ, 0xc0, !UPT ;  /* 0x00003fff04057892 */ /* 0x000fe4000f8ec0ff */
[----:B------:R-:W-:Y:S02]  /*3290*/  ULOP3.LUT UR4, UR10, 0x3fff, URZ, 0xc0, !UPT ;  /* 0x00003fff0a047892 */ /* 0x000fe4000f8ec0ff */
[----:B------:R-:W-:Y:S02]  /*32a0*/  ULEA UR20, UR21, UR63, 0xb ;  /* 0x0000003f15147291 */ /* 0x000fe4000f8e58ff */
[----:B------:R-:W-:Y:S02]  /*32b0*/  ULOP3.LUT UR18, UR9, 0x10000, URZ, 0xfc, !UPT ;  /* 0x0001000009127892 */ /* 0x000fe4000f8efcff */
[----:B------:R-:W-:Y:S02]  /*32c0*/  ULOP3.LUT UR16, UR16, 0x10000, URZ, 0xfc, !UPT ;  /* 0x0001000010107892 */ /* 0x000fe4000f8efcff */
[----:B------:R-:W-:Y:S02]  /*32d0*/  ULOP3.LUT UR11, UR11, 0x3fff, URZ, 0xc0, !UPT ;  /* 0x00003fff0b0b7892 */ /* 0x000fe4000f8ec0ff */
[----:B------:R-:W-:Y:S02]  /*32e0*/  ULOP3.LUT UR8, UR8, 0x10000, URZ, 0xfc, !UPT ;  /* 0x0001000008087892 */ /* 0x000fe4000f8efcff */
[----:B------:R-:W-:Y:S02]  /*32f0*/  ULOP3.LUT UR10, UR6, 0x10000, URZ, 0xfc, !UPT ;  /* 0x00010000060a7892 */ /* 0x000fe4000f8efcff */
[----:B------:R-:W-:Y:S02]  /*3300*/  ULOP3.LUT UR7, UR7, 0x10000, URZ, 0xfc, !UPT ;  /* 0x0001000007077892 */ /* 0x000fe4000f8efcff */
[----:B------:R-:W-:Y:S02]  /*3310*/  ULOP3.LUT UR6, UR4, 0x10000, URZ, 0xfc, !UPT ;  /* 0x0001000004067892 */ /* 0x000fe4000f8efcff */
[----:B------:R-:W-:Y:S02]  /*3320*/  UIADD3 UR24, UPT, UPT, UR20, 0x2, URZ ;  /* 0x0000000214187890 */ /* 0x000fe4000fffe0ff */
[----:B------:R-:W-:Y:S02]  /*3330*/  UIADD3 UR18, UPT, UPT, UR18, 0x2, URZ ;  /* 0x0000000212127890 */ /* 0x000fe4000fffe0ff */
[----:B------:R-:W-:Y:S02]  /*3340*/  UIADD3 UR26, UPT, UPT, UR20, 0x4, URZ ;  /* 0x00000004141a7890 */ /* 0x000fe4000fffe0ff */
[----:B------:R-:W-:Y:S02]  /*3350*/  ULOP3.LUT UR5, UR5, 0x10000, URZ, 0xfc, !UPT ;  /* 0x0001000005057892 */ /* 0x000fe4000f8efcff */
[----:B------:R-:W-:Y:S02]  /*3360*/  UIADD3 UR16, UPT, UPT, UR16, 0x4, URZ ;  /* 0x0000000410107890 */ /* 0x000fe4000fffe0ff */
[----:B------:R-:W-:Y:S02]  /*3370*/  UIADD3 UR28, UPT, UPT, UR20, 0x6, URZ ;  /* 0x00000006141c7890 */ /* 0x000fe4000fffe0ff */
[----:B------:R-:W-:Y:S02]  /*3380*/  ULOP3.LUT UR11, UR11, 0x10000, URZ, 0xfc, !UPT ;  /* 0x000100000b0b7892 */ /* 0x000fe4000f8efcff */
[----:B------:R-:W-:Y:S02]  /*3390*/  UIADD3 UR14, UPT, UPT, UR8, 0x6, URZ ;  /* 0x00000006080e7890 */ /* 0x000fe4000fffe0ff */
        /* <DEDUP_REMOVED lines=9> */
[----:B------:R-:W-:Y:S02]  /*3430*/  UISETP.NE.AND UP4, UPT, UR52, URZ, UPT ;  /* 0x000000ff3400728c */ /* 0x000fe4000bf85270 */
[----:B------:R-:W-:Y:S01]  /*3440*/  UISETP.NE.AND UP0, UPT, UR23, 0x3, UPT ;  /* 0x000000031700788c */ /* 0x000fe2000bf05270 */
        /* <DEDUP_REMOVED lines=30> */
[----:B--2---:R-:W-:Y:S01]  /*3630*/  USEL UR6, URZ, 0x1, UP0 ;  /* 0x00000001ff067887 */ /* 0x004fe20008000000 */
[----:B------:R3:W-:Y:S01]  /*3640*/  UTCHMMA gdesc[UR10], gdesc[UR32], tmem[UR41], tmem[UR54], idesc[UR55], UPT ;  /* 0x00ff36200a0075ea */ /* 0x0007e2000b800029 */
[----:B------:R-:W-:Y:S02]  /*3650*/  USEL UR46, UR23, URZ, UP0 ;  /* 0x000000ff172e7287 */ /* 0x000fe40008000000 */
[----:B------:R-:W-:Y:S01]  /*3660*/  ULOP3.LUT UR47, UR47, UR6, URZ, 0x3c, !UPT ;  /* 0x000000062f2f7292 */ /* 0x000fe2000f8e3cff */
[----:B------:R-:W-:Y:S01]  /*3670*/  UMOV UR51, 0x8200490 ;  /* 0x0820049000337882 */ /* 0x000fe20000000000 */
[----:B------:R-:W-:Y:S01]  /*3680*/  UMOV UR35, 0x40004040 ;  /* 0x4000404000237882 */ /* 0x000fe20000000000 */
[----:B------:R-:W-:Y:S01]  /*3690*/  UMOV UR9, 0x40004040 ;  /* 0x4000404000097882 */ /* 0x000fe20000000000 */
[----:B------:R-:W-:Y:S01]  /*36a0*/  UMOV UR48, 0x0 ;  /* 0x0000000000307882 */ /* 0x000fe20000000000 */
[----:B------:R3:W-:Y:S01]  /*36b0*/  UTCHMMA gdesc[UR8], gdesc[UR34], tmem[UR40], tmem[UR50], idesc[UR51], UPT ;  /* 0x00ff3222080075ea */ /* 0x0007e2000b800028 */
[----:B------:R-:W-:Y:S01]  /*36c0*/  UMOV UR49, 0x8200490 ;  /* 0x0820049000317882 */ /* 0x000fe20000000000 */
[----:B------:R-:W-:Y:S01]  /*36d0*/  UMOV UR39, 0x40004040 ;  /* 0x4000404000277882 */ /* 0x000fe20000000000 */
[----:B------:R-:W-:Y:S02]  /*36e0*/  UMOV UR5, 0x40004040 ;  /* 0x4000404000057882 */ /* 0x000fe40000000000 */
[----:B------:R3:W-:Y:S01]  /*36f0*/  UTCHMMA gdesc[UR4], gdesc[UR38], tmem[UR37], tmem[UR48], idesc[UR49], UPT ;  /* 0x00ff3026040075ea */ /* 0x0007e2000b800025 */
[----:B------:R-:W-:Y:S05]  /*3700*/  BRA.U UP4, `(.L_x_60) ;  /* 0x0000000104047547 */ /* 0x000fea000b800000 */
[----:B---3--:R-:W-:Y:S05]  /*3710*/  BPT.TRAP 0x1 ;  /* 0x000000040000795c */ /* 0x008fea0000300000 */
.L_x_60:
[----:B---3--:R-:W-:Y:S09]  /*3720*/  UIADD3 UR4, UPT, UPT, UR22, 0x38050, URZ ;  /* 0x0003805016047890 */ /* 0x008ff2000fffe0ff */
[----:B------:R2:W-:Y:S01]  /*3730*/  UTCBAR [UR4], URZ ;  /* 0x000000ff040073e9 */ /* 0x0005e200080000ff */
[----:B------:R-:W-:Y:S05]  /*3740*/  BRA.U UP5, `(.L_x_61) ;  /* 0x0000000105047547 */ /* 0x000fea000b800000 */
[----:B--2---:R-:W-:Y:S05]  /*3750*/  BPT.TRAP 0x1 ;  /* 0x000000040000795c */ /* 0x004fea0000300000 */
.L_x_61:
[----:B------:R-:W-:Y:S01]  /*3760*/  IMAD.U32 R0, RZ, RZ, UR58 ;  /* 0x0000003aff007e24 */ /* 0x000fe2000f8e00ff */
[----:B--2---:R-:W-:Y:S04]  /*3770*/  R2UR UR4, R9 ;  /* 0x00000000090472ca */ /* 0x004fe800000e0000 */
[----:B------:R-:W-:Y:S04]  /*3780*/  SHF.L.U32 R3, R0, 0x1f, RZ ;  /* 0x0000001f00037819 */ /* 0x000fe800000006ff */
[----:B------:R-:W2:Y:S05]  /*3790*/  SYNCS.PHASECHK.TRANS64.TRYWAIT P0, [UR22+0x380a8], R3 ;  /* 0x0380a803ff0075a7 */ /* 0x000eaa0008001116 */
[----:B------:R-:W-:Y:S01]  /*37a0*/  UISETP.NE.AND UP3, UPT, UR4, URZ, UPT ;  /* 0x000000ff0400728c */ /* 0x000fe2000bf65270 */
[----:B--2---:R-:W-:Y:S10]  /*37b0*/  @!P0 BRA `(.L_x_62) ;  /* 0x000001ec00188947 */ /* 0x004ff40003800000 */
.L_x_441:
[----:B------:R-:W-:Y:S05]  /*37c0*/  BRA.U UP3, `(.L_x_63) ;  /* 0x0000000103047547 */ /* 0x000fea000b800000 */
[----:B------:R-:W-:Y:S05]  /*37d0*/  BPT.TRAP 0x1 ;  /* 0x000000040000795c */ /* 0x000fea0000300000 */
.L_x_63:
[----:B--2---:R-:W-:Y:S02]  /*37e0*/  IMAD.U32 R0, RZ, RZ, UR59 ;  /* 0x0000003bff007e24 */ /* 0x004fe4000f8e00ff */
[----:B------:R-:W-:Y:S03]  /*37f0*/  IMAD.MOV.U32 R2, RZ, RZ, 0x180 ;  /* 0x00000180ff027424 */ /* 0x000fe600078e00ff */
[----:B-1----:R-:W-:Y:S01]  /*3800*/  SHF.L.U32 R4, R0, 0x1f, RZ ;  /* 0x0000001f00047819 */ /* 0x002fe200000006ff */
[----:B------:R-:W-:Y:S03]  /*3810*/  HFMA2 R0, -RZ, RZ, 0, 9.5367431640625e-06 ;  /* 0x000000a0ff007431 */ /* 0x000fe600000001ff */
[----:B------:R-:W1:Y:S02]  /*3820*/  SYNCS.PHASECHK.TRANS64.TRYWAIT P0, [UR22+0x38068], R4 ;  /* 0x03806804ff0075a7 */ /* 0x000e640008001116 */
[----:B-1----:R-:W-:Y:S05]  /*3830*/  @!P0 BRA `(.L_x_64) ;  /* 0x000001ec00108947 */ /* 0x002fea0003800000 */
.L_x_443:
[----:B------:R-:W-:Y:S01]  /*3840*/  UIADD3 UR4, UPT, UPT, UR22, 0x10000, URZ ;  /* 0x0001000016047890 */ /* 0x000fe2000fffe0ff */
[----:B------:R-:W-:Y:S01]  /*3850*/  R2UR UR54, R0 ;  /* 0x00000000003672ca */ /* 0x000fe200000e0000 */
[----:B------:R-:W-:Y:S01]  /*3860*/  UISETP.NE.U32.AND UP0, UPT, UR36, URZ, UPT ;  /* 0x000000ff2400728c */ /* 0x000fe2000bf05070 */
[----:B------:R-:W-:Y:S01]  /*3870*/  IMAD.MOV.U32 R0, RZ, RZ, 0x180 ;  /* 0x00000180ff007424 */ /* 0x000fe200078e00ff */
[----:B------:R-:W-:Y:S01]  /*3880*/  USHF.R.U32.HI UR4, URZ, 0x4, UR4 ;  /* 0x00000004ff047899 */ /* 0x000fe20008011604 */
[----:B------:R-:W-:Y:S01]  /*3890*/  R2UR UR55, R2 ;  /* 0x00000000023772ca */ /* 0x000fe200000e0000 */
[----:B------:R-:W-:Y:S01]  /*38a0*/  IMAD.MOV.U32 R2, RZ, RZ, 0xb0 ;  /* 0x000000b0ff027424 */ /* 0x000fe200078e00ff */
[----:B------:R-:W-:Y:S01]  /*38b0*/  UMOV UR5, 0x40004040 ;  /* 0x4000404000057882 */ /* 0x000fe20000000000 */
[----:B------:R-:W-:Y:S01]  /*38c0*/  ULOP3.LUT UR4, UR4, 0x3fff, URZ, 0xc0, !UPT ;  /* 0x00003fff04047892 */ /* 0x000fe2000f8ec0ff */
[C---:B------:R-:W-:Y:S01]  /*38d0*/  R2UR UR52, R0.reuse ;  /* 0x00000000003472ca */ /* 0x040fe200000e0000 */
[----:B-1----:R-:W-:Y:S01]  /*38e0*/  IMAD.MOV.U32 R3, RZ, RZ, 0xa8 ;  /* 0x000000a8ff037424 */ /* 0x002fe200078e00ff */
[----:B------:R-:W-:Y:S01]  /*38f0*/  R2UR UR50, R0 ;  /* 0x00000000003272ca */ /* 0x000fe200000e0000 */
[----:B------:R-:W-:Y:S01]  /*3900*/  ULOP3.LUT UR56, UR4, 0x4000000, URZ, 0xfc, !UPT ;  /* 0x0400000004387892 */ /* 0x000fe2000f8efcff */
[----:B------:R-:W-:Y:S01]  /*3910*/  IMAD.MOV.U32 R0, RZ, RZ, 0xc0 ;  /* 0x000000c0ff007424 */ /* 0x000fe200078e00ff */
[----:B------:R-:W-:Y:S01]  /*3920*/  R2UR UR49, R2 ;  /* 0x00000000023172ca */ /* 0x000fe200000e0000 */
[----:B------:R-:W-:Y:S01]  /*3930*/  IMAD.MOV.U32 R2, RZ, RZ, 0x180 ;  /* 0x00000180ff027424 */ /* 0x000fe200078e00ff */
[----:B------:R-:W-:Y:S01]  /*3940*/  ULEA UR4, UR53, UR56, 0xb ;  /* 0x0000003835047291 */ /* 0x000fe2000f8e58ff */
[----:B------:R-:W-:Y:S01]  /*3950*/  R2UR UR51, R3 ;  /* 0x00000000033372ca */ /* 0x000fe200000e0000 */
[----:B------:R-:W-:Y:S01]  /*3960*/  IMAD.MOV.U32 R3, RZ, RZ, 0xb8 ;  /* 0x000000b8ff037424 */ /* 0x000fe200078e00ff */
[----:B------:R-:W-:Y:S01]  /*3970*/  R2UR UR43, R0 ;  /* 0x00000000002b72ca */ /* 0x000fe200000e0000 */
[----:B------:R-:W-:Y:S01]  /*3980*/  UIADD3 UR18, UPT, UPT, UR4, 0x80, URZ ;  /* 0x0000008004127890 */ /* 0x000fe2000fffe0ff */
[----:B------:R-:W-:Y:S01]  /*3990*/  IMAD.MOV.U32 R0, RZ, RZ, 0xc8 ;  /* 0x000000c8ff007424 */ /* 0x000fe200078e00ff */
[----:B------:R-:W-:Y:S01]  /*39a0*/  UIADD3 UR16, UPT, UPT, UR4, 0x100, URZ ;  /* 0x0000010004107890 */ /* 0x000fe2000fffe0ff */
[C---:B------:R-:W-:Y:S01]  /*39b0*/  R2UR UR48, R2.reuse ;  /* 0x00000000023072ca */ /* 0x040fe200000e0000 */
[----:B------:R-:W-:Y:S01]  /*39c0*/  UIADD3 UR14, UPT, UPT, UR4, 0x180, URZ ;  /* 0x00000180040e7890 */ /* 0x000fe2000fffe0ff */
[----:B------:R-:W-:Y:S01]  /*39d0*/  R2UR UR44, R2 ;  /* 0x00000000022c72ca */ /* 0x000fe200000e0000 */
[----:B------:R-:W-:Y:S01]  /*39e0*/  UIADD3 UR12, UPT, UPT, UR4, 0x200, URZ ;  /* 0x00000200040c7890 */ /* 0x000fe2000fffe0ff */
[----:B------:R-:W-:Y:S01]  /*39f0*/  IMAD.MOV.U32 R2, RZ, RZ, 0xd0 ;  /* 0x000000d0ff027424 */ /* 0x000fe200078e00ff */
[----:B------:R-:W-:Y:S01]  /*3a00*/  UIADD3 UR10, UPT, UPT, UR4, 0x280, URZ ;  /* 0x00000280040a7890 */ /* 0x000fe2000fffe0ff */
[----:B------:R-:W-:Y:S01]  /*3a10*/  R2UR UR42, R0 ;  /* 0x00000000002a72ca */ /* 0x000fe200000e0000 */
[----:B------:R-:W-:Y:S01]  /*3a20*/  UIADD3 UR8, UPT, UPT, UR4, 0x300, URZ ;  /* 0x0000030004087890 */ /* 0x000fe2000fffe0ff */
[----:B------:R-:W-:Y:S01]  /*3a30*/  IMAD.MOV.U32 R0, RZ, RZ, 0x180 ;  /* 0x00000180ff007424 */ /* 0x000fe200078e00ff */
[----:B------:R-:W-:Y:S01]  /*3a40*/  UIADD3 UR6, UPT, UPT, UR4, 0x380, URZ ;  /* 0x0000038004067890 */ /* 0x000fe2000fffe0ff */
[----:B------:R-:W-:Y:S01]  /*3a50*/  R2UR UR37, R2 ;  /* 0x00000000022572ca */ /* 0x000fe200000e0000 */
[----:B------:R-:W-:Y:S01]  /*3a60*/  IMAD.MOV.U32 R2, RZ, RZ, 0xd8 ;  /* 0x000000d8ff027424 */ /* 0x000fe200078e00ff */
[----:B------:R-:W-:Y:S01]  /*3a70*/  R2UR UR45, R3 ;  /* 0x00000000032d72ca */ /* 0x000fe200000e0000 */
[----:B------:R-:W-:Y:S01]  /*3a80*/  UMOV UR76, 0x0 ;  /* 0x00000000004c7882 */ /* 0x000fe20000000000 */
[----:B------:R-:W-:Y:S01]  /*3a90*/  MOV.SPILL R5, UR21 ;  /* 0x0000001500057c02 */ /* 0x000fe20009000f00 */
[----:B------:R-:W-:Y:S01]  /*3aa0*/  UMOV UR21, 0x8210490 ;  /* 0x0821049000157882 */ /* 0x000fe20000000000 */
[----:B------:R-:W-:Y:S01]  /*3ab0*/  MOV.SPILL R4, UR20 ;  /* 0x0000001400047c02 */ /* 0x000fe20009000f00 */
[----:B------:R-:W-:Y:S01]  /*3ac0*/  UMOV UR20, 0x0 ;  /* 0x0000000000147882 */ /* 0x000fe20000000000 */
[C---:B------:R-:W-:Y:S01]  /*3ad0*/  R2UR UR41, R0.reuse ;  /* 0x00000000002972ca */ /* 0x040fe200000e0000 */
[----:B------:R1:W-:Y:S01]  /*3ae0*/  UTCHMMA tmem[UR54], gdesc[UR4], tmem[UR55], tmem[UR20], idesc[UR21], UP0 ;  /* 0x00ff1404360079ea */ /* 0x0003e20008000037 */
[----:B------:R-:W-:Y:S01]  /*3af0*/  R2UR UR40, R0 ;  /* 0x00000000002872ca */ /* 0x000fe200000e0000 */
[----:B------:R-:W-:Y:S01]  /*3b00*/  UMOV UR77, 0x8210490 ;  /* 0x08210490004d7882 */ /* 0x000fe20000000000 */
[----:B------:R-:W-:Y:S01]  /*3b10*/  R2UR UR23, R2 ;  /* 0x00000000021772ca */ /* 0x000fe200000e0000 */
[----:B------:R-:W-:Y:S01]  /*3b20*/  UMOV UR19, 0x40004040 ;  /* 0x4000404000137882 */ /* 0x000fe20000000000 */
[----:B------:R-:W-:Y:S01]  /*3b30*/  R2UR UR36, R0 ;  /* 0x00000000002472ca */ /* 0x000fe200000e0000 */
[----:B------:R2:W-:Y:S01]  /*3b40*/  UTCHMMA tmem[UR51], gdesc[UR18], tmem[UR52], tmem[UR76], idesc[UR77], UPT ;  /* 0x00ff4c12330079ea */ /* 0x0005e2000b800034 */
        /* <DEDUP_REMOVED lines=19> */
[----:B-1----:R-:W-:Y:S01]  /*3c80*/  R2UR.FILL UR21, R5 ;  /* 0x00000000051572ca */ /* 0x002fe200004e0000 */
[----:B------:R2:W-:Y:S01]  /*3c90*/  UTCHMMA tmem[UR37], gdesc[UR8], tmem[UR40], tmem[UR66], idesc[UR67], UPT ;  /* 0x00ff4208250079ea */ /* 0x0005e2000b800028 */
[----:B------:R-:W-:Y:S01]  /*3ca0*/  UMOV UR64, 0x0 ;  /* 0x0000000000407882 */ /* 0x000fe20000000000 */
[----:B------:R-:W-:Y:S01]  /*3cb0*/  UMOV UR65, 0x8210490 ;  /* 0x0821049000417882 */ /* 0x000fe20000000000 */
[----:B------:R-:W-:Y:S01]  /*3cc0*/  R2UR.FILL UR20, R4 ;  /* 0x00000000041472ca */ /* 0x000fe200004e0000 */
[----:B------:R-:W-:Y:S02]  /*3cd0*/  UMOV UR7, 0x40004040 ;  /* 0x4000404000077882 */ /* 0x000fe40000000000 */
[----:B------:R2:W-:Y:S01]  /*3ce0*/  UTCHMMA tmem[UR23], gdesc[UR6], tmem[UR36], tmem[UR64], idesc[UR65], UPT ;  /* 0x00ff4006170079ea */ /* 0x0005e2000b800024 */
[----:B------:R-:W-:Y:S11]  /*3cf0*/  BRA.U UP5, `(.L_x_65) ;  /* 0x0000000105047547 */ /* 0x000ff6000b800000 */
[----:B--2---:R-:W-:Y:S05]  /*3d00*/  BPT.TRAP 0x1 ;  /* 0x000000040000795c */ /* 0x004fea0000300000 */
.L_x_65:
[----:B------:R-:W-:Y:S02]  /*3d10*/  UIADD3 UR4, UPT, UPT, UR22, 0x38098, URZ ;  /* 0x0003809816047890 */ /* 0x000fe4000fffe0ff */
[----:B------:R-:W-:Y:S07]  /*3d20*/  ULOP3.LUT UR58, UR58, 0x1, URZ, 0x3c, !UPT ;  /* 0x000000013a3a7892 */ /* 0x000fee000f8e3cff */
[----:B------:R1:W-:Y:S01]  /*3d30*/  UTCBAR [UR4], URZ ;  /* 0x000000ff040073e9 */ /* 0x0003e200080000ff */
[----:B------:R-:W-:Y:S05]  /*3d40*/  BRA.U !UP1, `(.L_x_66) ;  /* 0x0000000109047547 */ /* 0x000fea000b800000 */
[----:B-12---:R-:W-:Y:S05]  /*3d50*/  BPT.TRAP 0x1 ;  /* 0x000000040000795c */ /* 0x006fea0000300000 */
.L_x_66:
[----:B--2---:R-:W-:Y:S01]  /*3d60*/  USHF.R.U32.HI UR6, URZ, 0x4, UR22 ;  /* 0x00000004ff067899 */ /* 0x004fe20008011616 */
[----:B------:R-:W-:Y:S01]  /*3d70*/  IMAD.MOV.U32 R2, RZ, RZ, 0x80 ;  /* 0x00000080ff027424 */ /* 0x000fe200078e00ff */
[----:B------:R-:W-:Y:S01]  /*3d80*/  USHF.R.U32.HI UR5, URZ, 0x4, UR22 ;  /* 0x00000004ff057899 */ /* 0x000fe20008011616 */
[----:B------:R-:W-:Y:S01]  /*3d90*/  IMAD.MOV.U32 R0, RZ, RZ, 0x80 ;  /* 0x00000080ff007424 */ /* 0x000fe200078e00ff */
[----:B-1----:R-:W-:Y:S02]  /*3da0*/  USHF.R.U32.HI UR4, URZ, 0x4, UR22 ;  /* 0x00000004ff047899 */ /* 0x002fe40008011616 */
        /* <DEDUP_REMOVED lines=8> */
[----:B------:R-:W-:Y:S01]  /*3e30*/  ULEA UR10, UR57, UR22, 0x3 ;  /* 0x00000016390a7291 */ /* 0x000fe2000f8e18ff */
        /* <DEDUP_REMOVED lines=8> */
[----:B------:R-:W-:Y:S02]  /*3ec0*/  UIADD3 UR7, UPT, UPT, UR10, 0x38038, URZ ;  /* 0x000380380a077890 */ /* 0x000fe4000fffe0ff */
[----:B------:R-:W-:Y:S02]  /*3ed0*/  ULOP3.LUT UR4, UR4, 0x10000, URZ, 0xfc, !UPT ;  /* 0x0001000004047892 */ /* 0x000fe4000f8efcff */
[----:B------:R-:W-:Y:S02]  /*3ee0*/  UIADD3 UR18, UPT, UPT, UR8, 0x802, URZ ;  /* 0x0000080208127890 */ /* 0x000fe4000fffe0ff */
[----:B------:R-:W-:Y:S02]  /*3ef0*/  UIADD3 UR16, UPT, UPT, UR6, 0x804, URZ ;  /* 0x0000080406107890 */ /* 0x000fe4000fffe0ff */
[----:B------:R-:W-:Y:S01]  /*3f00*/  UIADD3 UR14, UPT, UPT, UR4, 0x806, URZ ;  /* 0x00000806040e7890 */ /* 0x000fe2000fffe0ff */
[----:B------:R1:W-:Y:S01]  /*3f10*/  UTCBAR [UR7], URZ ;  /* 0x000000ff070073e9 */ /* 0x0003e200080000ff */
[----:B------:R-:W-:Y:S02]  /*3f20*/  UIADD3 UR12, UPT, UPT, UR5, 0xc00, URZ ;  /* 0x00000c00050c7890 */ /* 0x000fe4000fffe0ff */
[----:B------:R-:W-:Y:S02]  /*3f30*/  UIADD3 UR10, UPT, UPT, UR5, 0xc02, URZ ;  /* 0x00000c02050a7890 */ /* 0x000fe4000fffe0ff */
[----:B------:R-:W-:Y:S02]  /*3f40*/  UIADD3 UR8, UPT, UPT, UR5, 0xc04, URZ ;  /* 0x00000c0405087890 */ /* 0x000fe4000fffe0ff */
[----:B------:R-:W-:Y:S02]  /*3f50*/  UIADD3 UR4, UPT, UPT, UR5, 0xc06, URZ ;  /* 0x00000c0605047890 */ /* 0x000fe4000fffe0ff */
[----:B------:R-:W-:Y:S01]  /*3f60*/  UIADD3 UR6, UPT, UPT, UR57, 0x1, URZ ;  /* 0x0000000139067890 */ /* 0x000fe2000fffe0ff */
[----:B------:R-:W-:Y:S01]  /*3f70*/  UMOV UR44, UR20 ;  /* 0x00000014002c7c82 */ /* 0x000fe20008000000 */
[----:B------:R-:W-:Y:S02]  /*3f80*/  UIADD3 UR20, UPT, UPT, UR5, 0x800, URZ ;  /* 0x0000080005147890 */ /* 0x000fe4000fffe0ff */
[----:B------:R-:W-:Y:S01]  /*3f90*/  UISETP.NE.AND UP0, UPT, UR6, 0x3, UPT ;  /* 0x000000030600788c */ /* 0x000fe2000bf05270 */
[----:B------:R-:W-:Y:S01]  /*3fa0*/  UMOV UR74, 0x0 ;  /* 0x00000000004a7882 */ /* 0x000fe20000000000 */
[----:B------:R-:W-:Y:S02]  /*3fb0*/  UMOV UR75, 0x8200490 ;  /* 0x08200490004b7882 */ /* 0x000fe40000000000 */
[----:B------:R-:W-:Y:S01]  /*3fc0*/  USEL UR6, UR6, URZ, UP0 ;  /* 0x000000ff06067287 */ /* 0x000fe20008000000 */
[----:B------:R-:W-:Y:S01]  /*3fd0*/  UMOV UR45, 0x40004040 ;  /* 0x40004040002d7882 */ /* 0x000fe20000000000 */
[----:B------:R-:W-:Y:S01]  /*3fe0*/  UMOV UR21, 0x40004040 ;  /* 0x4000404000157882 */ /* 0x000fe20000000000 */
[----:B------:R-:W-:Y:S01]  /*3ff0*/  UMOV UR72, 0x0 ;  /* 0x0000000000487882 */ /* 0x000fe20000000000 */
[----:B------:R1:W-:Y:S01]  /*4000*/  UTCHMMA gdesc[UR20], gdesc[UR44], tmem[UR51], tmem[UR74], idesc[UR75], !UPT ;  /* 0x00ff4a2c140075ea */ /* 0x0003e2000f800033 */
[----:B------:R-:W-:Y:S01]  /*4010*/  UMOV UR73, 0x8200490 ;  /* 0x0820049000497882 */ /* 0x000fe20000000000 */
[----:B------:R-:W-:Y:S01]  /*4020*/  UMOV UR42, UR24 ;  /* 0x00000018002a7c82 */ /* 0x000fe20008000000 */
[----:B------:R-:W-:Y:S01]  /*4030*/  UMOV UR43, 0x40004040 ;  /* 0x40004040002b7882 */ /* 0x000fe20000000000 */
[----:B------:R-:W-:Y:S01]  /*4040*/  UMOV UR19, 0x40004040 ;  /* 0x4000404000137882 */ /* 0x000fe20000000000 */
[----:B------:R-:W-:Y:S01]  /*4050*/  UMOV UR70, 0x0 ;  /* 0x0000000000467882 */ /* 0x000fe20000000000 */
[----:B------:R1:W-:Y:S01]  /*4060*/  UTCHMMA gdesc[UR18], gdesc[UR42], tmem[UR50], tmem[UR72], idesc[UR73], UPT ;  /* 0x00ff482a120075ea */ /* 0x0003e2000b800032 */
        /* <DEDUP_REMOVED lines=32> */
[----:B------:R-:W-:Y:S02]  /*4270*/  UMOV UR5, 0x40004040 ;  /* 0x4000404000057882 */ /* 0x000fe40000000000 */
[----:B------:R1:W-:Y:S01]  /*4280*/  UTCHMMA gdesc[UR4], gdesc[UR24], tmem[UR23], tmem[UR52], idesc[UR53], UPT ;  /* 0x00ff3418040075ea */ /* 0x0003e2000b800017 */
[----:B------:R-:W-:Y:S05]  /*4290*/  BRA.U UP3, `(.L_x_67) ;  /* 0x0000000103047547 */ /* 0x000fea000b800000 */
[----:B-1----:R-:W-:Y:S05]  /*42a0*/  BPT.TRAP 0x1 ;  /* 0x000000040000795c */ /* 0x002fea0000300000 */
.L_x_67:
[----:B-1----:R-:W-:Y:S09]  /*42b0*/  UIADD3 UR4, UPT, UPT, UR22, 0x38060, URZ ;  /* 0x0003806016047890 */ /* 0x002ff2000fffe0ff */
[----:B------:R1:W-:Y:S01]  /*42c0*/  UTCBAR [UR4], URZ ;  /* 0x000000ff040073e9 */ /* 0x0003e200080000ff */
[----:B------:R-:W-:Y:S05]  /*42d0*/  BRA.U !UP1, `(.L_x_68) ;  /* 0x0000000109047547 */ /* 0x000fea000b800000 */
[----:B-1----:R-:W-:Y:S05]  /*42e0*/  BPT.TRAP 0x1 ;  /* 0x000000040000795c */ /* 0x002fea0000300000 */
.L_x_68:
[----:B-1----:R-:W-:Y:S04]  /*42f0*/  ULEA UR4, UR6, UR22, 0x3 ;  /* 0x0000001606047291 */ /* 0x002fe8000f8e18ff */
[----:B------:R-:W-:Y:S02]  /*4300*/  UIADD3 UR5, UPT, UPT, UR4, 0x38038, URZ ;  /* 0x0003803804057890 */ /* 0x000fe4000fffe0ff */
[----:B------:R-:W-:Y:S04]  /*4310*/  UIADD3 UR4, UPT, UPT, UR6, 0x1, URZ ;  /* 0x0000000106047890 */ /* 0x000fe8000fffe0ff */
[----:B------:R-:W-:Y:S03]  /*4320*/  UISETP.NE.AND UP0, UPT, UR4, 0x3, UPT ;  /* 0x000000030400788c */ /* 0x000fe6000bf05270 */
[----:B------:R1:W-:Y:S01]  /*4330*/  UTCBAR [UR5], URZ ;  /* 0x000000ff050073e9 */ /* 0x0003e200080000ff */
[----:B------:R-:W-:Y:S01]  /*4340*/  USEL UR57, UR4, URZ, UP0 ;  /* 0x000000ff04397287 */ /* 0x000fe20008000000 */
[----:B------:R-:W-:Y:S11]  /*4350*/  BRA.U !UP1, `(.L_x_69) ;  /* 0x0000000109047547 */ /* 0x000ff6000b800000 */
[----:B-1----:R-:W-:Y:S05]  /*4360*/  BPT.TRAP 0x1 ;  /* 0x000000040000795c */ /* 0x002fea0000300000 */
.L_x_69:
[----:B------:R-:W-:Y:S01]  /*4370*/  ULEA UR4, UR46, UR22, 0x3 ;  /* 0x000000162e047291 */ /* 0x000fe2000f8e18ff */
[----:B------:R-:W-:Y:S04]  /*4380*/  MOV R0, UR47 ;  /* 0x0000002f00007c02 */ /* 0x000fe80008000f00 */
[----:B------:R-:W-:Y:S04]  /*4390*/  SHF.L.U32 R3, R0, 0x1f, RZ ;  /* 0x0000001f00037819 */ /* 0x000fe800000006ff */
[----:B------:R-:W2:Y:S02]  /*43a0*/  SYNCS.PHASECHK.TRANS64.TRYWAIT P0, [UR4+0x38020], R3 ;  /* 0x03802003ff0075a7 */ /* 0x000ea40008001104 */
[----:B--2---:R-:W-:Y:S05]  /*43b0*/  @!P0 BRA `(.L_x_70) ;  /* 0x000001e000488947 */ /* 0x004fea0003800000 */
.L_x_445:
[----:B------:R-:W-:Y:S04]  /*43c0*/  UIADD3 UR4, UPT, UPT, UR46, 0x1, URZ ;  /* 0x000000012e047890 */ /* 0x000fe8000fffe0ff */
[----:B------:R-:W-:Y:S04]  /*43d0*/  UISETP.NE.AND UP0, UPT, UR4, 0x3, UPT ;  /* 0x000000030400788c */ /* 0x000fe8000bf05270 */
[----:B-1----:R-:W-:Y:S02]  /*43e0*/  USEL UR5, URZ, 0x1, UP0 ;  /* 0x00000001ff057887 */ /* 0x002fe40008000000 */
[----:B------:R-:W-:Y:S02]  /*43f0*/  USEL UR21, UR4, URZ, UP0 ;  /* 0x000000ff04157287 */ /* 0x000fe40008000000 */
[----:B------:R-:W-:Y:S01]  /*4400*/  ULOP3.LUT UR47, UR47, UR5, URZ, 0x3c, !UPT ;  /* 0x000000052f2f7292 */ /* 0x000fe2000f8e3cff */
[----:B------:R-:W-:Y:S11]  /*4410*/  BRA.U UP5, `(.L_x_71) ;  /* 0x0000000105047547 */ /* 0x000ff6000b800000 */
[----:B------:R-:W-:Y:S05]  /*4420*/  BPT.TRAP 0x1 ;  /* 0x000000040000795c */ /* 0x000fea0000300000 */
.L_x_71:
[----:B--2---:R-:W-:Y:S04]  /*4430*/  MOV R0, UR58 ;  /* 0x0000003a00007c02 */ /* 0x004fe80008000f00 */
[----:B------:R-:W-:Y:S04]  /*4440*/  SHF.L.U32 R3, R0, 0x1f, RZ ;  /* 0x0000001f00037819 */ /* 0x000fe800000006ff */
[----:B------:R-:W1:Y:S02]  /*4450*/  SYNCS.PHASECHK.TRANS64.TRYWAIT P0, [UR22+0x380a0], R3 ;  /* 0x0380a003ff0075a7 */ /* 0x000e640008001116 */
[----:B-1----:R-:W-:Y:S05]  /*4460*/  @!P0 BRA `(.L_x_72) ;  /* 0x000001e000348947 */ /* 0x002fea0003800000 */
.L_x_447:
[----:B------:R-:W-:Y:S05]  /*4470*/  BRA.U UP4, `(.L_x_73) ;  /* 0x0000000104047547 */ /* 0x000fea000b800000 */
[----:B------:R-:W-:Y:S05]  /*4480*/  BPT.TRAP 0x1 ;  /* 0x000000040000795c */ /* 0x000fea0000300000 */
.L_x_73:
[----:B------:R-:W-:Y:S01]  /*4490*/  ULOP3.LUT UR20, UR61, 0x1, URZ, 0x3c, !UPT ;  /* 0x000000013d147892 */ /* 0x000fe2000f8e3cff */
[----:B------:R-:W-:Y:S02]  /*44a0*/  HFMA2 R4, -RZ, RZ, 0, 1.9073486328125e-06 ;  /* 0x00000020ff047431 */ /* 0x000fe400000001ff */
[----:B-1----:R-:W-:Y:S01]  /*44b0*/  IMAD.MOV.U32 R3, RZ, RZ, 0x100 ;  /* 0x00000100ff037424 */ /* 0x002fe200078e00ff */
[----:B------:R-:W-:Y:S02]  /*44c0*/  MOV R2, 0x28 ;  /* 0x0000002800027802 */ /* 0x000fe40000000f00 */
[----:B------:R-:W-:Y:S05]  /*44d0*/  IMAD.U32 R0, RZ, RZ, UR20 ;  /* 0x00000014ff007e24 */ /* 0x000fea000f8e00ff */
[----:B------:R-:W-:Y:S01]  /*44e0*/  SHF.L.U32 R5, R0, 0x1f, RZ ;  /* 0x0000001f00057819 */ /* 0x000fe200000006ff */
[----:B------:R-:W-:Y:S03]  /*44f0*/  IMAD.MOV.U32 R0, RZ, RZ, 0x100 ;  /* 0x00000100ff007424 */ /* 0x000fe600078e00ff */
[----:B------:R-:W1:Y:S02]  /*4500*/  SYNCS.PHASECHK.TRANS64.TRYWAIT P0, [UR22+0x38058], R5 ;  /* 0x03805805ff0075a7 */ /* 0x000e640008001116 */
[----:B-1----:R-:W-:Y:S05]  /*4510*/  @!P0 BRA `(.L_x_74) ;  /* 0x000001e000208947 */ /* 0x002fea0003800000 */
.L_x_449:
[----:B------:R-:W-:Y:S01]  /*4520*/  ULEA UR4, UR46, UR56, 0xb ;  /* 0x000000382e047291 */ /* 0x000fe2000f8e58ff */
[----:B------:R-:W-:Y:S01]  /*4530*/  R2UR UR35, R2 ;  /* 0x00000000022372ca */ /* 0x000fe200000e0000 */
[----:B------:R-:W-:Y:S01]  /*4540*/  IMAD.MOV.U32 R2, RZ, RZ, 0x38 ;  /* 0x00000038ff027424 */ /* 0x000fe200078e00ff */
        /* <DEDUP_REMOVED lines=9> */
[----:B------:R-:W-:Y:S01]  /*45e0*/  UIADD3 UR10, UPT, UPT, UR4, 0x280, URZ ;  /* 0x00000280040a7890 */ /* 0x000fe2000fffe0ff */
[----:B------:R-:W-:Y:S01]  /*45f0*/  R2UR UR36, R0 ;  /* 0x00000000002472ca */ /* 0x000fe200000e0000 */
[----:B------:R-:W-:Y:S01]  /*4600*/  UIADD3 UR8, UPT, UPT, UR4, 0x300, URZ ;  /* 0x0000030004087890 */ /* 0x000fe2000fffe0ff */
[----:B------:R-:W-:Y:S01]  /*4610*/  R2UR UR27, R2 ;  /* 0x00000000021b72ca */ /* 0x000fe200000e0000 */
[----:B------:R-:W-:Y:S01]  /*4620*/  UIADD3 UR6, UPT, UPT, UR4, 0x380, URZ ;  /* 0x0000038004067890 */ /* 0x000fe2000fffe0ff */
[----:B------:R-:W-:Y:S01]  /*4630*/  IMAD.MOV.U32 R2, RZ, RZ, 0x50 ;  /* 0x00000050ff027424 */ /* 0x000fe200078e00ff */
[----:B------:R-:W-:Y:S01]  /*4640*/  R2UR UR33, R4 ;  /* 0x00000000042172ca */ /* 0x000fe200000e0000 */
[----:B------:R-:W-:Y:S01]  /*4650*/  IMAD.MOV.U32 R3, RZ, RZ, 0x100 ;  /* 0x00000100ff037424 */ /* 0x000fe200078e00ff */
[----:B------:R-:W-:Y:S01]  /*4660*/  UMOV UR64, 0x0 ;  /* 0x0000000000407882 */ /* 0x000fe20000000000 */
[----:B------:R-:W-:Y:S01]  /*4670*/  IMAD.MOV.U32 R0, RZ, RZ, 0x100 ;  /* 0x00000100ff007424 */ /* 0x000fe200078e00ff */
[----:B------:R-:W-:Y:S01]  /*4680*/  R2UR UR25, R2 ;  /* 0x00000000021972ca */ /* 0x000fe200000e0000 */
[----:B------:R-:W-:Y:S01]  /*4690*/  IMAD.MOV.U32 R4, RZ, RZ, 0x40 ;  /* 0x00000040ff047424 */ /* 0x000fe200078e00ff */
[C---:B------:R-:W-:Y:S01]  /*46a0*/  R2UR UR34, R3.reuse ;  /* 0x00000000032272ca */ /* 0x040fe200000e0000 */
[----:B------:R-:W-:Y:S01]  /*46b0*/  IMAD.MOV.U32 R2, RZ, RZ, 0x58 ;  /* 0x00000058ff027424 */ /* 0x000fe200078e00ff */
[----:B------:R-:W-:Y:S01]  /*46c0*/  R2UR UR32, R0 ;  /* 0x00000000002072ca */ /* 0x000fe200000e0000 */
[----:B------:R-:W-:Y:S01]  /*46d0*/  UMOV UR65, 0x8210490 ;  /* 0x0821049000417882 */ /* 0x000fe20000000000 */
[----:B------:R-:W-:Y:S01]  /*46e0*/  R2UR UR29, R4 ;  /* 0x00000000041d72ca */ /* 0x000fe200000e0000 */
[----:B------:R-:W-:Y:S01]  /*46f0*/  UMOV UR5, 0x40004040 ;  /* 0x4000404000057882 */ /* 0x000fe20000000000 */
[----:B------:R-:W-:Y:S01]  /*4700*/  R2UR UR30, R3 ;  /* 0x00000000031e72ca */ /* 0x000fe200000e0000 */
[----:B------:R2:W-:Y:S01]  /*4710*/  UTCHMMA tmem[UR37], gdesc[UR4], tmem[UR38], tmem[UR64], idesc[UR65], UPT ;  /* 0x00ff4004250079ea */ /* 0x0005e2000b800026 */
[C---:B------:R-:W-:Y:S01]  /*4720*/  R2UR UR28, R0.reuse ;  /* 0x00000000001c72ca */ /* 0x040fe200000e0000 */
[----:B------:R-:W-:Y:S01]  /*4730*/  UMOV UR54, 0x0 ;  /* 0x0000000000367882 */ /* 0x000fe20000000000 */
        /* <DEDUP_REMOVED lines=28> */
[----:B------:R-:W-:Y:S02]  /*4900*/  UMOV UR7, 0x40004040 ;  /* 0x4000404000077882 */ /* 0x000fe40000000000 */
[----:B------:R2:W-:Y:S01]  /*4910*/  UTCHMMA tmem[UR23], gdesc[UR6], tmem[UR24], tmem[UR40], idesc[UR41], UPT ;  /* 0x00ff2806170079ea */ /* 0x0005e2000b800018 */
[----:B------:R-:W-:Y:S05]  /*4920*/  BRA.U UP5, `(.L_x_75) ;  /* 0x0000000105047547 */ /* 0x000fea000b800000 */
[----:B--2---:R-:W-:Y:S05]  /*4930*/  BPT.TRAP 0x1 ;  /* 0x000000040000795c */ /* 0x004fea0000300000 */
.L_x_75:
[----:B--2---:R-:W-:Y:S02]  /*4940*/  UIADD3 UR4, UPT, UPT, UR22, 0x38090, URZ ;  /* 0x0003809016047890 */ /* 0x004fe4000fffe0ff */
[----:B------:R-:W-:Y:S01]  /*4950*/  ULOP3.LUT UR5, UR59, 0x1, URZ, 0x3c, !UPT ;  /* 0x000000013b057892 */ /* 0x000fe2000f8e3cff */
[----:B------:R-:W-:Y:S01]  /*4960*/  UMOV UR36, 0x1 ;  /* 0x0000000100247882 */ /* 0x000fe20000000000 */
[----:B------:R-:W-:Y:S05]  /*4970*/  UMOV UR53, UR46 ;  /* 0x0000002e00357c82 */ /* 0x000fea0008000000 */
[----:B------:R3:W-:Y:S01]  /*4980*/  UTCBAR [UR4], URZ ;  /* 0x000000ff040073e9 */ /* 0x0007e200080000ff */
[----:B------:R-:W-:Y:S05]  /*4990*/  BRA.U UP2, `(.L_x_76) ;  /* 0xffffffe502a07547 */ /* 0x000fea000b83ffff */
.L_x_57:
[----:B------:R-:W-:Y:S04]  /*49a0*/  BSSY.RECONVERGENT B0, `(.L_x_77) ;  /* 0x0000003000007945 */ /* 0x000fe80003800200 */
[----:B------:R-:W-:Y:S05]  /*49b0*/  @!P4 BRA `(.L_x_78) ;  /* 0x000000000004c947 */ /* 0x000fea0003800000 */
[----:B--23--:R-:W-:Y:S05]  /*49c0*/  BPT.TRAP 0x1 ;  /* 0x000000040000795c */ /* 0x00cfea0000300000 */
.L_x_78:
[----:B--23--:R-:W-:Y:S05]  /*49d0*/  BSYNC.RECONVERGENT B0 ;  /* 0x0000000000007941 */ /* 0x00cfea0003800200 */
.L_x_77:
[----:B------:R-:W-:Y:S01]  /*49e0*/  UIADD3 UR4, UPT, UPT, UR22, 0x38010, URZ ;  /* 0x0003801016047890 */ /* 0x000fe2000fffe0ff */
[----:B------:R-:W-:Y:S08]  /*49f0*/  BSSY.RECONVERGENT B0, `(.L_x_79) ;  /* 0x0000004000007945 */ /* 0x000ff00003800200 */
[----:B------:R2:W-:Y:S01]  /*4a00*/  UTCBAR [UR4], URZ ;  /* 0x000000ff040073e9 */ /* 0x0005e200080000ff */
[----:B------:R-:W-:Y:S05]  /*4a10*/  @!P4 BRA `(.L_x_80) ;  /* 0x000000000004c947 */ /* 0x000fea0003800000 */
[----:B--2---:R-:W-:Y:S05]  /*4a20*/  BPT.TRAP 0x1 ;  /* 0x000000040000795c */ /* 0x004fea0000300000 */
.L_x_80:
[----:B--2---:R-:W-:Y:S05]  /*4a30*/  BSYNC.RECONVERGENT B0 ;  /* 0x0000000000007941 */ /* 0x004fea0003800200 */
.L_x_79:
[----:B------:R-:W-:-:S09]  /*4a40*/  UIADD3 UR4, UPT, UPT, UR22, 0x38018, URZ ;  /* 0x0003801816047890 */ /* 0x000fd2000fffe0ff */
[----:B------:R2:W-:Y:S01]  /*4a50*/  UTCBAR [UR4], URZ ;  /* 0x000000ff040073e9 */ /* 0x0005e200080000ff */
[----:B------:R-:W-:Y:S05]  /*4a60*/  BRA.U UP5, `(.L_x_81) ;  /* 0x0000000105047547 */ /* 0x000fea000b800000 */
[----:B--2---:R-:W-:Y:S05]  /*4a70*/  BPT.TRAP 0x1 ;  /* 0x000000040000795c */ /* 0x004fea0000300000 */
.L_x_81:
[----:B------:R-:W-:-:S04]  /*4a80*/  MOV R3, UR58 ;  /* 0x0000003a00037c02 */ /* 0x000fc80008000f00 */
[----:B------:R-:W-:-:S04]  /*4a90*/  SHF.L.U32 R3, R3, 0x1f, RZ ;  /* 0x0000001f03037819 */ /* 0x000fc800000006ff */
[----:B------:R-:W3:Y:S02]  /*4aa0*/  SYNCS.PHASECHK.TRANS64.TRYWAIT P0, [UR22+0x380a8], R3 ;  /* 0x0380a803ff0075a7 */ /* 0x000ee40008001116 */
[----:B---3--:R-:W-:Y:S05]  /*4ab0*/  @!P0 BRA `(.L_x_82) ;  /* 0x000001d800d88947 */ /* 0x008fea0003800000 */
.L_x_451:
[----:B------:R-:W-:Y:S05]  /*4ac0*/  BRA.U UP3, `(.L_x_83) ;  /* 0x0000000103047547 */ /* 0x000fea000b800000 */
[----:B--2---:R-:W-:Y:S05]  /*4ad0*/  BPT.TRAP 0x1 ;  /* 0x000000040000795c */ /* 0x004fea0000300000 */
.L_x_83:
[----:B-1----:R-:W-:Y:S02]  /*4ae0*/  IMAD.U32 R5, RZ, RZ, UR5 ;  /* 0x00000005ff057e24 */ /* 0x002fe4000f8e00ff */
[----:B------:R-:W-:Y:S02]  /*4af0*/  HFMA2 R4, -RZ, RZ, 0, 9.5367431640625e-06 ;  /* 0x000000a0ff047431 */ /* 0x000fe400000001ff */
[----:B---3--:R-:W-:Y:S01]  /*4b00*/  IMAD.MOV.U32 R3, RZ, RZ, 0x180 ;  /* 0x00000180ff037424 */ /* 0x008fe200078e00ff */
[----:B------:R-:W-:-:S04]  /*4b10*/  SHF.L.U32 R5, R5, 0x1f, RZ ;  /* 0x0000001f05057819 */ /* 0x000fc800000006ff */
[----:B------:R-:W1:Y:S02]  /*4b20*/  SYNCS.PHASECHK.TRANS64.TRYWAIT P0, [UR22+0x38068], R5 ;  /* 0x03806805ff0075a7 */ /* 0x000e640008001116 */
[----:B-1----:R-:W-:Y:S05]  /*4b30*/  @!P0 BRA `(.L_x_84) ;  /* 0x000001d800d08947 */ /* 0x002fea0003800000 */
.L_x_453:
[----:B------:R-:W-:Y:S01]  /*4b40*/  IMAD.MOV.U32 R2, RZ, RZ, 0xa8 ;  /* 0x000000a8ff027424 */ /* 0x000fe200078e00ff */
[----:B------:R-:W-:Y:S01]  /*4b50*/  R2UR UR37, R4 ;  /* 0x00000000042572ca */ /* 0x000fe200000e0000 */
        /* <DEDUP_REMOVED lines=8> */
[----:B------:R-:W-:Y:S01]  /*4be0*/  IMAD.MOV.U32 R4, RZ, RZ, 0xc0 ;  /* 0x000000c0ff047424 */ /* 0x000fe200078e00ff */
[----:B------:R-:W-:Y:S01]  /*4bf0*/  R2UR UR30, R2 ;  /* 0x00000000021e72ca */ /* 0x000fe200000e0000 */
[----:B------:R-:W-:Y:S01]  /*4c00*/  IMAD.MOV.U32 R2, RZ, RZ, 0xc8 ;  /* 0x000000c8ff027424 */ /* 0x000fe200078e00ff */
[----:B--2---:R-:W-:Y:S01]  /*4c10*/  ULEA UR4, UR46, UR56, 0xb ;  /* 0x000000382e047291 */ /* 0x004fe2000f8e58ff */
[C---:B------:R-:W-:Y:S01]  /*4c20*/  R2UR UR33, R3.reuse ;  /* 0x00000000032172ca */ /* 0x040fe200000e0000 */
[----:B------:R-:W-:Y:S01]  /*4c30*/  UISETP.NE.U32.AND UP0, UPT, UR36, URZ, UPT ;  /* 0x000000ff2400728c */ /* 0x000fe2000bf05070 */
[----:B------:R-:W-:Y:S01]  /*4c40*/  R2UR UR31, R0 ;  /* 0x00000000001f72ca */ /* 0x000fe200000e0000 */
[----:B------:R-:W-:Y:S01]  /*4c50*/  UIADD3 UR18, UPT, UPT, UR4, 0x80, URZ ;  /* 0x0000008004127890 */ /* 0x000fe2000fffe0ff */
[----:B------:R-:W-:Y:S01]  /*4c60*/  R2UR UR26, R2 ;  /* 0x00000000021a72ca */ /* 0x000fe200000e0000 */
[----:B------:R-:W-:Y:S01]  /*4c70*/  IMAD.MOV.U32 R2, RZ, RZ, 0xd0 ;  /* 0x000000d0ff027424 */ /* 0x000fe200078e00ff */
[----:B------:R-:W-:Y:S01]  /*4c80*/  R2UR UR28, R4 ;  /* 0x00000000041c72ca */ /* 0x000fe200000e0000 */
[----:B------:R-:W-:Y:S01]  /*4c90*/  UIADD3 UR16, UPT, UPT, UR4, 0x100, URZ ;  /* 0x0000010004107890 */ /* 0x000fe2000fffe0ff */
[----:B------:R-:W-:Y:S01]  /*4ca0*/  R2UR UR29, R3 ;  /* 0x00000000031d72ca */ /* 0x000fe200000e0000 */
[----:B------:R-:W-:Y:S01]  /*4cb0*/  UIADD3 UR14, UPT, UPT, UR4, 0x180, URZ ;  /* 0x00000180040e7890 */ /* 0x000fe2000fffe0ff */
[----:B------:R-:W-:Y:S01]  /*4cc0*/  R2UR UR24, R2 ;  /* 0x00000000021872ca */ /* 0x000fe200000e0000 */
[----:B------:R-:W-:Y:S01]  /*4cd0*/  IMAD.MOV.U32 R2, RZ, RZ, 0xd8 ;  /* 0x000000d8ff027424 */ /* 0x000fe200078e00ff */
[C---:B------:R-:W-:Y:S01]  /*4ce0*/  R2UR UR27, R0.reuse ;  /* 0x00000000001b72ca */ /* 0x040fe200000e0000 */
[----:B------:R-:W-:Y:S01]  /*4cf0*/  UIADD3 UR12, UPT, UPT, UR4, 0x200, URZ ;  /* 0x00000200040c7890 */ /* 0x000fe2000fffe0ff */
[----:B------:R-:W-:Y:S01]  /*4d00*/  R2UR UR25, R0 ;  /* 0x00000000001972ca */ /* 0x000fe200000e0000 */
[----:B------:R-:W-:Y:S01]  /*4d10*/  UIADD3 UR10, UPT, UPT, UR4, 0x280, URZ ;  /* 0x00000280040a7890 */ /* 0x000fe2000fffe0ff */
[----:B------:R-:W-:Y:S01]  /*4d20*/  R2UR UR20, R2 ;  /* 0x00000000021472ca */ /* 0x000fe200000e0000 */
[----:B------:R-:W-:Y:S01]  /*4d30*/  UIADD3 UR8, UPT, UPT, UR4, 0x300, URZ ;  /* 0x0000030004087890 */ /* 0x000fe2000fffe0ff */
[----:B------:R-:W-:Y:S01]  /*4d40*/  R2UR UR23, R0 ;  /* 0x00000000001772ca */ /* 0x000fe200000e0000 */
[----:B------:R-:W-:Y:S01]  /*4d50*/  UMOV UR64, 0x0 ;  /* 0x0000000000407882 */ /* 0x000fe20000000000 */
[----:B------:R-:W-:Y:S01]  /*4d60*/  UMOV UR65, 0x8210490 ;  /* 0x0821049000417882 */ /* 0x000fe20000000000 */
[----:B------:R-:W-:Y:S01]  /*4d70*/  UMOV UR5, 0x40004040 ;  /* 0x4000404000057882 */ /* 0x000fe20000000000 */
[----:B------:R-:W-:Y:S01]  /*4d80*/  UIADD3 UR6, UPT, UPT, UR4, 0x380, URZ ;  /* 0x0000038004067890 */ /* 0x000fe2000fffe0ff */
[----:B------:R1:W-:Y:S01]  /*4d90*/  UTCHMMA tmem[UR37], gdesc[UR4], tmem[UR38], tmem[UR64], idesc[UR65], UP0 ;  /* 0x00ff4004250079ea */ /* 0x0003e20008000026 */
        /* <DEDUP_REMOVED lines=29> */
[----:B-1----:R-:W-:Y:S05]  /*4f70*/  BPT.TRAP 0x1 ;  /* 0x000000040000795c */ /* 0x002fea0000300000 */
.L_x_85:
[----:B-1----:R-:W-:-:S09]  /*4f80*/  UIADD3 UR4, UPT, UPT, UR22, 0x38098, URZ ;  /* 0x0003809816047890 */ /* 0x002fd2000fffe0ff */
[----:B------:R1:W-:Y:S01]  /*4f90*/  UTCBAR [UR4], URZ ;  /* 0x000000ff040073e9 */ /* 0x0003e200080000ff */
[----:B------:R-:W-:Y:S05]  /*4fa0*/  BRA.U !UP1, `(.L_x_86) ;  /* 0x0000000109047547 */ /* 0x000fea000b800000 */
[----:B-1----:R-:W-:Y:S05]  /*4fb0*/  BPT.TRAP 0x1 ;  /* 0x000000040000795c */ /* 0x002fea0000300000 */
.L_x_86:
[----:B-1----:R-:W-:-:S04]  /*4fc0*/  ULEA UR4, UR57, UR22, 0x3 ;  /* 0x0000001639047291 */ /* 0x002fc8000f8e18ff */
[----:B------:R-:W-:-:S09]  /*4fd0*/  UIADD3 UR4, UPT, UPT, UR4, 0x38038, URZ ;  /* 0x0003803804047890 */ /* 0x000fd2000fffe0ff */
[----:B------:R1:W-:Y:S01]  /*4fe0*/  UTCBAR [UR4], URZ ;  /* 0x000000ff040073e9 */ /* 0x0003e200080000ff */
[----:B------:R-:W-:Y:S05]  /*4ff0*/  BRA.U UP4, `(.L_x_87) ;  /* 0x0000000104047547 */ /* 0x000fea000b800000 */
[----:B-1----:R-:W-:Y:S05]  /*5000*/  BPT.TRAP 0x1 ;  /* 0x000000040000795c */ /* 0x002fea0000300000 */
.L_x_87:
[----:B-1----:R-:W-:-:S09]  /*5010*/  UIADD3 UR4, UPT, UPT, UR22, 0x38050, URZ ;  /* 0x0003805016047890 */ /* 0x002fd2000fffe0ff */
[----:B------:R1:W-:Y:S01]  /*5020*/  UTCBAR [UR4], URZ ;  /* 0x000000ff040073e9 */ /* 0x0003e200080000ff */
[----:B------:R-:W-:Y:S05]  /*5030*/  BRA.U UP3, `(.L_x_88) ;  /* 0x0000000103047547 */ /* 0x000fea000b800000 */
[----:B-1----:R-:W-:Y:S05]  /*5040*/  BPT.TRAP 0x1 ;  /* 0x000000040000795c */ /* 0x002fea0000300000 */
.L_x_88:
[----:B-1----:R-:W-:Y:S01]  /*5050*/  UIADD3 UR4, UPT, UPT, UR22, 0x38060, URZ ;  /* 0x0003806016047890 */ /* 0x002fe2000fffe0ff */
[----:B------:R-:W-:Y:S01]  /*5060*/  LOP3.LUT R7, R7, 0x1, RZ, 0x3c, !PT ;  /* 0x0000000107077812 */ /* 0x000fe200078e3cff */
[----:B------:R-:W-:Y:S02]  /*5070*/  UIADD3 UR60, UPT, UPT, UR62, 0x2, URZ ;  /* 0x000000023e3c7890 */ /* 0x000fe4000fffe0ff */
[----:B------:R-:W-:-:S05]  /*5080*/  ULOP3.LUT UR58, UR58, 0x1, URZ, 0x3c, !UPT ;  /* 0x000000013a3a7892 */ /* 0x000fca000f8e3cff */
[----:B------:R2:W-:Y:S01]  /*5090*/  UTCBAR [UR4], URZ ;  /* 0x000000ff040073e9 */ /* 0x0005e200080000ff */
[----:B------:R-:W-:-:S06]  /*50a0*/  NOP ;  /* 0x0000000000007918 */ /* 0x000fcc0000000000 */
.L_x_29:
[----:B--2---:R-:W2:Y:S01]  /*50b0*/  LDCU UR4, c[0x0][0x370] ;  /* 0x00006e00ff0477ac */ /* 0x004ea20008000800 */
[----:B------:R-:W-:Y:S01]  /*50c0*/  R2UR UR6, R11 ;  /* 0x000000000b0672ca */ /* 0x000fe200000e0000 */
[----:B------:R-:W3:-:S12]  /*50d0*/  LDCU UR5, c[0x0][0x900] ;  /* 0x00012000ff0577ac */ /* 0x000ed80008000800 */
[----:B--2---:R-:W-:-:S04]  /*50e0*/  UIADD3 UR6, UPT, UPT, UR4, UR6, URZ ;  /* 0x0000000604067290 */ /* 0x004fc8000fffe0ff */
[----:B---3--:R-:W-:Y:S02]  /*50f0*/  UISETP.GE.AND UP0, UPT, UR6, UR5, UPT ;  /* 0x000000050600728c */ /* 0x008fe4000bf06270 */
[----:B------:R-:W-:-:S07]  /*5100*/  MOV R11, UR6 ;  /* 0x00000006000b7c02 */ /* 0x000fce0008000f00 */
[----:B------:R-:W-:Y:S05]  /*5110*/  BRA.U !UP0, `(.L_x_89) ;  /* 0xffffffc908047547 */ /* 0x000fea000b83ffff */
[----:B------:R-:W-:Y:S05]  /*5120*/  EXIT ;  /* 0x000000000000794d */ /* 0x000fea0003800000 */
.L_x_28:
[----:B------:R-:W-:-:S08]  /*5130*/  NOP ;  /* 0x0000000000007918 */ /* 0x000fd00000000000 */
[----:B------:R-:W1:-:S00]  /*5140*/  USETMAXREG.DEALLOC.CTAPOOL 0x60 ;  /* 0x00000060000079c8 */ /* 0x000e4000080e0500 */
[----:B-1----:R-:W1:Y:S01]  /*5150*/  LDC R2, c[0x0][0x900] ;  /* 0x00024000ff027b82 */ /* 0x002e620000000800 */
[----:B------:R-:W-:Y:S02]  /*5160*/  MOV R57, UR8 ;  /* 0x0000000800397c02 */ /* 0x000fe40008000f00 */
[----:B-1----:R-:W-:-:S13]  /*5170*/  ISETP.LE.AND P0, PT, R2, UR8, PT ;  /* 0x0000000802007c0c */ /* 0x002fda000bf03270 */
[----:B------:R-:W-:Y:S05]  /*5180*/  @P0 EXIT ;  /* 0x000000000000094d */ /* 0x000fea0003800000 */
[----:B------:R-:W1:Y:S01]  /*5190*/  S2UR UR5, SR_CTAID.Z ;  /* 0x00000000000579c3 */ /* 0x000e620000002700 */
[----:B------:R-:W-:Y:S01]  /*51a0*/  LOP3.LUT P0, RZ, R0, 0x7f, RZ, 0xc0, !PT ;  /* 0x0000007f00ff7812 */ /* 0x000fe2000780c0ff */
[----:B------:R-:W-:Y:S01]  /*51b0*/  HFMA2 R62, -RZ, RZ, 0, 0 ;  /* 0x00000000ff3e7431 */ /* 0x000fe200000001ff */
[----:B------:R-:W-:Y:S01]  /*51c0*/  BSSY B8, `(.L_x_90) ;  /* 0x0000ca9000087945 */ /* 0x000fe20003800000 */
[----:B------:R-:W-:Y:S01]  /*51d0*/  IMAD.MOV.U32 R56, RZ, RZ, 0x1 ;  /* 0x00000001ff387424 */ /* 0x000fe200078e00ff */
[----:B------:R-:W-:Y:S01]  /*51e0*/  MOV R23, RZ ;  /* 0x000000ff00177202 */ /* 0x000fe20000000f00 */
[----:B------:R-:W2:Y:S02]  /*51f0*/  LDCU.64 UR44, c[0x0][0x358] ;  /* 0x00006b00ff2c77ac */ /* 0x000ea40008000a00 */
[----:B------:R-:W1:Y:S01]  /*5200*/  LDC R4, c[0x0][0x370] ;  /* 0x0000dc00ff047b82 */ /* 0x000e620000000800 */
[----:B------:R-:W3:Y:S01]  /*5210*/  LDCU UR4, c[0x0][0x374] ;  /* 0x00006e80ff0477ac */ /* 0x000ee20008000800 */
[----:B------:R-:W-:Y:S01]  /*5220*/  UMOV UR36, URZ ;  /* 0x000000ff00247c82 */ /* 0x000fe20008000000 */
[----:B------:R-:W-:-:S05]  /*5230*/  UMOV UR38, URZ ;  /* 0x000000ff00267c82 */ /* 0x000fca0008000000 */
[----:B------:R-:W4:Y:S01]  /*5240*/  S2UR UR6, SR_CTAID.Y ;  /* 0x00000000000679c3 */ /* 0x000f220000002600 */
[----:B-1----:R-:W-:-:S04]  /*5250*/  IMAD R2, R4, UR5, RZ ;  /* 0x0000000504027c24 */ /* 0x002fc8000f8e02ff */
[----:B------:R-:W-:Y:S02]  /*5260*/  IMAD.MOV R2, RZ, RZ, -R2 ;  /* 0x000000ffff027224 */ /* 0x000fe400078e0a02 */
[----:B----4-:R-:W-:Y:S02]  /*5270*/  IMAD R4, R4, UR6, R57 ;  /* 0x0000000604047c24 */ /* 0x010fe4000f8e0239 */
[----:B---3--:R-:W-:-:S05]  /*5280*/  IMAD R3, R2, UR4, RZ ;  /* 0x0000000402037c24 */ /* 0x008fca000f8e02ff */
[----:B------:R-:W-:-:S04]  /*5290*/  ISETP.NE.OR P0, PT, R4, R3, P0 ;  /* 0x000000030400720c */ /* 0x000fc80000705670 */
[----:B--2---:R-:W-:-:S09]  /*52a0*/  P2R R58, PR, RZ, 0x1 ;  /* 0x00000001ff3a7803 */ /* 0x004fd20000000000 */
.L_x_258:
[----:B------:R-:W-:Y:S05]  /*52b0*/  YIELD ;  /* 0x0000000000007946 */ /* 0x000fea0003800000 */
[----:B-1----:R-:W1:Y:S01]  /*52c0*/  LDC R6, c[0x0][0x904] ;  /* 0x00024100ff067b82 */ /* 0x002e620000000800 */
[----:B------:R-:W2:Y:S01]  /*52d0*/  LDCU.64 UR4, c[0x0][0x908] ;  /* 0x00012100ff0477ac */ /* 0x000ea20008000a00 */
[----:B------:R-:W-:Y:S01]  /*52e0*/  BSSY B7, `(.L_x_91) ;  /* 0x0000c91000077945 */ /* 0x000fe20003800000 */
[----:B---3--:R-:W3:Y:S05]  /*52f0*/  LDCU.64 UR6, c[0x0][0x920] ;  /* 0x00012400ff0677ac */ /* 0x008eea0008000a00 */
[----:B----4-:R-:W4:Y:S08]  /*5300*/  LDC.64 R4, c[0x0][0x918] ;  /* 0x00024600ff047b82 */ /* 0x010f300000000a00 */
[----:B------:R-:W5:Y:S01]  /*5310*/  LDC.64 R2, c[0x0][0x910] ;  /* 0x00024400ff027b82 */ /* 0x000f620000000a00 */
[----:B--2---:R-:W-:Y:S01]  /*5320*/  IMAD.HI.U32 R22, R57, UR4, RZ ;  /* 0x0000000439167c27 */ /* 0x004fe2000f8e00ff */
[----:B------:R-:W2:Y:S04]  /*5330*/  LDCU UR4, c[0x0][0x380] ;  /* 0x00007000ff0477ac */ /* 0x000ea80008000800 */
[----:B------:R-:W-:-:S02]  /*5340*/  SHF.R.U32.HI R22, RZ, UR5, R22 ;  /* 0x00000005ff167c19 */ /* 0x000fc40008011616 */
[----:B-1----:R-:W-:-:S04]  /*5350*/  ISETP.NE.AND P0, PT, R6, 0x1, PT ;  /* 0x000000010600780c */ /* 0x002fc80003f05270 */
[----:B------:R-:W-:Y:S02]  /*5360*/  SEL R22, R57, R22, !P0 ;  /* 0x0000001639167207 */ /* 0x000fe40004000000 */
[----:B----4-:R-:W-:-:S03]  /*5370*/  ISETP.NE.AND P0, PT, R5, 0x1, PT ;  /* 0x000000010500780c */ /* 0x010fc60003f05270 */
[----:B---3--:R-:W-:-:S05]  /*5380*/  IMAD.HI.U32 R7, R22, UR6, RZ ;  /* 0x0000000616077c27 */ /* 0x008fca000f8e00ff */
[----:B------:R-:W-:-:S04]  /*5390*/  SHF.R.U32.HI R7, RZ, UR7, R7 ;  /* 0x00000007ff077c19 */ /* 0x000fc80008011607 */
[----:B------:R-:W-:Y:S01]  /*53a0*/  SEL R0, R22, R7, !P0 ;  /* 0x0000000716007207 */ /* 0x000fe20004000000 */
[----:B------:R-:W-:Y:S01]  /*53b0*/  IMAD.MOV R7, RZ, RZ, -R22 ;  /* 0x000000ffff077224 */ /* 0x000fe200078e0a16 */
[----:B-----5:R-:W-:-:S03]  /*53c0*/  ISETP.NE.AND P0, PT, R2, 0x1, PT ;  /* 0x000000010200780c */ /* 0x020fc60003f05270 */
[----:B------:R-:W-:-:S04]  /*53d0*/  IMAD.HI.U32 R3, R0, R3, RZ ;  /* 0x0000000300037227 */ /* 0x000fc800078e00ff */
[----:B------:R-:W-:Y:S01]  /*53e0*/  IMAD R7, R6, R7, R57 ;  /* 0x0000000706077224 */ /* 0x000fe200078e0239 */
[----:B------:R-:W-:Y:S01]  /*53f0*/  SHF.R.U32.HI R3, RZ, R4, R3 ;  /* 0x00000004ff037219 */ /* 0x000fe20000011603 */
[----:B------:R-:W-:Y:S02]  /*5400*/  IMAD.MOV R4, RZ, RZ, -R0 ;  /* 0x000000ffff047224 */ /* 0x000fe400078e0a00 */
[----:B------:R-:W-:Y:S01]  /*5410*/  IMAD.SHL.U32 R7, R7, 0x100, RZ ;  /* 0x0000010007077824 */ /* 0x000fe200078e00ff */
[----:B------:R-:W-:Y:S01]  /*5420*/  SEL R3, R0, R3, !P0 ;  /* 0x0000000300037207 */ /* 0x000fe20004000000 */
[----:B------:R-:W-:-:S03]  /*5430*/  IMAD R22, R5, R4, R22 ;  /* 0x0000000405167224 */ /* 0x000fc600078e0216 */
[----:B--2---:R-:W-:Y:S01]  /*5440*/  ISETP.GE.AND P0, PT, R7, UR4, PT ;  /* 0x0000000407007c0c */ /* 0x004fe2000bf06270 */
[----:B------:R-:W-:-:S04]  /*5450*/  IMAD.MOV R3, RZ, RZ, -R3 ;  /* 0x000000ffff037224 */ /* 0x000fc800078e0a03 */
[----:B------:R-:W-:-:S08]  /*5460*/  IMAD R2, R2, R3, R0 ;  /* 0x0000000302027224 */ /* 0x000fd000078e0200 */
[----:B------:R-:W-:Y:S05]  /*5470*/  @P0 BRA `(.L_x_92) ;  /* 0x000000c400dc0947 */ /* 0x000fea0003800000 */
[----:B------:R-:W1:Y:S02]  /*5480*/  LDC R4, c[0x0][0x384] ;  /* 0x0000e100ff047b82 */ /* 0x000e640000000800 */
[----:B-1----:R-:W-:-:S13]  /*5490*/  ISETP.NE.AND P0, PT, R4, RZ, PT ;  /* 0x000000ff0400720c */ /* 0x002fda0003f05270 */
[----:B------:R-:W-:Y:S05]  /*54a0*/  @P0 BRA `(.L_x_93) ;  /* 0x0000005800480947 */ /* 0x000fea0003800000 */
[----:B------:R-:W-:-:S09]  /*54b0*/  UISETP.NE.AND UP0, UPT, UR37, URZ, UPT ;  /* 0x000000ff2500728c */ /* 0x000fd2000bf05270 */
[----:B------:R-:W-:Y:S05]  /*54c0*/  BRA.U UP0, `(.L_x_94) ;  /* 0x0000000100047547 */ /* 0x000fea000b800000 */
[----:B------:R-:W-:Y:S05]  /*54d0*/  BPT.TRAP 0x1 ;  /* 0x000000040000795c */ /* 0x000fea0000300000 */
.L_x_94:
[----:B------:R-:W1:Y:S01]  /*54e0*/  S2R R16, SR_CgaCtaId ;  /* 0x0000000000107919 */ /* 0x000e620000008800 */
[----:B------:R-:W-:Y:S01]  /*54f0*/  MOV R5, 0x400 ;  /* 0x0000040000057802 */ /* 0x000fe20000000f00 */
[----:B------:R-:W-:Y:S01]  /*5500*/  BSSY B0, `(.L_x_95) ;  /* 0x0000005000007945 */ /* 0x000fe20003800000 */
[----:B------:R-:W-:Y:S02]  /*5510*/  SHF.L.U32 R3, R56, 0x1f, RZ ;  /* 0x0000001f38037819 */ /* 0x000fe400000006ff */
[----:B-1----:R-:W-:-:S04]  /*5520*/  LEA R16, R16, R5, 0x18 ;  /* 0x0000000510107211 */ /* 0x002fc800078ec0ff */
[----:B------:R-:W1:Y:S02]  /*5530*/  SYNCS.PHASECHK.TRANS64.TRYWAIT P0, [R16+URZ+0x380c0], R3 ;  /* 0x0380c003100075a7 */ /* 0x000e6400080011ff */
[----:B-1----:R-:W-:Y:S05]  /*5540*/  @!P0 BRA `(.L_x_96) ;  /* 0x000001d000648947 */ /* 0x002fea0003800000 */
.L_x_454:
[----:B------:R-:W-:Y:S05]  /*5550*/  BSYNC B0 ;  /* 0x0000000000007941 */ /* 0x000fea0003800000 */
.L_x_95:
[----:B------:R-:W-:Y:S01]  /*5560*/  ISETP.NE.AND P0, PT, R58, RZ, PT ;  /* 0x000000ff3a00720c */ /* 0x000fe20003f05270 */
[----:B------:R-:W-:-:S12]  /*5570*/  BSSY.RECONVERGENT B6, `(.L_x_97) ;  /* 0x0000233000067945 */ /* 0x000fd80003800200 */
[----:B------:R-:W-:Y:S05]  /*5580*/  @P0 BRA `(.L_x_98) ;  /* 0x0000002000c40947 */ /* 0x000fea0003800000 */
[----:B------:R-:W2:Y:S01]  /*5590*/  LDC.64 R10, c[0x4][0xa0] ;  /* 0x01002800ff0a7b82 */ /* 0x000ea20000000a00 */
[----:B------:R-:W-:Y:S01]  /*55a0*/  MOV R17, 0x0 ;  /* 0x0000000000117802 */ /* 0x000fe20000000f00 */
[----:B------:R-:W3:Y:S01]  /*55b0*/  LDCU.64 UR4, c[0x4][0xd0] ;  /* 0x01001a00ff0477ac */ /* 0x000ee20008000a00 */
[----:B------:R-:W-:Y:S02]  /*55c0*/  MOV R6, UR41 ;  /* 0x0000002900067c02 */ /* 0x000fe40008000f00 */
[----:B------:R-:W-:-:S03]  /*55d0*/  MOV R7, UR39 ;  /* 0x0000002700077c02 */ /* 0x000fc60008000f00 */
[----:B------:R4:W1:Y:S01]  /*55e0*/  LDC.64 R8, c[0x4][R17] ;  /* 0x0100000011087b82 */ /* 0x0008620000000a00 */
[----:B---3--:R-:W-:Y:S02]  /*55f0*/  IMAD.U32 R4, RZ, RZ, UR4 ;  /* 0x00000004ff047e24 */ /* 0x008fe4000f8e00ff */
[----:B------:R-:W-:Y:S01]  /*5600*/  IMAD.U32 R5, RZ, RZ, UR5 ;  /* 0x00000005ff057e24 */ /* 0x000fe2000f8e00ff */
[----:B--2---:R4:W-:Y:S04]  /*5610*/  STL.64 [R1], R10 ;  /* 0x0000000a01007387 */ /* 0x0049e80000100a00 */
[----:B------:R-:W-:-:S07]  /*5620*/  LEPC R20, `(.L_x_99) ;  /* 0x000000001014794e */ /* 0x000fce0000000000 */
[----:B-1--4-:R-:W-:Y:S05]  /*5630*/  CALL.ABS.NOINC R8 ;  /* 0x0000000008007343 */ /* 0x012fea0003c00000 */
.L_x_99:
[----:B------:R-:W-:Y:S01]  /*5640*/  IMAD.MOV.U32 R8, RZ, RZ, 0x3 ;  /* 0x00000003ff087424 */ /* 0x000fe200078e00ff */
[----:B------:R1:W2:Y:S01]  /*5650*/  LDC.64 R10, c[0x4][R17] ;  /* 0x01000000110a7b82 */ /* 0x0002a20000000a00 */
[----:B------:R-:W-:Y:S01]  /*5660*/  IMAD.MOV.U32 R9, RZ, RZ, 0x4 ;  /* 0x00000004ff097424 */ /* 0x000fe200078e00ff */
[----:B------:R-:W3:Y:S01]  /*5670*/  LDCU.64 UR4, c[0x4][0xe8] ;  /* 0x01001d00ff0477ac */ /* 0x000ee20008000a00 */
[----:B------:R-:W-:Y:S01]  /*5680*/  MOV R6, UR41 ;  /* 0x0000002900067c02 */ /* 0x000fe20008000f00 */
[----:B------:R1:W-:Y:S01]  /*5690*/  STL [R1+0x8], R8 ;  /* 0x0000080801007387 */ /* 0x0003e20000100800 */
[----:B------:R-:W-:-:S03]  /*56a0*/  MOV R7, UR39 ;  /* 0x0000002700077c02 */ /* 0x000fc60008000f00 */
[----:B------:R1:W-:Y:S01]  /*56b0*/  STL.64 [R1], R8 ;  /* 0x0000000801007387 */ /* 0x0003e20000100a00 */
[----:B---3--:R-:W-:Y:S01]  /*56c0*/  MOV R4, UR4 ;  /* 0x0000000400047c02 */ /* 0x008fe20008000f00 */
[----:B------:R-:W-:Y:S02]  /*56d0*/  IMAD.U32 R5, RZ, RZ, UR5 ;  /* 0x00000005ff057e24 */ /* 0x000fe4000f8e00ff */
[----:B------:R-:W-:-:S07]  /*56e0*/  LEPC R20, `(.L_x_100) ;  /* 0x000000001014794e */ /* 0x000fce0000000000 */
[----:B-12---:R-:W-:Y:S05]  /*56f0*/  CALL.ABS.NOINC R10 ;  /* 0x000000000a007343 */ /* 0x006fea0003c00000 */
.L_x_100:
[----:B------:R1:W2:Y:S01]  /*5700*/  LDC.64 R8, c[0x4][R17] ;  /* 0x0100000011087b82 */ /* 0x0002a20000000a00 */
[----:B------:R-:W3:Y:S01]  /*5710*/  LDCU.64 UR4, c[0x4][0xe0] ;  /* 0x01001c00ff0477ac */ /* 0x000ee20008000a00 */
[----:B------:R-:W-:Y:S01]  /*5720*/  CS2R R6, SRZ ;  /* 0x0000000000067805 */ /* 0x000fe2000001ff00 */
[----:B---3--:R-:W-:Y:S01]  /*5730*/  IMAD.U32 R4, RZ, RZ, UR4 ;  /* 0x00000004ff047e24 */ /* 0x008fe2000f8e00ff */
[----:B------:R-:W-:-:S04]  /*5740*/  MOV R5, UR5 ;  /* 0x0000000500057c02 */ /* 0x000fc80008000f00 */
[----:B------:R-:W-:-:S07]  /*5750*/  LEPC R20, `(.L_x_101) ;  /* 0x000000001014794e */ /* 0x000fce0000000000 */
[----:B-12---:R-:W-:Y:S05]  /*5760*/  CALL.ABS.NOINC R8 ;  /* 0x0000000008007343 */ /* 0x006fea0003c00000 */
.L_x_101:
[----:B------:R1:W2:Y:S01]  /*5770*/  LDC.64 R8, c[0x4][R17] ;  /* 0x0100000011087b82 */ /* 0x0002a20000000a00 */
[----:B------:R-:W3:Y:S01]  /*5780*/  LDCU.64 UR4, c[0x4][0xf0] ;  /* 0x01001e00ff0477ac */ /* 0x000ee20008000a00 */
[----:B------:R-:W-:Y:S01]  /*5790*/  CS2R R6, SRZ ;  /* 0x0000000000067805 */ /* 0x000fe2000001ff00 */
[----:B---3--:R-:W-:Y:S01]  /*57a0*/  IMAD.U32 R4, RZ, RZ, UR4 ;  /* 0x00000004ff047e24 */ /* 0x008fe2000f8e00ff */
[----:B------:R-:W-:-:S04]  /*57b0*/  MOV R5, UR5 ;  /* 0x0000000500057c02 */ /* 0x000fc80008000f00 */
[----:B------:R-:W-:-:S07]  /*57c0*/  LEPC R20, `(.L_x_102) ;  /* 0x000000001014794e */ /* 0x000fce0000000000 */
[----:B-12---:R-:W-:Y:S05]  /*57d0*/  CALL.ABS.NOINC R8 ;  /* 0x0000000008007343 */ /* 0x006fea0003c00000 */
.L_x_102:
[----:B------:R1:W2:Y:S01]  /*57e0*/  LDC.64 R8, c[0x4][R17] ;  /* 0x0100000011087b82 */ /* 0x0002a20000000a00 */
[----:B------:R-:W3:Y:S01]  /*57f0*/  LDCU.64 UR4, c[0x4][0xf8] ;  /* 0x01001f00ff0477ac */ /* 0x000ee20008000a00 */
[----:B------:R-:W-:Y:S01]  /*5800*/  CS2R R6, SRZ ;  /* 0x0000000000067805 */ /* 0x000fe2000001ff00 */
[----:B---3--:R-:W-:Y:S01]  /*5810*/  IMAD.U32 R4, RZ, RZ, UR4 ;  /* 0x00000004ff047e24 */ /* 0x008fe2000f8e00ff */
[----:B------:R-:W-:-:S04]  /*5820*/  MOV R5, UR5 ;  /* 0x0000000500057c02 */ /* 0x000fc80008000f00 */
[----:B------:R-:W-:-:S07]  /*5830*/  LEPC R20, `(.L_x_103) ;  /* 0x000000001014794e */ /* 0x000fce0000000000 */
[----:B-12---:R-:W-:Y:S05]  /*5840*/  CALL.ABS.NOINC R8 ;  /* 0x0000000008007343 */ /* 0x006fea0003c00000 */
.L_x_103:
[----:B------:R-:W-:Y:S01]  /*5850*/  HFMA2 R0, -RZ, RZ, 0, 9.5367431640625e-07 ;  /* 0x00000010ff007431 */ /* 0x000fe200000001ff */
[----:B------:R1:W2:Y:S01]  /*5860*/  LDC.64 R8, c[0x4][R17] ;  /* 0x0100000011087b82 */ /* 0x0002a20000000a00 */
[----:B------:R-:W3:Y:S01]  /*5870*/  LDCU.64 UR4, c[0x4][0xc8] ;  /* 0x01001900ff0477ac */ /* 0x000ee20008000a00 */
[----:B------:R-:W-:Y:S01]  /*5880*/  MOV R6, UR41 ;  /* 0x0000002900067c02 */ /* 0x000fe20008000f00 */
[----:B------:R-:W-:Y:S01]  /*5890*/  IMAD.U32 R7, RZ, RZ, UR39 ;  /* 0x00000027ff077e24 */ /* 0x000fe2000f8e00ff */
[----:B------:R1:W-:Y:S01]  /*58a0*/  STL [R1], R0 ;  /* 0x0000000001007387 */ /* 0x0003e20000100800 */
[----:B---3--:R-:W-:Y:S01]  /*58b0*/  MOV R4, UR4 ;  /* 0x0000000400047c02 */ /* 0x008fe20008000f00 */
[----:B------:R-:W-:-:S04]  /*58c0*/  IMAD.U32 R5, RZ, RZ, UR5 ;  /* 0x00000005ff057e24 */ /* 0x000fc8000f8e00ff */
[----:B------:R-:W-:-:S07]  /*58d0*/  LEPC R20, `(.L_x_104) ;  /* 0x000000001014794e */ /* 0x000fce0000000000 */
[----:B-12---:R-:W-:Y:S05]  /*58e0*/  CALL.ABS.NOINC R8 ;  /* 0x0000000008007343 */ /* 0x006fea0003c00000 */
.L_x_104:
[----:B------:R-:W1:Y:S01]  /*58f0*/  S2R R3, SR_SWINHI ;  /* 0x0000000000037919 */ /* 0x000e620000002f00 */
[----:B------:R2:W3:Y:S01]  /*5900*/  LDC.64 R8, c[0x4][R17] ;  /* 0x0100000011087b82 */ /* 0x0004e20000000a00 */
[----:B------:R-:W4:Y:S01]  /*5910*/  LDCU.64 UR4, c[0x4][0x100] ;  /* 0x01002000ff0477ac */ /* 0x000f220008000a00 */
[----:B------:R-:W-:Y:S01]  /*5920*/  MOV R6, UR41 ;  /* 0x0000002900067c02 */ /* 0x000fe20008000f00 */
[----:B------:R-:W-:Y:S01]  /*5930*/  IMAD.U32 R7, RZ, RZ, UR39 ;  /* 0x00000027ff077e24 */ /* 0x000fe2000f8e00ff */
[----:B------:R-:W-:Y:S02]  /*5940*/  MOV R4, R16 ;  /* 0x0000001000047202 */ /* 0x000fe40000000f00 */
[----:B-1----:R-:W-:Y:S02]  /*5950*/  MOV R5, R3 ;  /* 0x0000000300057202 */ /* 0x002fe40000000f00 */
[----:B------:R-:W-:Y:S02]  /*5960*/  IADD3 R10, P0, PT, R4, 0x28000, RZ ;  /* 0x00028000040a7810 */ /* 0x000fe40007f1e0ff */
[----:B----4-:R-:W-:-:S03]  /*5970*/  MOV R4, UR4 ;  /* 0x0000000400047c02 */ /* 0x010fc60008000f00 */
[----:B------:R-:W-:Y:S02]  /*5980*/  IMAD.X R11, RZ, RZ, R5, P0 ;  /* 0x000000ffff0b7224 */ /* 0x000fe400000e0605 */
[----:B------:R-:W-:-:S03]  /*5990*/  IMAD.U32 R5, RZ, RZ, UR5 ;  /* 0x00000005ff057e24 */ /* 0x000fc6000f8e00ff */
[----:B------:R2:W-:Y:S04]  /*59a0*/  STL.64 [R1], R10 ;  /* 0x0000000a01007387 */ /* 0x0005e80000100a00 */
[----:B------:R-:W-:-:S07]  /*59b0*/  LEPC R20, `(.L_x_105) ;  /* 0x000000001014794e */ /* 0x000fce0000000000 */
[----:B--23--:R-:W-:Y:S05]  /*59c0*/  CALL.ABS.NOINC R8 ;  /* 0x0000000008007343 */ /* 0x00cfea0003c00000 */
.L_x_105:
[----:B------:R-:W1:Y:S01]  /*59d0*/  LDC.64 R10, c[0x4][0xd8] ;  /* 0x01003600ff0a7b82 */ /* 0x000e620000000a00 */
[----:B------:R-:W2:Y:S01]  /*59e0*/  LDCU.64 UR4, c[0x4][0xd0] ;  /* 0x01001a00ff0477ac */ /* 0x000ea20008000a00 */
[----:B------:R-:W-:Y:S02]  /*59f0*/  MOV R6, UR41 ;  /* 0x0000002900067c02 */ /* 0x000fe40008000f00 */
[----:B------:R-:W-:-:S04]  /*5a00*/  MOV R7, UR39 ;  /* 0x0000002700077c02 */ /* 0x000fc80008000f00 */
[----:B------:R3:W4:Y:S01]  /*5a10*/  LDC.64 R8, c[0x4][R17] ;  /* 0x0100000011087b82 */ /* 0x0007220000000a00 */
[----:B--2---:R-:W-:Y:S02]  /*5a20*/  IMAD.U32 R4, RZ, RZ, UR4 ;  /* 0x00000004ff047e24 */ /* 0x004fe4000f8e00ff */
[----:B------:R-:W-:Y:S01]  /*5a30*/  IMAD.U32 R5, RZ, RZ, UR5 ;  /* 0x00000005ff057e24 */ /* 0x000fe2000f8e00ff */
[----:B-1----:R3:W-:Y:S04]  /*5a40*/  STL.64 [R1], R10 ;  /* 0x0000000a01007387 */ /* 0x0027e80000100a00 */
[----:B------:R-:W-:-:S07]  /*5a50*/  LEPC R20, `(.L_x_106) ;  /* 0x000000001014794e */ /* 0x000fce0000000000 */
[----:B---34-:R-:W-:Y:S05]  /*5a60*/  CALL.ABS.NOINC R8 ;  /* 0x0000000008007343 */ /* 0x018fea0003c00000 */
.L_x_106:
[----:B------:R-:W-:Y:S01]  /*5a70*/  HFMA2 R0, -RZ, RZ, 0, 2.384185791015625e-06 ;  /* 0x00000028ff007431 */ /* 0x000fe200000001ff */
        /* <DEDUP_REMOVED lines=9> */
.L_x_107:
        /* <DEDUP_REMOVED lines=10> */
.L_x_108:
[----:B------:R1:W2:Y:S01]  /*5bb0*/  LDC.64 R8, c[0x4][R17] ;  /* 0x0100000011087b82 */ /* 0x0002a20000000a00 */
[----:B------:R-:W3:Y:S01]  /*5bc0*/  LDCU.64 UR4, c[0x4][0xe0] ;  /* 0x01001c00ff0477ac */ /* 0x000ee20008000a00 */
[----:B------:R-:W-:Y:S01]  /*5bd0*/  CS2R R6, SRZ ;  /* 0x0000000000067805 */ /* 0x000fe2000001ff00 */
[----:B---3--:R-:W-:Y:S01]  /*5be0*/  IMAD.U32 R4, RZ, RZ, UR4 ;  /* 0x00000004ff047e24 */ /* 0x008fe2000f8e00ff */
[----:B------:R-:W-:-:S04]  /*5bf0*/  MOV R5, UR5 ;  /* 0x0000000500057c02 */ /* 0x000fc80008000f00 */
[----:B------:R-:W-:-:S07]  /*5c00*/  LEPC R20, `(.L_x_109) ;  /* 0x000000001014794e */ /* 0x000fce0000000000 */
[----:B-12---:R-:W-:Y:S05]  /*5c10*/  CALL.ABS.NOINC R8 ;  /* 0x0000000008007343 */ /* 0x006fea0003c00000 */
.L_x_109:
[----:B------:R-:W-:Y:S01]  /*5c20*/  HFMA2 R0, -RZ, RZ, 0, 4.76837158203125e-07 ;  /* 0x00000008ff007431 */ /* 0x000fe200000001ff */
        /* <DEDUP_REMOVED lines=9> */
.L_x_110:
[----:B------:R-:W-:Y:S01]  /*5cc0*/  HFMA2 R0, -RZ, RZ, 0, 2.6226043701171875e-06 ;  /* 0x0000002cff007431 */ /* 0x000fe200000001ff */
        /* <DEDUP_REMOVED lines=9> */
.L_x_111:
[----:B------:R1:W2:Y:S01]  /*5d60*/  LDC.64 R8, c[0x4][R17] ;  /* 0x0100000011087b82 */ /* 0x0002a20000000a00 */
[----:B------:R-:W3:Y:S01]  /*5d70*/  LDCU.64 UR4, c[0x4][0xe0] ;  /* 0x01001c00ff0477ac */ /* 0x000ee20008000a00 */
[----:B------:R-:W-:Y:S01]  /*5d80*/  CS2R R6, SRZ ;  /* 0x0000000000067805 */ /* 0x000fe2000001ff00 */
[----:B---3--:R-:W-:Y:S01]  /*5d90*/  IMAD.U32 R4, RZ, RZ, UR4 ;  /* 0x00000004ff047e24 */ /* 0x008fe2000f8e00ff */
[----:B------:R-:W-:-:S04]  /*5da0*/  MOV R5, UR5 ;  /* 0x0000000500057c02 */ /* 0x000fc80008000f00 */
[----:B------:R-:W-:-:S07]  /*5db0*/  LEPC R20, `(.L_x_112) ;  /* 0x000000001014794e */ /* 0x000fce0000000000 */
[----:B-12---:R-:W-:Y:S05]  /*5dc0*/  CALL.ABS.NOINC R8 ;  /* 0x0000000008007343 */ /* 0x006fea0003c00000 */
.L_x_112:
        /* <DEDUP_REMOVED lines=10> */
.L_x_113:
[----:B------:R-:W-:Y:S01]  /*5e70*/  HFMA2 R0, -RZ, RZ, 0, 2.443790435791015625e-06 ;  /* 0x00000029ff007431 */ /* 0x000fe200000001ff */
        /* <DEDUP_REMOVED lines=9> */
.L_x_114:
        /* <DEDUP_REMOVED lines=10> */
.L_x_115:
        /* <DEDUP_REMOVED lines=10> */
.L_x_116:
[----:B------:R1:W2:Y:S01]  /*6050*/  LDC.64 R8, c[0x4][R17] ;  /* 0x0100000011087b82 */ /* 0x0002a20000000a00 */
[----:B------:R-:W3:Y:S01]  /*6060*/  LDCU.64 UR4, c[0x4][0xe0] ;  /* 0x01001c00ff0477ac */ /* 0x000ee20008000a00 */
[----:B------:R-:W-:Y:S01]  /*6070*/  CS2R R6, SRZ ;  /* 0x0000000000067805 */ /* 0x000fe2000001ff00 */
[----:B---3--:R-:W-:Y:S01]  /*6080*/  IMAD.U32 R4, RZ, RZ, UR4 ;  /* 0x00000004ff047e24 */ /* 0x008fe2000f8e00ff */
[----:B------:R-:W-:-:S04]  /*6090*/  MOV R5, UR5 ;  /* 0x0000000500057c02 */ /* 0x000fc80008000f00 */
[----:B------:R-:W-:-:S07]  /*60a0*/  LEPC R20, `(.L_x_117) ;  /* 0x000000001014794e */ /* 0x000fce0000000000 */
[----:B-12---:R-:W-:Y:S05]  /*60b0*/  CALL.ABS.NOINC R8 ;  /* 0x0000000008007343 */ /* 0x006fea0003c00000 */
.L_x_117:
[----:B------:R-:W-:Y:S01]  /*60c0*/  HFMA2 R0, -RZ, RZ, 0, 3.814697265625e-06 ;  /* 0x00000040ff007431 */ /* 0x000fe200000001ff */
        /* <DEDUP_REMOVED lines=9> */
.L_x_118:
        /* <DEDUP_REMOVED lines=10> */
.L_x_119:
[----:B------:R1:W2:Y:S01]  /*6200*/  LDC.64 R8, c[0x4][R17] ;  /* 0x0100000011087b82 */ /* 0x0002a20000000a00 */
[----:B------:R-:W3:Y:S01]  /*6210*/  LDCU.64 UR4, c[0x4][0xe0] ;  /* 0x01001c00ff0477ac */ /* 0x000ee20008000a00 */
[----:B------:R-:W-:Y:S01]  /*6220*/  CS2R R6, SRZ ;  /* 0x0000000000067805 */ /* 0x000fe2000001ff00 */
[----:B---3--:R-:W-:Y:S01]  /*6230*/  IMAD.U32 R4, RZ, RZ, UR4 ;  /* 0x00000004ff047e24 */ /* 0x008fe2000f8e00ff */
[----:B------:R-:W-:-:S04]  /*6240*/  MOV R5, UR5 ;  /* 0x0000000500057c02 */ /* 0x000fc80008000f00 */
[----:B------:R-:W-:-:S07]  /*6250*/  LEPC R20, `(.L_x_120) ;  /* 0x000000001014794e */ /* 0x000fce0000000000 */
[----:B-12---:R-:W-:Y:S05]  /*6260*/  CALL.ABS.NOINC R8 ;  /* 0x0000000008007343 */ /* 0x006fea0003c00000 */
.L_x_120:
[----:B------:R-:W-:Y:S01]  /*6270*/  HFMA2 R0, -RZ, RZ, 0, 1.1920928955078125e-07 ;  /* 0x00000002ff007431 */ /* 0x000fe200000001ff */
        /* <DEDUP_REMOVED lines=9> */
.L_x_121:
        /* <DEDUP_REMOVED lines=10> */
.L_x_122:
        /* <DEDUP_REMOVED lines=10> */
.L_x_123:
        /* <DEDUP_REMOVED lines=10> */
.L_x_124:
[----:B------:R1:W2:Y:S01]  /*64f0*/  LDC.64 R8, c[0x4][R17] ;  /* 0x0100000011087b82 */ /* 0x0002a20000000a00 */
[----:B------:R-:W3:Y:S01]  /*6500*/  LDCU.64 UR4, c[0x4][0xe0] ;  /* 0x01001c00ff0477ac */ /* 0x000ee20008000a00 */
[----:B------:R-:W-:Y:S01]  /*6510*/  CS2R R6, SRZ ;  /* 0x0000000000067805 */ /* 0x000fe2000001ff00 */
[----:B---3--:R-:W-:Y:S01]  /*6520*/  IMAD.U32 R4, RZ, RZ, UR4 ;  /* 0x00000004ff047e24 */ /* 0x008fe2000f8e00ff */
[----:B------:R-:W-:-:S04]  /*6530*/  MOV R5, UR5 ;  /* 0x0000000500057c02 */ /* 0x000fc80008000f00 */
[----:B------:R-:W-:-:S07]  /*6540*/  LEPC R20, `(.L_x_125) ;  /* 0x000000001014794e */ /* 0x000fce0000000000 */
[----:B-12---:R-:W-:Y:S05]  /*6550*/  CALL.ABS.NOINC R8 ;  /* 0x0000000008007343 */ /* 0x006fea0003c00000 */
.L_x_125:
[----:B------:R-:W-:Y:S01]  /*6560*/  HFMA2 R0, -RZ, RZ, 0, 5.9604644775390625e-08 ;  /* 0x00000001ff007431 */ /* 0x000fe200000001ff */
        /* <DEDUP_REMOVED lines=9> */
.L_x_126:
        /* <DEDUP_REMOVED lines=10> */
.L_x_127:
[----:B------:R1:W2:Y:S01]  /*66a0*/  LDC.64 R8, c[0x4][R17] ;  /* 0x0100000011087b82 */ /* 0x0002a20000000a00 */
[----:B------:R-:W3:Y:S01]  /*66b0*/  LDCU.64 UR4, c[0x4][0xe0] ;  /* 0x01001c00ff0477ac */ /* 0x000ee20008000a00 */
[----:B------:R-:W-:Y:S01]  /*66c0*/  CS2R R6, SRZ ;  /* 0x0000000000067805 */ /* 0x000fe2000001ff00 */
[----:B---3--:R-:W-:Y:S01]  /*66d0*/  IMAD.U32 R4, RZ, RZ, UR4 ;  /* 0x00000004ff047e24 */ /* 0x008fe2000f8e00ff */
[----:B------:R-:W-:-:S04]  /*66e0*/  MOV R5, UR5 ;  /* 0x0000000500057c02 */ /* 0x000fc80008000f00 */
[----:B------:R-:W-:-:S07]  /*66f0*/  LEPC R20, `(.L_x_128) ;  /* 0x000000001014794e */ /* 0x000fce0000000000 */
[----:B-12---:R-:W-:Y:S05]  /*6700*/  CALL.ABS.NOINC R8 ;  /* 0x0000000008007343 */ /* 0x006fea0003c00000 */
.L_x_128:
        /* <DEDUP_REMOVED lines=10> */
.L_x_129:
        /* <DEDUP_REMOVED lines=10> */
.L_x_130:
        /* <DEDUP_REMOVED lines=10> */
.L_x_131:
        /* <DEDUP_REMOVED lines=10> */
.L_x_132:
        /* <DEDUP_REMOVED lines=10> */
.L_x_133:
        /* <DEDUP_REMOVED lines=10> */
.L_x_134:
[----:B------:R1:W2:Y:S01]  /*6ad0*/  LDC.64 R8, c[0x4][R17] ;  /* 0x0100000011087b82 */ /* 0x0002a20000000a00 */
[----:B------:R-:W3:Y:S01]  /*6ae0*/  LDCU.64 UR4, c[0x4][0xe0] ;  /* 0x01001c00ff0477ac */ /* 0x000ee20008000a00 */
[----:B------:R-:W-:Y:S01]  /*6af0*/  CS2R R6, SRZ ;  /* 0x0000000000067805 */ /* 0x000fe2000001ff00 */
[----:B---3--:R-:W-:Y:S01]  /*6b00*/  IMAD.U32 R4, RZ, RZ, UR4 ;  /* 0x00000004ff047e24 */ /* 0x008fe2000f8e00ff */
[----:B------:R-:W-:-:S04]  /*6b10*/  MOV R5, UR5 ;  /* 0x0000000500057c02 */ /* 0x000fc80008000f00 */
[----:B------:R-:W-:-:S07]  /*6b20*/  LEPC R20, `(.L_x_135) ;  /* 0x000000001014794e */ /* 0x000fce0000000000 */
[----:B-12---:R-:W-:Y:S05]  /*6b30*/  CALL.ABS.NOINC R8 ;  /* 0x0000000008007343 */ /* 0x006fea0003c00000 */
.L_x_135:
        /* <DEDUP_REMOVED lines=10> */
.L_x_136:
        /* <DEDUP_REMOVED lines=10> */
.L_x_137:
[----:B------:R1:W2:Y:S01]  /*6c80*/  LDC.64 R8, c[0x4][R17] ;  /* 0x0100000011087b82 */ /* 0x0002a20000000a00 */
[----:B------:R-:W3:Y:S01]  /*6c90*/  LDCU.64 UR4, c[0x4][0xe0] ;  /* 0x01001c00ff0477ac */ /* 0x000ee20008000a00 */
[----:B------:R-:W-:Y:S01]  /*6ca0*/  CS2R R6, SRZ ;  /* 0x0000000000067805 */ /* 0x000fe2000001ff00 */
[----:B---3--:R-:W-:Y:S01]  /*6cb0*/  IMAD.U32 R4, RZ, RZ, UR4 ;  /* 0x00000004ff047e24 */ /* 0x008fe2000f8e00ff */
[----:B------:R-:W-:-:S04]  /*6cc0*/  MOV R5, UR5 ;  /* 0x0000000500057c02 */ /* 0x000fc80008000f00 */
[----:B------:R-:W-:-:S07]  /*6cd0*/  LEPC R20, `(.L_x_138) ;  /* 0x000000001014794e */ /* 0x000fce0000000000 */
[----:B-12---:R-:W-:Y:S05]  /*6ce0*/  CALL.ABS.NOINC R8 ;  /* 0x0000000008007343 */ /* 0x006fea0003c00000 */
.L_x_138:
[----:B------:R-:W-:Y:S01]  /*6cf0*/  HFMA2 R0, -RZ, RZ, 0, 6.103515625e-05 ;  /* 0x00000400ff007431 */ /* 0x000fe200000001ff */
        /* <DEDUP_REMOVED lines=9> */
.L_x_139:
        /* <DEDUP_REMOVED lines=10> */
.L_x_140:
        /* <DEDUP_REMOVED lines=10> */
.L_x_141:
        /* <DEDUP_REMOVED lines=10> */
.L_x_142:
[----:B------:R1:W2:Y:S01]  /*6f70*/  LDC.64 R8, c[0x4][R17] ;  /* 0x0100000011087b82 */ /* 0x0002a20000000a00 */
[----:B------:R-:W3:Y:S01]  /*6f80*/  LDCU.64 UR4, c[0x4][0xe0] ;  /* 0x01001c00ff0477ac */ /* 0x000ee20008000a00 */
[----:B------:R-:W-:Y:S01]  /*6f90*/  CS2R R6, SRZ ;  /* 0x0000000000067805 */ /* 0x000fe2000001ff00 */
[----:B---3--:R-:W-:Y:S01]  /*6fa0*/  IMAD.U32 R4, RZ, RZ, UR4 ;  /* 0x00000004ff047e24 */ /* 0x008fe2000f8e00ff */
[----:B------:R-:W-:-:S04]  /*6fb0*/  MOV R5, UR5 ;  /* 0x0000000500057c02 */ /* 0x000fc80008000f00 */
[----:B------:R-:W-:-:S07]  /*6fc0*/  LEPC R20, `(.L_x_143) ;  /* 0x000000001014794e */ /* 0x000fce0000000000 */
[----:B-12---:R-:W-:Y:S05]  /*6fd0*/  CALL.ABS.NOINC R8 ;  /* 0x0000000008007343 */ /* 0x006fea0003c00000 */
.L_x_143:
        /* <DEDUP_REMOVED lines=10> */
.L_x_144:
        /* <DEDUP_REMOVED lines=10> */
.L_x_145:
[----:B------:R1:W2:Y:S01]  /*7120*/  LDC.64 R8, c[0x4][R17] ;  /* 0x0100000011087b82 */ /* 0x0002a20000000a00 */
[----:B------:R-:W3:Y:S01]  /*7130*/  LDCU.64 UR4, c[0x4][0xe0] ;  /* 0x01001c00ff0477ac */ /* 0x000ee20008000a00 */
[----:B------:R-:W-:Y:S01]  /*7140*/  CS2R R6, SRZ ;  /* 0x0000000000067805 */ /* 0x000fe2000001ff00 */
[----:B---3--:R-:W-:Y:S01]  /*7150*/  IMAD.U32 R4, RZ, RZ, UR4 ;  /* 0x00000004ff047e24 */ /* 0x008fe2000f8e00ff */
[----:B------:R-:W-:-:S04]  /*7160*/  MOV R5, UR5 ;  /* 0x0000000500057c02 */ /* 0x000fc80008000f00 */
[----:B------:R-:W-:-:S07]  /*7170*/  LEPC R20, `(.L_x_146) ;  /* 0x000000001014794e */ /* 0x000fce0000000000 */
[----:B-12---:R-:W-:Y:S05]  /*7180*/  CALL.ABS.NOINC R8 ;  /* 0x0000000008007343 */ /* 0x006fea0003c00000 */
.L_x_146:
[----:B------:R-:W-:Y:S01]  /*7190*/  HFMA2 R0, -RZ, RZ, 0, 3.0517578125e-05 ;  /* 0x00000200ff007431 */ /* 0x000fe200000001ff */
        /* <DEDUP_REMOVED lines=9> */
.L_x_147:
        /* <DEDUP_REMOVED lines=10> */
.L_x_148:
        /* <DEDUP_REMOVED lines=10> */
.L_x_149:
        /* <DEDUP_REMOVED lines=10> */
.L_x_150:
[----:B------:R1:W2:Y:S01]  /*7410*/  LDC.64 R8, c[0x4][R17] ;  /* 0x0100000011087b82 */ /* 0x0002a20000000a00 */
[----:B------:R-:W3:Y:S01]  /*7420*/  LDCU.64 UR4, c[0x4][0xe0] ;  /* 0x01001c00ff0477ac */ /* 0x000ee20008000a00 */
[----:B------:R-:W-:Y:S01]  /*7430*/  CS2R R6, SRZ ;  /* 0x0000000000067805 */ /* 0x000fe2000001ff00 */
[----:B---3--:R-:W-:Y:S01]  /*7440*/  IMAD.U32 R4, RZ, RZ, UR4 ;  /* 0x00000004ff047e24 */ /* 0x008fe2000f8e00ff */
[----:B------:R-:W-:-:S04]  /*7450*/  MOV R5, UR5 ;  /* 0x0000000500057c02 */ /* 0x000fc80008000f00 */
[----:B------:R-:W-:-:S07]  /*7460*/  LEPC R20, `(.L_x_151) ;  /* 0x000000001014794e */ /* 0x000fce0000000000 */
[----:B-12---:R-:W-:Y:S05]  /*7470*/  CALL.ABS.NOINC R8 ;  /* 0x0000000008007343 */ /* 0x006fea0003c00000 */
.L_x_151:
[----:B------:R1:W-:Y:S01]  /*7480*/  STL [R1], RZ ;  /* 0x000000ff01007387 */ /* 0x0003e20000100800 */
[----:B------:R1:W2:Y:S01]  /*7490*/  LDC.64 R8, c[0x4][R17] ;  /* 0x0100000011087b82 */ /* 0x0002a20000000a00 */
[----:B------:R-:W3:Y:S01]  /*74a0*/  LDCU.64 UR4, c[0x4][0xc8] ;  /* 0x01001900ff0477ac */ /* 0x000ee20008000a00 */
[----:B------:R-:W-:Y:S02]  /*74b0*/  MOV R6, UR41 ;  /* 0x0000002900067c02 */ /* 0x000fe40008000f00 */
[----:B------:R-:W-:Y:S01]  /*74c0*/  MOV R7, UR39 ;  /* 0x0000002700077c02 */ /* 0x000fe20008000f00 */
[----:B---3--:R-:W-:Y:S02]  /*74d0*/  IMAD.U32 R4, RZ, RZ, UR4 ;  /* 0x00000004ff047e24 */ /* 0x008fe4000f8e00ff */
[----:B------:R-:W-:Y:S02]  /*74e0*/  IMAD.U32 R5, RZ, RZ, UR5 ;  /* 0x00000005ff057e24 */ /* 0x000fe4000f8e00ff */
[----:B------:R-:W-:-:S07]  /*74f0*/  LEPC R20, `(.L_x_152) ;  /* 0x000000001014794e */ /* 0x000fce0000000000 */
[----:B-12---:R-:W-:Y:S05]  /*7500*/  CALL.ABS.NOINC R8 ;  /* 0x0000000008007343 */ /* 0x006fea0003c00000 */
.L_x_152:
        /* <DEDUP_REMOVED lines=10> */
.L_x_153:
[----:B------:R1:W2:Y:S01]  /*75b0*/  LDC.64 R8, c[0x4][R17] ;  /* 0x0100000011087b82 */ /* 0x0002a20000000a00 */
[----:B------:R-:W3:Y:S01]  /*75c0*/  LDCU.64 UR4, c[0x4][0xe0] ;  /* 0x01001c00ff0477ac */ /* 0x000ee20008000a00 */
[----:B------:R-:W-:Y:S01]  /*75d0*/  CS2R R6, SRZ ;  /* 0x0000000000067805 */ /* 0x000fe2000001ff00 */
[----:B---3--:R-:W-:Y:S01]  /*75e0*/  IMAD.U32 R4, RZ, RZ, UR4 ;  /* 0x00000004ff047e24 */ /* 0x008fe2000f8e00ff */
[----:B------:R-:W-:-:S04]  /*75f0*/  MOV R5, UR5 ;  /* 0x0000000500057c02 */ /* 0x000fc80008000f00 */
[----:B------:R-:W-:-:S07]  /*7600*/  LEPC R20, `(.L_x_154) ;  /* 0x000000001014794e */ /* 0x000fce0000000000 */
[----:B-12---:R-:W-:Y:S05]  /*7610*/  CALL.ABS.NOINC R8 ;  /* 0x0000000008007343 */ /* 0x006fea0003c00000 */
.L_x_154:
[----:B------:R-:W-:Y:S01]  /*7620*/  HFMA2 R0, -RZ, RZ, 0, 2 ;  /* 0x00004000ff007431 */ /* 0x000fe200000001ff */
        /* <DEDUP_REMOVED lines=9> */
.L_x_155:
        /* <DEDUP_REMOVED lines=10> */
.L_x_156:
        /* <DEDUP_REMOVED lines=10> */
.L_x_157:
        /* <DEDUP_REMOVED lines=10> */
.L_x_98:
[----:B------:R-:W-:Y:S05]  /*78a0*/  BSYNC.RECONVERGENT B6 ;  /* 0x0000000000067941 */ /* 0x000fea0003800200 */
.L_x_97:
[----:B------:R-:W2:Y:S01]  /*78b0*/  S2R R5, SR_TID.X ;  /* 0x0000000000057919 */ /* 0x000ea20000002100 */
[----:B------:R-:W-:Y:S01]  /*78c0*/  MOV R4, 0x400 ;  /* 0x0000040000047802 */ /* 0x000fe20000000f00 */
[----:B------:R-:W3:Y:S01]  /*78d0*/  LDCU.64 UR4, c[0x0][0x880] ;  /* 0x00011000ff0477ac */ /* 0x000ee20008000a00 */
[----:B-1----:R-:W1:Y:S01]  /*78e0*/  S2R R3, SR_CgaCtaId ;  /* 0x0000000000037919 */ /* 0x002e620000008800 */
[----:B------:R-:W4:Y:S01]  /*78f0*/  S2R R0, SR_SWINHI ;  /* 0x0000000000007919 */ /* 0x000f220000002f00 */
[----:B---3--:R-:W-:-:S04]  /*7900*/  ISETP.NE.U32.AND P5, PT, RZ, UR4, PT ;  /* 0x00000004ff007c0c */ /* 0x008fc8000bfa5070 */
[----:B------:R-:W-:Y:S01]  /*7910*/  ISETP.NE.AND.EX P5, PT, RZ, UR5, PT, P5 ;  /* 0x00000005ff007c0c */ /* 0x000fe2000bfa5350 */
[----:B--2---:R-:W-:Y:S01]  /*7920*/  IMAD.SHL.U32 R5, R5, 0x2, RZ ;  /* 0x0000000205057824 */ /* 0x004fe200078e00ff */
[----:B-1----:R-:W-:-:S04]  /*7930*/  LEA R3, R3, R4, 0x18 ;  /* 0x0000000403037211 */ /* 0x002fc800078ec0ff */
[----:B------:R-:W-:Y:S02]  /*7940*/  LOP3.LUT R5, R5, 0xfe, RZ, 0xc0, !PT ;  /* 0x000000fe05057812 */ /* 0x000fe400078ec0ff */
[----:B------:R-:W-:Y:S02]  /*7950*/  MOV R42, R3 ;  /* 0x00000003002a7202 */ /* 0x000fe40000000f00 */
[----:B----4-:R-:W-:-:S03]  /*7960*/  MOV R43, R0 ;  /* 0x00000000002b7202 */ /* 0x010fc60000000f00 */
[----:B------:R-:W-:-:S03]  /*7970*/  IMAD.WIDE.U32 R42, R5, 0x2, R42 ;  /* 0x00000002052a7825 */ /* 0x000fc600078e002a */
[C---:B------:R-:W-:Y:S02]  /*7980*/  IADD3 R3, P1, PT, R42.reuse, 0x28000, RZ ;  /* 0x000280002a037810 */ /* 0x040fe40007f3e0ff */
[----:B------:R-:W-:-:S03]  /*7990*/  IADD3 R5, P0, PT, R42, 0x28200, RZ ;  /* 0x000282002a057810 */ /* 0x000fc60007f1e0ff */
[--C-:B------:R-:W-:Y:S02]  /*79a0*/  IMAD.X R79, RZ, RZ, R43.reuse, P1 ;  /* 0x000000ffff4f7224 */ /* 0x100fe400008e062b */
[----:B------:R-:W-:Y:S01]  /*79b0*/  IMAD.X R69, RZ, RZ, R43, P0 ;  /* 0x000000ffff457224 */ /* 0x000fe200000e062b */
[C---:B------:R-:W-:Y:S02]  /*79c0*/  IADD3 R9, P0, PT, R42.reuse, 0x28800, RZ ;  /* 0x000288002a097810 */ /* 0x040fe40007f1e0ff */
[----:B------:R-:W-:Y:S02]  /*79d0*/  SHF.R.U64 R4, R3, 0x3, R79 ;  /* 0x0000000303047819 */ /* 0x000fe4000000124f */
[----:B------:R-:W-:Y:S01]  /*79e0*/  SHF.R.U64 R0, R5, 0x3, R69 ;  /* 0x0000000305007819 */ /* 0x000fe20000001245 */
[----:B------:R-:W-:Y:S01]  /*79f0*/  IMAD.X R67, RZ, RZ, R43, P0 ;  /* 0x000000ffff437224 */ /* 0x000fe200000e062b */
[----:B------:R-:W-:Y:S02]  /*7a00*/  LOP3.LUT R78, R3, 0x70, R4, 0x78, !PT ;  /* 0x00000070034e7812 */ /* 0x000fe400078e7804 */
[----:B------:R-:W-:-:S02]  /*7a10*/  IADD3 R3, P2, PT, R42, 0x29200, RZ ;  /* 0x000292002a037810 */ /* 0x000fc40007f5e0ff */
[----:B------:R-:W-:Y:S01]  /*7a20*/  LOP3.LUT R68, R5, 0x70, R0, 0x78, !PT ;  /* 0x0000007005447812 */ /* 0x000fe200078e7800 */
[----:B------:R-:W-:Y:S01]  /*7a30*/  ST.E desc[UR44][R78.64], RZ ;  /* 0x000000ff4e007985 */ /* 0x000fe2000c10192c */
[C---:B------:R-:W-:Y:S01]  /*7a40*/  IADD3 R7, P0, PT, R42.reuse, 0x28a00, RZ ;  /* 0x00028a002a077810 */ /* 0x040fe20007f1e0ff */
[----:B------:R-:W-:Y:S01]  /*7a50*/  IMAD.X R55, RZ, RZ, R43, P2 ;  /* 0x000000ffff377224 */ /* 0x000fe200010e062b */
[C---:B------:R-:W-:Y:S01]  /*7a60*/  SHF.R.U64 R0, R9.reuse, 0x3, R67 ;  /* 0x0000000309007819 */ /* 0x040fe20000001243 */
[----:B------:R1:W-:Y:S01]  /*7a70*/  ST.E desc[UR44][R68.64], RZ ;  /* 0x000000ff44007985 */ /* 0x0003e2000c10192c */
[C---:B------:R-:W-:Y:S01]  /*7a80*/  IADD3 R5, P1, PT, R42.reuse, 0x29000, RZ ;  /* 0x000290002a057810 */ /* 0x040fe20007f3e0ff */
[----:B------:R-:W-:Y:S01]  /*7a90*/  IMAD.X R65, RZ, RZ, R43, P0 ;  /* 0x000000ffff417224 */ /* 0x000fe200000e062b */
[----:B------:R-:W-:Y:S02]  /*7aa0*/  LOP3.LUT R66, R9, 0x70, R0, 0x78, !PT ;  /* 0x0000007009427812 */ /* 0x000fe400078e7800 */
[----:B------:R-:W-:Y:S01]  /*7ab0*/  SHF.R.U64 R0, R3, 0x3, R55 ;  /* 0x0000000303007819 */ /* 0x000fe20000001237 */
[----:B------:R-:W-:Y:S01]  /*7ac0*/  IMAD.X R61, RZ, RZ, R43, P1 ;  /* 0x000000ffff3d7224 */ /* 0x000fe200008e062b */
[----:B------:R-:W-:Y:S01]  /*7ad0*/  IADD3 R9, P0, PT, R42, 0x29800, RZ ;  /* 0x000298002a097810 */ /* 0x000fe20007f1e0ff */
[----:B------:R-:W-:Y:S01]  /*7ae0*/  ST.E desc[UR44][R66.64], RZ ;  /* 0x000000ff42007985 */ /* 0x000fe2000c10192c */
[----:B------:R-:W-:-:S02]  /*7af0*/  SHF.R.U64 R6, R7, 0x3, R65 ;  /* 0x0000000307067819 */ /* 0x000fc40000001241 */
[----:B------:R-:W-:Y:S01]  /*7b00*/  LOP3.LUT R54, R3, 0x70, R0, 0x78, !PT ;  /* 0x0000007003367812 */ /* 0x000fe200078e7800 */
[----:B------:R-:W-:Y:S01]  /*7b10*/  IMAD.X R53, RZ, RZ, R43, P0 ;  /* 0x000000ffff357224 */ /* 0x000fe200000e062b */
[C---:B------:R-:W-:Y:S02]  /*7b20*/  IADD3 R3, P2, PT, R42.reuse, 0x2a200, RZ ;  /* 0x0002a2002a037810 */ /* 0x040fe40007f5e0ff */
        /* <DEDUP_REMOVED lines=9> */
[----:B------:R-:W-:Y:S01]  /*7bc0*/  LOP3.LUT R52, R9, 0x70, R0, 0x78, !PT ;  /* 0x0000007009347812 */ /* 0x000fe200078e7800 */
[----:B------:R2:W-:Y:S01]  /*7bd0*/  ST.E desc[UR44][R60.64], RZ ;  /* 0x000000ff3c007985 */ /* 0x0005e2000c10192c */
[----:B------:R-:W-:Y:S01]  /*7be0*/  SHF.R.U64 R0, R3, 0x3, R47 ;  /* 0x0000000303007819 */ /* 0x000fe2000000122f */
[----:B------:R-:W-:Y:S01]  /*7bf0*/  IMAD.X R49, RZ, RZ, R43, P1 ;  /* 0x000000ffff317224 */ /* 0x000fe200008e062b */
[----:B------:R-:W-:Y:S01]  /*7c00*/  IADD3 R9, P0, PT, R42, 0x2a800, RZ ;  /* 0x0002a8002a097810 */ /* 0x000fe20007f1e0ff */
[----:B------:R-:W-:Y:S01]  /*7c10*/  ST.E desc[UR44][R54.64], RZ ;  /* 0x000000ff36007985 */ /* 0x000fe2000c10192c */
[----:B------:R-:W-:-:S02]  /*7c20*/  SHF.R.U64 R6, R7, 0x3, R51 ;  /* 0x0000000307067819 */ /* 0x000fc40000001233 */
[----:B------:R-:W-:Y:S01]  /*7c30*/  LOP3.LUT R46, R3, 0x70, R0, 0x78, !PT ;  /* 0x00000070032e7812 */ /* 0x000fe200078e7800 */
[----:B------:R-:W-:Y:S01]  /*7c40*/  IMAD.X R45, RZ, RZ, R43, P0 ;  /* 0x000000ffff2d7224 */ /* 0x000fe200000e062b */
[C---:B------:R-:W-:Y:S01]  /*7c50*/  IADD3 R3, P2, PT, R42.reuse, 0x2b200, RZ ;  /* 0x0002b2002a037810 */ /* 0x040fe20007f5e0ff */
[----:B------:R-:W-:Y:S01]  /*7c60*/  ST.E desc[UR44][R52.64], RZ ;  /* 0x000000ff34007985 */ /* 0x000fe2000c10192c */
[----:B------:R-:W-:Y:S02]  /*7c70*/  LOP3.LUT R50, R7, 0x70, R6, 0x78, !PT ;  /* 0x0000007007327812 */ /* 0x000fe400078e7806 */
[----:B------:R-:W-:Y:S01]  /*7c80*/  SHF.R.U64 R4, R5, 0x3, R49 ;  /* 0x0000000305047819 */ /* 0x000fe20000001231 */
[----:B------:R-:W-:Y:S01]  /*7c90*/  IMAD.X R37, RZ, RZ, R43, P2 ;  /* 0x000000ffff257224 */ /* 0x000fe200010e062b */
[----:B------:R-:W-:Y:S01]  /*7ca0*/  IADD3 R7, P0, PT, R42, 0x2aa00, RZ ;  /* 0x0002aa002a077810 */ /* 0x000fe20007f1e0ff */
[----:B------:R3:W-:Y:S01]  /*7cb0*/  ST.E desc[UR44][R50.64], RZ ;  /* 0x000000ff32007985 */ /* 0x0007e2000c10192c */
[----:B------:R-:W-:-:S02]  /*7cc0*/  SHF.R.U64 R0, R9, 0x3, R45 ;  /* 0x0000000309007819 */ /* 0x000fc4000000122d */
[----:B------:R-:W-:Y:S01]  /*7cd0*/  LOP3.LUT R48, R5, 0x70, R4, 0x78, !PT ;  /* 0x0000007005307812 */ /* 0x000fe200078e7804 */
[----:B------:R-:W-:Y:S01]  /*7ce0*/  IMAD.X R41, RZ, RZ, R43, P0 ;  /* 0x000000ffff297224 */ /* 0x000fe200000e062b */
[C---:B------:R-:W-:Y:S02]  /*7cf0*/  IADD3 R5, P1, PT, R42.reuse, 0x2b000, RZ ;  /* 0x0002b0002a057810 */ /* 0x040fe40007f3e0ff */
[----:B------:R-:W-:Y:S01]  /*7d00*/  LOP3.LUT R44, R9, 0x70, R0, 0x78, !PT ;  /* 0x00000070092c7812 */ /* 0x000fe200078e7800 */
[----:B------:R-:W-:Y:S01]  /*7d10*/  ST.E desc[UR44][R48.64], RZ ;  /* 0x000000ff30007985 */ /* 0x000fe2000c10192c */
        /* <DEDUP_REMOVED lines=8> */
[----:B------:R4:W-:Y:S01]  /*7da0*/  ST.E desc[UR44][R44.64], RZ ;  /* 0x000000ff2c007985 */ /* 0x0009e2000c10192c */
        /* <DEDUP_REMOVED lines=14> */
[----:B------:R5:W-:Y:S01]  /*7e90*/  ST.E desc[UR44][R36.64], RZ ;  /* 0x000000ff24007985 */ /* 0x000be2000c10192c */
        /* <DEDUP_REMOVED lines=53> */
[----:B------:R-:W-:Y:S02]  /*81f0*/  IADD3 R5, P1, PT, R42, 0x2f000, RZ ;  /* 0x0002f0002a057810 */ /* 0x000fe40007f3e0ff */
[----:B------:R-:W-:Y:S01]  /*8200*/  LOP3.LUT R76, R0, 0x70, R9, 0x78, !PT ;  /* 0x00000070004c7812 */ /* 0x000fe200078e7809 */
[----:B------:R-:W-:Y:S01]  /*8210*/  ST.E desc[UR44][R12.64], RZ ;  /* 0x000000ff0c007985 */ /* 0x000fe2000c10192c */
[C---:B------:R-:W-:Y:S01]  /*8220*/  SHF.R.U64 R4, R3.reuse, 0x3, R71 ;  /* 0x0000000303047819 */ /* 0x040fe20000001247 */
[----:B------:R-:W-:Y:S01]  /*8230*/  IMAD.X R73, RZ, RZ, R43, P1 ;  /* 0x000000ffff497224 */ /* 0x000fe200008e062b */
[----:B------:R-:W-:Y:S01]  /*8240*/  IADD3 R0, P0, PT, R42, 0x2f800, RZ ;  /* 0x0002f8002a007810 */ /* 0x000fe20007f1e0ff */
[----:B------:R5:W-:Y:S01]  /*8250*/  ST.E desc[UR44][R10.64], RZ ;  /* 0x000000ff0a007985 */ /* 0x000be2000c10192c */
[----:B------:R-:W-:-:S02]  /*8260*/  LOP3.LUT R70, R3, 0x70, R4, 0x78, !PT ;  /* 0x0000007003467812 */ /* 0x000fc400078e7804 */
[----:B------:R-:W-:Y:S01]  /*8270*/  SHF.R.U64 R8, R7, 0x3, R75 ;  /* 0x0000000307087819 */ /* 0x000fe2000000124b */
[----:B------:R-:W-:Y:S01]  /*8280*/  IMAD.X R85, RZ, RZ, R43, P0 ;  /* 0x000000ffff557224 */ /* 0x000fe200000e062b */
[C---:B------:R-:W-:Y:S01]  /*8290*/  IADD3 R3, P2, PT, R42.reuse, 0x28600, RZ ;  /* 0x000286002a037810 */ /* 0x040fe20007f5e0ff */
[----:B------:R1:W-:Y:S01]  /*82a0*/  ST.E desc[UR44][R76.64], RZ ;  /* 0x000000ff4c007985 */ /* 0x0003e2000c10192c */
[----:B------:R-:W-:Y:S02]  /*82b0*/  SHF.R.U64 R6, R5, 0x3, R73 ;  /* 0x0000000305067819 */ /* 0x000fe40000001249 */
[----:B------:R-:W-:Y:S01]  /*82c0*/  LOP3.LUT R74, R7, 0x70, R8, 0x78, !PT ;  /* 0x00000070074a7812 */ /* 0x000fe200078e7808 */
[----:B------:R-:W-:Y:S01]  /*82d0*/  IMAD.X R9, RZ, RZ, R43, P2 ;  /* 0x000000ffff097224 */ /* 0x000fe200010e062b */
[----:B------:R-:W-:Y:S02]  /*82e0*/  IADD3 R4, P1, PT, R42, 0x28400, RZ ;  /* 0x000284002a047810 */ /* 0x000fe40007f3e0ff */
[----:B------:R-:W-:Y:S01]  /*82f0*/  SHF.R.U64 R7, R0, 0x3, R85 ;  /* 0x0000000300077819 */ /* 0x000fe20000001255 */
[----:B------:R1:W-:Y:S01]  /*8300*/  ST.E desc[UR44][R74.64], RZ ;  /* 0x000000ff4a007985 */ /* 0x0003e2000c10192c */
[----:B------:R-:W-:Y:S01]  /*8310*/  LOP3.LUT R72, R5, 0x70, R6, 0x78, !PT ;  /* 0x0000007005487812 */ /* 0x000fe200078e7806 */
[----:B------:R-:W-:Y:S01]  /*8320*/  IMAD.X R81, RZ, RZ, R43, P1 ;  /* 0x000000ffff517224 */ /* 0x000fe200008e062b */
[----:B------:R-:W-:-:S02]  /*8330*/  IADD3 R5, P0, PT, R42, 0x2fa00, RZ ;  /* 0x0002fa002a057810 */ /* 0x000fc40007f1e0ff */
[----:B------:R-:W-:Y:S01]  /*8340*/  LOP3.LUT R84, R0, 0x70, R7, 0x78, !PT ;  /* 0x0000007000547812 */ /* 0x000fe200078e7807 */
[----:B------:R1:W-:Y:S01]  /*8350*/  ST.E desc[UR44][R72.64], RZ ;  /* 0x000000ff48007985 */ /* 0x0003e2000c10192c */
[C---:B------:R-:W-:Y:S01]  /*8360*/  SHF.R.U64 R0, R3.reuse, 0x3, R9 ;  /* 0x0000000303007819 */ /* 0x040fe20000001209 */
[----:B------:R-:W-:Y:S01]  /*8370*/  IMAD.X R83, RZ, RZ, R43, P0 ;  /* 0x000000ffff537224 */ /* 0x000fe200000e062b */
[----:B------:R-:W-:Y:S01]  /*8380*/  SHF.R.U64 R7, R4, 0x3, R81 ;  /* 0x0000000304077819 */ /* 0x000fe20000001251 */
[----:B------:R1:W-:Y:S01]  /*8390*/  ST.E desc[UR44][R70.64], RZ ;  /* 0x000000ff46007985 */ /* 0x0003e2000c10192c */
[----:B------:R-:W-:Y:S02]  /*83a0*/  LOP3.LUT R8, R3, 0x70, R0, 0x78, !PT ;  /* 0x0000007003087812 */ /* 0x000fe400078e7800 */
[----:B------:R-:W-:Y:S01]  /*83b0*/  IADD3 R3, P0, PT, R42, 0x28c00, RZ ;  /* 0x00028c002a037810 */ /* 0x000fe20007f1e0ff */
[----:B------:R1:W-:Y:S01]  /*83c0*/  ST.E desc[UR44][R84.64], RZ ;  /* 0x000000ff54007985 */ /* 0x0003e2000c10192c */
[----:B------:R-:W-:-:S02]  /*83d0*/  LOP3.LUT R80, R4, 0x70, R7, 0x78, !PT ;  /* 0x0000007004507812 */ /* 0x000fc400078e7807 */
[C---:B------:R-:W-:Y:S01]  /*83e0*/  SHF.R.U64 R6, R5.reuse, 0x3, R83 ;  /* 0x0000000305067819 */ /* 0x040fe20000001253 */
[----:B------:R-:W-:Y:S01]  /*83f0*/  IMAD.X R7, RZ, RZ, R43, P0 ;  /* 0x000000ffff077224 */ /* 0x000fe200000e062b */
[C---:B------:R-:W-:Y:S02]  /*8400*/  IADD3 R0, P0, PT, R42.reuse, 0x29400, RZ ;  /* 0x000294002a007810 */ /* 0x040fe40007f1e0ff */
[----:B------:R-:W-:Y:S02]  /*8410*/  LOP3.LUT R82, R5, 0x70, R6, 0x78, !PT ;  /* 0x0000007005527812 */ /* 0x000fe400078e7806 */
[C---:B------:R-:W-:Y:S01]  /*8420*/  SHF.R.U64 R6, R3.reuse, 0x3, R7 ;  /* 0x0000000303067819 */ /* 0x040fe20000001207 */
[----:B------:R-:W-:Y:S01]  /*8430*/  IMAD.X R87, RZ, RZ, R43, P0 ;  /* 0x000000ffff577224 */ /* 0x000fe200000e062b */
[----:B------:R-:W-:Y:S01]  /*8440*/  IADD3 R4, P1, PT, R42, 0x28e00, RZ ;  /* 0x00028e002a047810 */ /* 0x000fe20007f3e0ff */
[----:B------:R2:W-:Y:S01]  /*8450*/  ST.E desc[UR44][R82.64], RZ ;  /* 0x000000ff52007985 */ /* 0x0005e2000c10192c */
[----:B------:R-:W-:-:S02]  /*8460*/  LOP3.LUT R6, R3, 0x70, R6, 0x78, !PT ;  /* 0x0000007003067812 */ /* 0x000fc400078e7806 */
[C---:B------:R-:W-:Y:S01]  /*8470*/  SHF.R.U64 R3, R0.reuse, 0x3, R87 ;  /* 0x0000000300037819 */ /* 0x040fe20000001257 */
[----:B------:R-:W-:Y:S01]  /*8480*/  IMAD.X R89, RZ, RZ, R43, P1 ;  /* 0x000000ffff597224 */ /* 0x000fe200008e062b */
[----:B------:R2:W-:Y:S02]  /*8490*/  ST.E desc[UR44][R80.64], RZ ;  /* 0x000000ff50007985 */ /* 0x0005e4000c10192c */
[----:B------:R-:W-:Y:S02]  /*84a0*/  LOP3.LUT R86, R0, 0x70, R3, 0x78, !PT ;  /* 0x0000007000567812 */ /* 0x000fe400078e7803 */
[----:B------:R-:W-:Y:S01]  /*84b0*/  IADD3 R0, P0, PT, R42, 0x29600, RZ ;  /* 0x000296002a007810 */ /* 0x000fe20007f1e0ff */
[----:B------:R2:W-:Y:S01]  /*84c0*/  ST.E desc[UR44][R8.64], RZ ;  /* 0x000000ff08007985 */ /* 0x0005e2000c10192c */
[----:B------:R-:W-:-:S03]  /*84d0*/  SHF.R.U64 R5, R4, 0x3, R89 ;  /* 0x0000000304057819 */ /* 0x000fc60000001259 */
[----:B-1----:R-:W-:Y:S01]  /*84e0*/  IMAD.X R69, RZ, RZ, R43, P0 ;  /* 0x000000ffff457224 */ /* 0x002fe200000e062b */
[----:B------:R-:W-:Y:S01]  /*84f0*/  IADD3 R3, P0, PT, R42, 0x29e00, RZ ;  /* 0x00029e002a037810 */ /* 0x000fe20007f1e0ff */
[----:B------:R1:W-:Y:S01]  /*8500*/  ST.E desc[UR44][R6.64], RZ ;  /* 0x000000ff06007985 */ /* 0x0003e2000c10192c */
[----:B------:R-:W-:Y:S02]  /*8510*/  LOP3.LUT R88, R4, 0x70, R5, 0x78, !PT ;  /* 0x0000007004587812 */ /* 0x000fe400078e7805 */
[----:B------:R-:W-:Y:S01]  /*8520*/  SHF.R.U64 R5, R0, 0x3, R69 ;  /* 0x0000000300057819 */ /* 0x000fe20000001245 */
[----:B------:R-:W-:Y:S01]  /*8530*/  IMAD.X R79, RZ, RZ, R43, P0 ;  /* 0x000000ffff4f7224 */ /* 0x000fe200000e062b */
[----:B------:R-:W-:Y:S01]  /*8540*/  IADD3 R4, P1, PT, R42, 0x29c00, RZ ;  /* 0x00029c002a047810 */ /* 0x000fe20007f3e0ff */
[----:B------:R1:W-:Y:S01]  /*8550*/  ST.E desc[UR44][R88.64], RZ ;  /* 0x000000ff58007985 */ /* 0x0003e2000c10192c */
[----:B------:R-:W-:Y:S02]  /*8560*/  LOP3.LUT R68, R0, 0x70, R5, 0x78, !PT ;  /* 0x0000007000447812 */ /* 0x000fe400078e7805 */
[C---:B------:R-:W-:Y:S01]  /*8570*/  SHF.R.U64 R0, R3.reuse, 0x3, R79 ;  /* 0x0000000303007819 */ /* 0x040fe2000000124f */
[----:B------:R-:W-:Y:S01]  /*8580*/  IMAD.X R91, RZ, RZ, R43, P1 ;  /* 0x000000ffff5b7224 */ /* 0x000fe200008e062b */
[----:B------:R1:W-:Y:S02]  /*8590*/  ST.E desc[UR44][R86.64], RZ ;  /* 0x000000ff56007985 */ /* 0x0003e4000c10192c */
[----:B------:R-:W-:-:S02]  /*85a0*/  LOP3.LUT R78, R3, 0x70, R0, 0x78, !PT ;  /* 0x00000070034e7812 */ /* 0x000fc400078e7800 */
[----:B------:R-:W-:Y:S01]  /*85b0*/  IADD3 R0, P0, PT, R42, 0x2a400, RZ ;  /* 0x0002a4002a007810 */ /* 0x000fe20007f1e0ff */
[----:B------:R1:W-:Y:S01]  /*85c0*/  ST.E desc[UR44][R68.64], RZ ;  /* 0x000000ff44007985 */ /* 0x0003e2000c10192c */
[----:B------:R-:W-:-:S03]  /*85d0*/  SHF.R.U64 R5, R4, 0x3, R91 ;  /* 0x0000000304057819 */ /* 0x000fc6000000125b */
[----:B--2---:R-:W-:Y:S01]  /*85e0*/  IMAD.X R61, RZ, RZ, R43, P0 ;  /* 0x000000ffff3d7224 */ /* 0x004fe200000e062b */
[----:B------:R-:W-:Y:S02]  /*85f0*/  IADD3 R3, P0, PT, R42, 0x2ac00, RZ ;  /* 0x0002ac002a037810 */ /* 0x000fe40007f1e0ff */
        /* <DEDUP_REMOVED lines=13> */
[----:B---3--:R-:W-:Y:S01]  /*86d0*/  IMAD.X R51, RZ, RZ, R43, P0 ;  /* 0x000000ffff337224 */ /* 0x008fe200000e062b */
        /* <DEDUP_REMOVED lines=14> */
[----:B----4-:R-:W-:Y:S01]  /*87c0*/  IMAD.X R45, RZ, RZ, R43, P0 ;  /* 0x000000ffff2d7224 */ /* 0x010fe200000e062b */
        /* <DEDUP_REMOVED lines=14> */
[----:B-----5:R-:W-:Y:S01]  /*88b0*/  IMAD.X R37, RZ, RZ, R43, P0 ;  /* 0x000000ffff257224 */ /* 0x020fe200000e062b */
        /* <DEDUP_REMOVED lines=14> */
[----:B------:R-:W-:Y:S01]  /*89a0*/  IMAD.X R31, RZ, RZ, R43, P0 ;  /* 0x000000ffff1f7224 */ /* 0x000fe200000e062b */
        /* <DEDUP_REMOVED lines=43> */
[----:B------:R-:W-:Y:S02]  /*8c60*/  SHF.R.U64 R5, R4, 0x3, R21 ;  /* 0x0000000304057819 */ /* 0x000fe40000001215 */
[----:B------:R-:W-:Y:S01]  /*8c70*/  IADD3 R3, P0, PT, R42, 0x2fc00, RZ ;  /* 0x0002fc002a037810 */ /* 0x000fe20007f1e0ff */
[----:B------:R-:W-:Y:S01]  /*8c80*/  IMAD.X R11, RZ, RZ, R43, P1 ;  /* 0x000000ffff0b7224 */ /* 0x000fe200008e062b */
[----:B------:R-:W-:Y:S02]  /*8c90*/  LOP3.LUT R20, R4, 0x70, R5, 0x78, !PT ;  /* 0x0000007004147812 */ /* 0x000fe400078e7805 */
[----:B------:R-:W-:Y:S01]  /*8ca0*/  IADD3 R4, P1, PT, R42, 0x2fe00, RZ ;  /* 0x0002fe002a047810 */ /* 0x000fe20007f3e0ff */
[----:B------:R-:W-:Y:S01]  /*8cb0*/  IMAD.X R15, RZ, RZ, R43, P0 ;  /* 0x000000ffff0f7224 */ /* 0x000fe200000e062b */
[C---:B------:R-:W-:Y:S01]  /*8cc0*/  SHF.R.U64 R5, R0.reuse, 0x3, R11 ;  /* 0x0000000300057819 */ /* 0x040fe2000000120b */
[----:B------:R1:W-:Y:S02]  /*8cd0*/  ST.E desc[UR44][R20.64], RZ ;  /* 0x000000ff14007985 */ /* 0x0003e4000c10192c */
[----:B------:R-:W-:Y:S01]  /*8ce0*/  IMAD.X R13, RZ, RZ, R43, P1 ;  /* 0x000000ffff0d7224 */ /* 0x000fe200008e062b */
[----:B------:R-:W-:Y:S01]  /*8cf0*/  LOP3.LUT R10, R0, 0x70, R5, 0x78, !PT ;  /* 0x00000070000a7812 */ /* 0x000fe200078e7805 */
[----:B------:R1:W-:Y:S01]  /*8d00*/  ST.E desc[UR44][R18.64], RZ ;  /* 0x000000ff12007985 */ /* 0x0003e2000c10192c */
[----:B------:R-:W-:-:S02]  /*8d10*/  SHF.R.U64 R0, R3, 0x3, R15 ;  /* 0x0000000303007819 */ /* 0x000fc4000000120f */
[C---:B------:R-:W-:Y:S01]  /*8d20*/  SHF.R.U64 R5, R4.reuse, 0x3, R13 ;  /* 0x0000000304057819 */ /* 0x040fe2000000120d */
[----:B------:R1:W-:Y:S01]  /*8d30*/  ST.E desc[UR44][R10.64], RZ ;  /* 0x000000ff0a007985 */ /* 0x0003e2000c10192c */
[----:B------:R-:W-:Y:S02]  /*8d40*/  LOP3.LUT R14, R3, 0x70, R0, 0x78, !PT ;  /* 0x00000070030e7812 */ /* 0x000fe400078e7800 */
[----:B------:R-:W-:-:S03]  /*8d50*/  LOP3.LUT R12, R4, 0x70, R5, 0x78, !PT ;  /* 0x00000070040c7812 */ /* 0x000fc600078e7805 */
[----:B------:R1:W-:Y:S04]  /*8d60*/  ST.E desc[UR44][R14.64], RZ ;  /* 0x000000ff0e007985 */ /* 0x0003e8000c10192c */
[----:B------:R1:W-:Y:S01]  /*8d70*/  ST.E desc[UR44][R12.64], RZ ;  /* 0x000000ff0c007985 */ /* 0x0003e2000c10192c */
[----:B------:R-:W-:Y:S05]  /*8d80*/  @!P5 BRA `(.L_x_158) ;  /* 0x0000000000ccd947 */ /* 0x000fea0003800000 */
[----:B------:R-:W2:Y:S01]  /*8d90*/  LDC R3, c[0x0][0x904] ;  /* 0x00024100ff037b82 */ /* 0x000ea20000000800 */
[----:B------:R-:W3:Y:S01]  /*8da0*/  LDCU.64 UR4, c[0x0][0x908] ;  /* 0x00012100ff0477ac */ /* 0x000ee20008000a00 */
[----:B------:R-:W4:Y:S01]  /*8db0*/  S2R R0, SR_TID.X ;  /* 0x0000000000007919 */ /* 0x000f220000002100 */
[----:B------:R-:W-:Y:S01]  /*8dc0*/  BSSY.RECONVERGENT B0, `(.L_x_158) ;  /* 0x000002f000007945 */ /* 0x000fe20003800200 */
[----:B---3--:R-:W-:Y:S01]  /*8dd0*/  IMAD.HI.U32 R4, R57, UR4, RZ ;  /* 0x0000000439047c27 */ /* 0x008fe2000f8e00ff */
[----:B------:R-:W3:Y:S01]  /*8de0*/  LDCU UR4, c[0x0][0x380] ;  /* 0x00007000ff0477ac */ /* 0x000ee20008000800 */
[----:B--2---:R-:W-:-:S03]  /*8df0*/  ISETP.NE.AND P0, PT, R3, 0x1, PT ;  /* 0x000000010300780c */ /* 0x004fc60003f05270 */
[----:B------:R-:W-:-:S04]  /*8e00*/  SHF.R.U32.HI R4, RZ, UR5, R4 ;  /* 0x00000005ff047c19 */ /* 0x000fc80008011604 */
[----:B------:R-:W-:Y:S02]  /*8e10*/  SEL R4, R57, R4, !P0 ;  /* 0x0000000439047207 */ /* 0x000fe40004000000 */
[----:B----4-:R-:W-:-:S03]  /*8e20*/  LOP3.LUT R0, R0, 0x7f, RZ, 0xc0, !PT ;  /* 0x0000007f00007812 */ /* 0x010fc600078ec0ff */
[----:B------:R-:W-:-:S04]  /*8e30*/  IMAD.MOV R4, RZ, RZ, -R4 ;  /* 0x000000ffff047224 */ /* 0x000fc800078e0a04 */
[----:B------:R-:W-:-:S04]  /*8e40*/  IMAD R3, R3, R4, R57 ;  /* 0x0000000403037224 */ /* 0x000fc800078e0239 */
[----:B------:R-:W-:-:S05]  /*8e50*/  IMAD R3, R3, 0x100, R0 ;  /* 0x0000010003037824 */ /* 0x000fca00078e0200 */
[----:B---3--:R-:W-:-:S13]  /*8e60*/  ISETP.GE.AND P0, PT, R3, UR4, PT ;  /* 0x0000000403007c0c */ /* 0x008fda000bf06270 */
[----:B------:R-:W-:Y:S05]  /*8e70*/  @P0 BRA `(.L_x_159) ;  /* 0x00000000008c0947 */ /* 0x000fea0003800000 */
[----:B------:R-:W1:Y:S01]  /*8e80*/  LDC R5, c[0x0][0x38c] ;  /* 0x0000e300ff057b82 */ /* 0x000e620000000800 */
[----:B------:R-:W2:Y:S01]  /*8e90*/  LDCU UR6, c[0x0][0x890] ;  /* 0x00011200ff0677ac */ /* 0x000ea20008000800 */
[----:B------:R-:W3:Y:S01]  /*8ea0*/  LDCU.64 UR4, c[0x0][0x888] ;  /* 0x00011100ff0477ac */ /* 0x000ee20008000a00 */
[----:B--2---:R-:W-:Y:S01]  /*8eb0*/  IMAD R3, R22, UR6, R3 ;  /* 0x0000000616037c24 */ /* 0x004fe2000f8e0203 */
[----:B-1----:R-:W-:-:S04]  /*8ec0*/  IABS R6, R5 ;  /* 0x0000000500067213 */ /* 0x002fc80000000000 */
[----:B------:R-:W1:Y:S08]  /*8ed0*/  I2F.RP R7, R6 ;  /* 0x0000000600077306 */ /* 0x000e700000209400 */
[----:B-1----:R-:W1:Y:S02]  /*8ee0*/  MUFU.RCP R8, R7 ;  /* 0x0000000700087308 */ /* 0x002e640000001000 */
[----:B-1----:R-:W-:-:S06]  /*8ef0*/  IADD3 R8, PT, PT, R8, 0xffffffe, RZ ;  /* 0x0ffffffe08087810 */ /* 0x002fcc0007ffe0ff */
[----:B------:R1:W2:Y:S02]  /*8f00*/  F2I.FTZ.U32.TRUNC.NTZ R9, R8 ;  /* 0x0000000800097305 */ /* 0x0002a4000021f000 */
[----:B-1----:R-:W-:Y:S02]  /*8f10*/  HFMA2 R8, -RZ, RZ, 0, 0 ;  /* 0x00000000ff087431 */ /* 0x002fe400000001ff */
[----:B--2---:R-:W-:-:S04]  /*8f20*/  IMAD.MOV R0, RZ, RZ, -R9 ;  /* 0x000000ffff007224 */ /* 0x004fc800078e0a09 */
[----:B------:R-:W-:Y:S01]  /*8f30*/  IMAD R4, R0, R6, RZ ;  /* 0x0000000600047224 */ /* 0x000fe200078e02ff */
[----:B------:R-:W-:-:S03]  /*8f40*/  IABS R0, R2 ;  /* 0x0000000200007213 */ /* 0x000fc60000000000 */
[----:B------:R-:W-:-:S06]  /*8f50*/  IMAD.HI.U32 R9, R9, R4, R8 ;  /* 0x0000000409097227 */ /* 0x000fcc00078e0008 */
[----:B------:R-:W-:-:S04]  /*8f60*/  IMAD.HI.U32 R4, R9, R0, RZ ;  /* 0x0000000009047227 */ /* 0x000fc800078e00ff */
[----:B------:R-:W-:-:S04]  /*8f70*/  IMAD.MOV R7, RZ, RZ, -R4 ;  /* 0x000000ffff077224 */ /* 0x000fc800078e0a04 */
[----:B------:R-:W-:Y:S01]  /*8f80*/  IMAD R7, R6, R7, R0 ;  /* 0x0000000706077224 */ /* 0x000fe200078e0200 */
[----:B------:R-:W-:-:S04]  /*8f90*/  LOP3.LUT R0, R2, R5, RZ, 0x3c, !PT ;  /* 0x0000000502007212 */ /* 0x000fc800078e3cff */
[----:B------:R-:W-:Y:S02]  /*8fa0*/  ISETP.GT.U32.AND P1, PT, R6, R7, PT ;  /* 0x000000070600720c */ /* 0x000fe40003f24070 */
[----:B------:R-:W-:-:S11]  /*8fb0*/  ISETP.GE.AND P0, PT, R0, RZ, PT ;  /* 0x000000ff0000720c */ /* 0x000fd60003f06270 */
[-C--:B------:R-:W-:Y:S01]  /*8fc0*/  @!P1 IADD3 R7, PT, PT, R7, -R6.reuse, RZ ;  /* 0x8000000607079210 */ /* 0x080fe20007ffe0ff */
[----:B------:R-:W-:Y:S01]  /*8fd0*/  @!P1 VIADD R4, R4, 0x1 ;  /* 0x0000000104049836 */ /* 0x000fe20000000000 */
[----:B------:R-:W-:Y:S02]  /*8fe0*/  ISETP.NE.AND P1, PT, R5, RZ, PT ;  /* 0x000000ff0500720c */ /* 0x000fe40003f25270 */
[----:B------:R-:W-:Y:S02]  /*8ff0*/  ISETP.GE.U32.AND P2, PT, R7, R6, PT ;  /* 0x000000060700720c */ /* 0x000fe40003f46070 */
[----:B------:R-:W1:Y:S11]  /*9000*/  LDC.64 R6, c[0x0][0x880] ;  /* 0x00022000ff067b82 */ /* 0x000e760000000a00 */
[----:B------:R-:W-:-:S05]  /*9010*/  @P2 IADD3 R4, PT, PT, R4, 0x1, RZ ;  /* 0x0000000104042810 */ /* 0x000fca0007ffe0ff */
[----:B------:R-:W-:Y:S01]  /*9020*/  @!P0 IMAD.MOV R4, RZ, RZ, -R4 ;  /* 0x000000ffff048224 */ /* 0x000fe200078e0a04 */
[----:B------:R-:W-:-:S04]  /*9030*/  @!P1 LOP3.LUT R4, RZ, R5, RZ, 0x33, !PT ;  /* 0x00000005ff049212 */ /* 0x000fc800078e33ff */
[C---:B------:R-:W-:Y:S01]  /*9040*/  IADD3 R0, PT, PT, -R4.reuse, RZ, RZ ;  /* 0x000000ff04007210 */ /* 0x040fe20007ffe1ff */
[----:B---3--:R-:W-:-:S04]  /*9050*/  IMAD R3, R4, UR5, R3 ;  /* 0x0000000504037c24 */ /* 0x008fc8000f8e0203 */
[----:B------:R-:W-:-:S04]  /*9060*/  IMAD R0, R5, R0, R2 ;  /* 0x0000000005007224 */ /* 0x000fc800078e0202 */
[----:B------:R-:W-:Y:S01]  /*9070*/  IMAD R3, R0, UR4, R3 ;  /* 0x0000000400037c24 */ /* 0x000fe2000f8e0203 */
[----:B------:R-:W-:-:S03]  /*9080*/  MOV R0, 0xff800000 ;  /* 0xff80000000007802 */ /* 0x000fc60000000f00 */
[----:B-1----:R-:W-:-:S05]  /*9090*/  IMAD.WIDE R6, R3, 0x4, R6 ;  /* 0x0000000403067825 */ /* 0x002fca00078e0206 */
[----:B------:R2:W-:Y:S02]  /*90a0*/  STG.E desc[UR44][R6.64], R0 ;  /* 0x0000000006007986 */ /* 0x0005e4000c10192c */
.L_x_159:
[----:B------:R-:W-:Y:S05]  /*90b0*/  BSYNC.RECONVERGENT B0 ;  /* 0x0000000000007941 */ /* 0x000fea0003800200 */
.L_x_158:
[----:B------:R-:W-:-:S09]  /*90c0*/  UISETP.NE.AND UP0, UPT, UR37, URZ, UPT ;  /* 0x000000ff2500728c */ /* 0x000fd2000bf05270 */
[----:B------:R-:W-:Y:S05]  /*90d0*/  BRA.U UP0, `(.L_x_160) ;  /* 0x0000000100047547 */ /* 0x000fea000b800000 */
[----:B------:R-:W-:Y:S05]  /*90e0*/  BPT.TRAP 0x1 ;  /* 0x000000040000795c */ /* 0x000fea0000300000 */
.L_x_160:
[C---:B------:R-:W-:Y:S01]  /*90f0*/  IADD3 R3, P0, PT, R42.reuse, 0x30000, RZ ;  /* 0x000300002a037810 */ /* 0x040fe20007f1e0ff */
[----:B------:R-:W3:Y:S01]  /*9100*/  S2UR UR4, SR_CgaCtaId ;  /* 0x00000000000479c3 */ /* 0x000ee20000008800 */
[C---:B------:R-:W-:Y:S01]  /*9110*/  IADD3 R9, P1, PT, R42.reuse, 0x30200, RZ ;  /* 0x000302002a097810 */ /* 0x040fe20007f3e0ff */
[----:B------:R-:W-:Y:S01]  /*9120*/  UMOV UR5, 0x400 ;  /* 0x0000040000057882 */ /* 0x000fe20000000000 */
[----:B------:R-:W-:Y:S01]  /*9130*/  STL.64 [R1+0x78], R56 ;  /* 0x0000783801007387 */ /* 0x000fe20000100a00 */
[--C-:B-1----:R-:W-:Y:S01]  /*9140*/  IMAD.X R47, RZ, RZ, R43.reuse, P0 ;  /* 0x000000ffff2f7224 */ /* 0x102fe200000e062b */
[C---:B--2---:R-:W-:Y:S01]  /*9150*/  IADD3 R7, P0, PT, R42.reuse, 0x30800, RZ ;  /* 0x000308002a077810 */ /* 0x044fe20007f1e0ff */
[----:B------:R-:W-:Y:S01]  /*9160*/  IMAD.X R45, RZ, RZ, R43, P1 ;  /* 0x000000ffff2d7224 */ /* 0x000fe200008e062b */
[C---:B------:R-:W-:Y:S01]  /*9170*/  IADD3 R5, P1, PT, R42.reuse, 0x30a00, RZ ;  /* 0x00030a002a057810 */ /* 0x040fe20007f3e0ff */
[----:B------:R-:W-:Y:S01]  /*9180*/  STL.64 [R1+0x70], R22 ;  /* 0x0000701601007387 */ /* 0x000fe20000100a00 */
[C---:B------:R-:W-:Y:S01]  /*9190*/  SHF.R.U64 R0, R3.reuse, 0x3, R47 ;  /* 0x0000000303007819 */ /* 0x040fe2000000122f */
[--C-:B------:R-:W-:Y:S01]  /*91a0*/  IMAD.X R41, RZ, RZ, R43.reuse, P0 ;  /* 0x000000ffff297224 */ /* 0x100fe200000e062b */
[----:B------:R-:W-:Y:S01]  /*91b0*/  UISETP.NE.AND UP0, UPT, UR37, URZ, UPT ;  /* 0x000000ff2500728c */ /* 0x000fe2000bf05270 */
[----:B------:R-:W-:Y:S01]  /*91c0*/  IMAD.X R39, RZ, RZ, R43, P1 ;  /* 0x000000ffff277224 */ /* 0x000fe200008e062b */
[----:B------:R-:W-:Y:S01]  /*91d0*/  LOP3.LUT R46, R3, 0x70, R0, 0x78, !PT ;  /* 0x00000070032e7812 */ /* 0x000fe200078e7800 */
[----:B------:R-:W-:Y:S01]  /*91e0*/  STL [R1+0x84], R62 ;  /* 0x0000843e01007387 */ /* 0x000fe20000100800 */
[----:B------:R-:W-:-:S02]  /*91f0*/  IADD3 R3, P2, PT, R42, 0x31000, RZ ;  /* 0x000310002a037810 */ /* 0x000fc40007f5e0ff */
[----:B------:R-:W-:Y:S01]  /*9200*/  SHF.R.U64 R0, R9, 0x3, R45 ;  /* 0x0000000309007819 */ /* 0x000fe2000000122d */
[----:B------:R-:W-:Y:S01]  /*9210*/  STL [R1+0x80], R58 ;  /* 0x0000803a01007387 */ /* 0x000fe20000100800 */
[----:B------:R-:W-:Y:S01]  /*9220*/  SHF.R.U64 R6, R7, 0x3, R41 ;  /* 0x0000000307067819 */ /* 0x000fe20000001229 */
[----:B------:R-:W-:Y:S01]  /*9230*/  IMAD.X R37, RZ, RZ, R43, P2 ;  /* 0x000000ffff257224 */ /* 0x000fe200010e062b */
[----:B------:R-:W-:Y:S02]  /*9240*/  LOP3.LUT R44, R9, 0x70, R0, 0x78, !PT ;  /* 0x00000070092c7812 */ /* 0x000fe400078e7800 */
[----:B------:R-:W-:Y:S01]  /*9250*/  IADD3 R9, P1, PT, R42, 0x31200, RZ ;  /* 0x000312002a097810 */ /* 0x000fe20007f3e0ff */
[----:B---3--:R-:W-:Y:S01]  /*9260*/  ULEA UR4, UR4, UR5, 0x18 ;  /* 0x0000000504047291 */ /* 0x008fe2000f8ec0ff */
[----:B------:R-:W-:Y:S02]  /*9270*/  SHF.R.U64 R0, R3, 0x3, R37 ;  /* 0x0000000303007819 */ /* 0x000fe40000001225 */
[----:B------:R-:W-:Y:S01]  /*9280*/  SHF.R.U64 R4, R5, 0x3, R39 ;  /* 0x0000000305047819 */ /* 0x000fe20000001227 */
[----:B------:R-:W-:Y:S01]  /*9290*/  IMAD.X R35, RZ, RZ, R43, P1 ;  /* 0x000000ffff237224 */ /* 0x000fe200008e062b */
[----:B------:R-:W-:-:S02]  /*92a0*/  LOP3.LUT R36, R3, 0x70, R0, 0x78, !PT ;  /* 0x0000007003247812 */ /* 0x000fc400078e7800 */
[C---:B------:R-:W-:Y:S02]  /*92b0*/  IADD3 R3, P2, PT, R42.reuse, 0x32000, RZ ;  /* 0x000320002a037810 */ /* 0x040fe40007f5e0ff */
[----:B------:R-:W-:Y:S01]  /*92c0*/  LOP3.LUT R40, R7, 0x70, R6, 0x78, !PT ;  /* 0x0000007007287812 */ /* 0x000fe200078e7806 */
[----:B------:R-:W-:Y:S01]  /*92d0*/  SYNCS.ARRIVE.TRANS64.A1T0 RZ, [UR4+0x380b0], RZ ;  /* 0x0380b0ffffff79a7 */ /* 0x000fe20008100004 */
[C---:B------:R-:W-:Y:S01]  /*92e0*/  IADD3 R7, P0, PT, R42.reuse, 0x31800, RZ ;  /* 0x000318002a077810 */ /* 0x040fe20007f1e0ff */
[--C-:B------:R-:W-:Y:S01]  /*92f0*/  IMAD.X R29, RZ, RZ, R43.reuse, P2 ;  /* 0x000000ffff1d7224 */ /* 0x100fe200010e062b */
[----:B------:R-:W-:Y:S01]  /*9300*/  LOP3.LUT R38, R5, 0x70, R4, 0x78, !PT ;  /* 0x0000007005267812 */ /* 0x000fe200078e7804 */
[----:B------:R-:W-:Y:S01]  /*9310*/  ST.E desc[UR44][R46.64], RZ ;  /* 0x000000ff2e007985 */ /* 0x000fe2000c10192c */
[----:B------:R-:W-:Y:S01]  /*9320*/  IADD3 R5, P1, PT, R42, 0x31a00, RZ ;  /* 0x00031a002a057810 */ /* 0x000fe20007f3e0ff */
[----:B------:R-:W-:Y:S01]  /*9330*/  IMAD.X R33, RZ, RZ, R43, P0 ;  /* 0x000000ffff217224 */ /* 0x000fe200000e062b */
[C---:B------:R-:W-:Y:S01]  /*9340*/  SHF.R.U64 R0, R9.reuse, 0x3, R35 ;  /* 0x0000000309007819 */ /* 0x040fe20000001223 */
[----:B------:R-:W-:Y:S02]  /*9350*/  ST.E desc[UR44][R44.64], RZ ;  /* 0x000000ff2c007985 */ /* 0x000fe4000c10192c */
[----:B------:R-:W-:Y:S01]  /*9360*/  IMAD.X R31, RZ, RZ, R43, P1 ;  /* 0x000000ffff1f7224 */ /* 0x000fe200008e062b */
[----:B------:R-:W-:Y:S01]  /*9370*/  LOP3.LUT R34, R9, 0x70, R0, 0x78, !PT ;  /* 0x0000007009227812 */ /* 0x000fe200078e7800 */
[----:B------:R-:W-:Y:S01]  /*9380*/  ST.E desc[UR44][R40.64], RZ ;  /* 0x000000ff28007985 */ /* 0x000fe2000c10192c */
[----:B------:R-:W-:-:S02]  /*9390*/  SHF.R.U64 R0, R3, 0x3, R29 ;  /* 0x0000000303007819 */ /* 0x000fc4000000121d */
[C---:B------:R-:W-:Y:S01]  /*93a0*/  IADD3 R9, P1, PT, R42.reuse, 0x32200, RZ ;  /* 0x000322002a097810 */ /* 0x040fe20007f3e0ff */
[----:B------:R-:W-:Y:S01]  /*93b0*/  ST.E desc[UR44][R38.64], RZ ;  /* 0x000000ff26007985 */ /* 0x000fe2000c10192c */
[----:B------:R-:W-:Y:S02]  /*93c0*/  SHF.R.U64 R6, R7, 0x3, R33 ;  /* 0x0000000307067819 */ /* 0x000fe40000001221 */
[----:B------:R-:W-:Y:S01]  /*93d0*/  SHF.R.U64 R4, R5, 0x3, R31 ;  /* 0x0000000305047819 */ /* 0x000fe2000000121f */
[--C-:B------:R-:W-:Y:S01]  /*93e0*/  IMAD.X R27, RZ, RZ, R43.reuse, P1 ;  /* 0x000000ffff1b7224 */ /* 0x100fe200008e062b */
[----:B------:R-:W-:Y:S01]  /*93f0*/  LOP3.LUT R28, R3, 0x70, R0, 0x78, !PT ;  /* 0x00000070031c7812 */ /* 0x000fe200078e7800 */
[----:B------:R-:W-:Y:S01]  /*9400*/  ST.E desc[UR44][R36.64], RZ ;  /* 0x000000ff24007985 */ /* 0x000fe2000c10192c */
[C---:B------:R-:W-:Y:S02]  /*9410*/  IADD3 R3, P2, PT, R42.reuse, 0x33000, RZ ;  /* 0x000330002a037810 */ /* 0x040fe40007f5e0ff */
[----:B------:R-:W-:Y:S01]  /*9420*/  LOP3.LUT R32, R7, 0x70, R6, 0x78, !PT ;  /* 0x0000007007207812 */ /* 0x000fe200078e7806 */
[----:B------:R1:W-:Y:S01]  /*9430*/  ST.E desc[UR44][R34.64], RZ ;  /* 0x000000ff22007985 */ /* 0x0003e2000c10192c */
        /* <DEDUP_REMOVED lines=15> */
[----:B------:R-:W-:Y:S01]  /*9530*/  LOP3.LUT R18, R3, 0x70, R0, 0x78, !PT ;  /* 0x0000007003127812 */ /* 0x000fe200078e7800 */
[--C-:B------:R-:W-:Y:S01]  /*9540*/  IMAD.X R17, RZ, RZ, R43.reuse, P1 ;  /* 0x000000ffff117224 */ /* 0x100fe200008e062b */
[C---:B------:R-:W-:Y:S02]  /*9550*/  IADD3 R3, P2, PT, R42.reuse, 0x34000, RZ ;  /* 0x000340002a037810 */ /* 0x040fe40007f5e0ff */
[----:B------:R-:W-:Y:S02]  /*9560*/  LOP3.LUT R24, R7, 0x70, R6, 0x78, !PT ;  /* 0x0000007007187812 */ /* 0x000fe400078e7806 */
[C---:B------:R-:W-:Y:S01]  /*9570*/  IADD3 R7, P0, PT, R42.reuse, 0x33800, RZ ;  /* 0x000338002a077810 */ /* 0x040fe20007f1e0ff */
[----:B------:R-:W-:Y:S01]  /*9580*/  IMAD.X R11, RZ, RZ, R43, P2 ;  /* 0x000000ffff0b7224 */ /* 0x000fe200010e062b */
[----:B------:R-:W-:Y:S01]  /*9590*/  SHF.R.U64 R0, R9, 0x3, R17 ;  /* 0x0000000309007819 */ /* 0x000fe20000001211 */
[----:B------:R-:W-:Y:S01]  /*95a0*/  ST.E desc[UR44][R24.64], RZ ;  /* 0x000000ff18007985 */ /* 0x000fe2000c10192c */
[C---:B-1----:R-:W-:Y:S01]  /*95b0*/  IADD3 R35, P4, PT, R42.reuse, 0x37200, RZ ;  /* 0x000372002a237810 */ /* 0x042fe20007f9e0ff */
[----:B------:R-:W-:Y:S01]  /*95c0*/  IMAD.X R15, RZ, RZ, R43, P0 ;  /* 0x000000ffff0f7224 */ /* 0x000fe200000e062b */
[----:B------:R-:W-:-:S02]  /*95d0*/  IADD3 R8, P0, PT, R42, 0x34200, RZ ;  /* 0x000342002a087810 */ /* 0x000fc40007f1e0ff */
[----:B------:R-:W-:Y:S02]  /*95e0*/  LOP3.LUT R16, R9, 0x70, R0, 0x78, !PT ;  /* 0x0000007009107812 */ /* 0x000fe400078e7800 */
[----:B------:R-:W-:Y:S01]  /*95f0*/  SHF.R.U64 R0, R3, 0x3, R11 ;  /* 0x0000000303007819 */ /* 0x000fe2000000120b */
[----:B------:R-:W-:Y:S01]  /*9600*/  IMAD.X R55, RZ, RZ, R43, P0 ;  /* 0x000000ffff377224 */ /* 0x000fe200000e062b */
[----:B------:R-:W-:Y:S02]  /*9610*/  SHF.R.U64 R4, R5, 0x3, R21 ;  /* 0x0000000305047819 */ /* 0x000fe40000001215 */
[----:B------:R-:W-:Y:S02]  /*9620*/  LOP3.LUT R10, R3, 0x70, R0, 0x78, !PT ;  /* 0x00000070030a7812 */ /* 0x000fe400078e7800 */
[----:B------:R-:W-:Y:S02]  /*9630*/  IADD3 R0, P3, PT, R42, 0x35000, RZ ;  /* 0x000350002a007810 */ /* 0x000fe40007f7e0ff */
[----:B------:R-:W-:-:S02]  /*9640*/  SHF.R.U64 R9, R8, 0x3, R55 ;  /* 0x0000000308097819 */ /* 0x000fc40000001237 */
[----:B------:R-:W-:Y:S01]  /*9650*/  LOP3.LUT R20, R5, 0x70, R4, 0x78, !PT ;  /* 0x0000007005147812 */ /* 0x000fe200078e7804 */
[----:B------:R-:W-:Y:S01]  /*9660*/  IMAD.X R49, RZ, RZ, R43, P3 ;  /* 0x000000ffff317224 */ /* 0x000fe200018e062b */
[----:B------:R-:W-:Y:S02]  /*9670*/  LOP3.LUT R54, R8, 0x70, R9, 0x78, !PT ;  /* 0x0000007008367812 */ /* 0x000fe400078e7809 */
[----:B------:R-:W-:Y:S01]  /*9680*/  IADD3 R8, P0, PT, R42, 0x35200, RZ ;  /* 0x000352002a087810 */ /* 0x000fe20007f1e0ff */
[----:B------:R-:W-:Y:S01]  /*9690*/  ST.E desc[UR44][R20.64], RZ ;  /* 0x000000ff14007985 */ /* 0x000fe2000c10192c */
[----:B------:R-:W-:Y:S02]  /*96a0*/  SHF.R.U64 R3, R0, 0x3, R49 ;  /* 0x0000000300037819 */ /* 0x000fe40000001231 */
[----:B------:R-:W-:Y:S01]  /*96b0*/  IADD3 R5, P1, PT, R42, 0x33a00, RZ ;  /* 0x00033a002a057810 */ /* 0x000fe20007f3e0ff */
[----:B------:R-:W-:Y:S01]  /*96c0*/  IMAD.X R69, RZ, RZ, R43, P0 ;  /* 0x000000ffff457224 */ /* 0x000fe200000e062b */
[----:B------:R-:W-:Y:S01]  /*96d0*/  LOP3.LUT R48, R0, 0x70, R3, 0x78, !PT ;  /* 0x0000007000307812 */ /* 0x000fe200078e7803 */
[----:B------:R-:W-:Y:S01]  /*96e0*/  ST.E desc[UR44][R18.64], RZ ;  /* 0x000000ff12007985 */ /* 0x000fe2000c10192c */
[C---:B------:R-:W-:Y:S01]  /*96f0*/  IADD3 R40, P0, PT, R42.reuse, 0x36200, RZ ;  /* 0x000362002a287810 */ /* 0x040fe20007f1e0ff */
[----:B------:R-:W-:Y:S01]  /*9700*/  IMAD.X R13, RZ, RZ, R43, P1 ;  /* 0x000000ffff0d7224 */ /* 0x000fe200008e062b */
[C---:B------:R-:W-:Y:S01]  /*9710*/  IADD3 R0, P3, PT, R42.reuse, 0x36000, RZ ;  /* 0x000360002a007810 */ /* 0x040fe20007f7e0ff */
[----:B------:R-:W-:Y:S01]  /*9720*/  ST.E desc[UR44][R16.64], RZ ;  /* 0x000000ff10007985 */ /* 0x000fe2000c10192c */
[----:B------:R-:W-:Y:S01]  /*9730*/  SHF.R.U64 R6, R7, 0x3, R15 ;  /* 0x0000000307067819 */ /* 0x000fe2000000120f */
[--C-:B------:R-:W-:Y:S01]  /*9740*/  IMAD.X R41, RZ, RZ, R43.reuse, P0 ;  /* 0x000000ffff297224 */ /* 0x100fe200000e062b */
[C---:B------:R-:W-:Y:S01]  /*9750*/  IADD3 R34, P0, PT, R42.reuse, 0x37800, RZ ;  /* 0x000378002a227810 */ /* 0x040fe20007f1e0ff */
[----:B------:R-:W-:Y:S01]  /*9760*/  IMAD.X R61, RZ, RZ, R43, P3 ;  /* 0x000000ffff3d7224 */ /* 0x000fe200018e062b */
[----:B------:R-:W-:Y:S01]  /*9770*/  IADD3 R36, P3, PT, R42, 0x37000, RZ ;  /* 0x000370002a247810 */ /* 0x000fe20007f7e0ff */
[----:B------:R1:W-:Y:S01]  /*9780*/  STL [R1+0xb8], R40 ;  /* 0x0000b82801007387 */ /* 0x0003e20000100800 */
[----:B------:R-:W-:-:S02]  /*9790*/  SHF.R.U64 R4, R5, 0x3, R13 ;  /* 0x0000000305047819 */ /* 0x000fc4000000120d */
[----:B------:R-:W-:Y:S01]  /*97a0*/  SHF.R.U64 R3, R0, 0x3, R61 ;  /* 0x0000000300037819 */ /* 0x000fe2000000123d */
[----:B------:R2:W-:Y:S01]  /*97b0*/  STL.64 [R1+0x98], R34 ;  /* 0x0000982201007387 */ /* 0x0005e20000100a00 */
[----:B------:R-:W-:Y:S02]  /*97c0*/  LOP3.LUT R12, R5, 0x70, R4, 0x78, !PT ;  /* 0x00000070050c7812 */ /* 0x000fe400078e7804 */
[----:B------:R-:W-:Y:S01]  /*97d0*/  LOP3.LUT R14, R7, 0x70, R6, 0x78, !PT ;  /* 0x00000070070e7812 */ /* 0x000fe200078e7806 */
[----:B------:R-:W-:Y:S01]  /*97e0*/  STL [R1+0x6c], R41 ;  /* 0x00006c2901007387 */ /* 0x000fe20000100800 */
[----:B------:R-:W-:Y:S02]  /*97f0*/  IADD3 R4, P2, PT, R42, 0x34a00, RZ ;  /* 0x00034a002a047810 */ /* 0x000fe40007f5e0ff */
[----:B------:R-:W-:Y:S01]  /*9800*/  LOP3.LUT R60, R0, 0x70, R3, 0x78, !PT ;  /* 0x00000070003c7812 */ /* 0x000fe200078e7803 */
[----:B------:R-:W-:Y:S01]  /*9810*/  ST.E desc[UR44][R14.64], RZ ;  /* 0x000000ff0e007985 */ /* 0x000fe2000c10192c */
[----:B------:R-:W-:Y:S01]  /*9820*/  IADD3 R6, P1, PT, R42, 0x34800, RZ ;  /* 0x000348002a067810 */ /* 0x000fe20007f3e0ff */
[----:B------:R-:W-:Y:S01]  /*9830*/  IMAD.X R51, RZ, RZ, R43, P2 ;  /* 0x000000ffff337224 */ /* 0x000fe200010e062b */
[----:B------:R-:W-:-:S02]  /*9840*/  MOV R39, 0x400 ;  /* 0x0000040000277802 */ /* 0x000fc40000000f00 */
[----:B------:R-:W-:Y:S01]  /*9850*/  SHF.R.U64 R9, R8, 0x3, R69 ;  /* 0x0000000308097819 */ /* 0x000fe20000001245 */
[----:B-1----:R-:W3:Y:S01]  /*9860*/  LDL.LU R40, [R1+0xb8] ;  /* 0x0000b80001287983 */ /* 0x002ee20000300800 */
[----:B------:R-:W-:Y:S01]  /*9870*/  IMAD.X R53, RZ, RZ, R43, P1 ;  /* 0x000000ffff357224 */ /* 0x000fe200008e062b */
[----:B------:R-:W-:Y:S01]  /*9880*/  SHF.R.U64 R5, R4, 0x3, R51 ;  /* 0x0000000304057819 */ /* 0x000fe20000001233 */
[----:B--2---:R-:W-:Y:S01]  /*9890*/  IMAD.X R35, RZ, RZ, R43, P3 ;  /* 0x000000ffff237224 */ /* 0x004fe200018e062b */
[----:B------:R-:W1:Y:S02]  /*98a0*/  S2R R0, SR_CgaCtaId ;  /* 0x0000000000007919 */ /* 0x000e640000008800 */
[----:B------:R-:W-:Y:S02]  /*98b0*/  SHF.R.U64 R7, R6, 0x3, R53 ;  /* 0x0000000306077819 */ /* 0x000fe40000001235 */
[----:B------:R-:W-:Y:S01]  /*98c0*/  LOP3.LUT R50, R4, 0x70, R5, 0x78, !PT ;  /* 0x0000007004327812 */ /* 0x000fe200078e7805 */
[----:B------:R2:W-:Y:S01]  /*98d0*/  STL.64 [R1+0xb0], R34 ;  /* 0x0000b02201007387 */ /* 0x0005e20000100a00 */
[----:B------:R-:W-:-:S02]  /*98e0*/  LOP3.LUT R52, R6, 0x70, R7, 0x78, !PT ;  /* 0x0000007006347812 */ /* 0x000fc400078e7807 */
[C---:B------:R-:W-:Y:S01]  /*98f0*/  IADD3 R4, P2, PT, R42.reuse, 0x35a00, RZ ;  /* 0x00035a002a047810 */ /* 0x040fe20007f5e0ff */
[----:B------:R-:W-:Y:S01]  /*9900*/  ST.E desc[UR44][R12.64], RZ ;  /* 0x000000ff0c007985 */ /* 0x000fe2000c10192c */
[----:B------:R-:W-:Y:S02]  /*9910*/  IADD3 R6, P1, PT, R42, 0x35800, RZ ;  /* 0x000358002a067810 */ /* 0x000fe40007f3e0ff */
[----:B------:R-:W-:Y:S01]  /*9920*/  LOP3.LUT R68, R8, 0x70, R9, 0x78, !PT ;  /* 0x0000007008447812 */ /* 0x000fe200078e7809 */
[--C-:B------:R-:W-:Y:S01]  /*9930*/  IMAD.X R65, RZ, RZ, R43.reuse, P2 ;  /* 0x000000ffff417224 */ /* 0x100fe200010e062b */
[C---:B------:R-:W-:Y:S01]  /*9940*/  IADD3 R37, P2, PT, R42.reuse, 0x36a00, RZ ;  /* 0x00036a002a257810 */ /* 0x040fe20007f5e0ff */
[--C-:B------:R-:W-:Y:S01]  /*9950*/  IMAD.X R67, RZ, RZ, R43.reuse, P1 ;  /* 0x000000ffff437224 */ /* 0x100fe200008e062b */
[C---:B------:R-:W-:Y:S01]  /*9960*/  IADD3 R38, P1, PT, R42.reuse, 0x36800, RZ ;  /* 0x000368002a267810 */ /* 0x040fe20007f3e0ff */
[----:B------:R4:W-:Y:S01]  /*9970*/  ST.E desc[UR44][R10.64], RZ ;  /* 0x000000ff0a007985 */ /* 0x0009e2000c10192c */
[----:B------:R-:W-:Y:S01]  /*9980*/  IMAD.X R9, RZ, RZ, R43, P4 ;  /* 0x000000ffff097224 */ /* 0x000fe200020e062b */
[----:B------:R-:W-:-:S02]  /*9990*/  IADD3 R31, P3, PT, R42, 0x30600, RZ ;  /* 0x000306002a1f7810 */ /* 0x000fc40007f7e0ff */
[----:B------:R4:W-:Y:S01]  /*99a0*/  STL.64 [R1+0xa8], R36 ;  /* 0x0000a82401007387 */ /* 0x0009e20000100a00 */
[----:B------:R-:W-:Y:S02]  /*99b0*/  IADD3 R30, P4, PT, R42, 0x30c00, RZ ;  /* 0x00030c002a1e7810 */ /* 0x000fe40007f9e0ff */
[----:B------:R-:W-:Y:S01]  /*99c0*/  SHF.R.U64 R7, R6, 0x3, R67 ;  /* 0x0000000306077819 */ /* 0x000fe20000001243 */
[----:B------:R-:W-:Y:S01]  /*99d0*/  STL [R1+0x4c], R9 ;  /* 0x00004c0901007387 */ /* 0x000fe20000100800 */
[----:B------:R-:W-:Y:S02]  /*99e0*/  SHF.R.U64 R5, R4, 0x3, R65 ;  /* 0x0000000304057819 */ /* 0x000fe40000001241 */
[----:B------:R-:W-:Y:S01]  /*99f0*/  LOP3.LUT R66, R6, 0x70, R7, 0x78, !PT ;  /* 0x0000007006427812 */ /* 0x000fe200078e7807 */
[----:B------:R4:W-:Y:S01]  /*9a00*/  STL.64 [R1+0x90], R30 ;  /* 0x0000901e01007387 */ /* 0x0009e20000100a00 */
[----:B------:R-:W-:-:S03]  /*9a10*/  LOP3.LUT R64, R4, 0x70, R5, 0x78, !PT ;  /* 0x0000007004407812 */ /* 0x000fc600078e7805 */
[----:B--2---:R2:W2:Y:S01]  /*9a20*/  LDL.64 R34, [R1+0x68] ;  /* 0x0000680001227983 */ /* 0x0044a20000100a00 */
[----:B-1----:R-:W-:-:S03]  /*9a30*/  LEA R0, R0, R39, 0x18 ;  /* 0x0000002700007211 */ /* 0x002fc600078ec0ff */
[----:B------:R-:W-:Y:S01]  /*9a40*/  ST.E desc[UR44][R54.64], RZ ;  /* 0x000000ff36007985 */ /* 0x000fe2000c10192c */
[--C-:B----4-:R-:W-:Y:S01]  /*9a50*/  IMAD.X R11, RZ, RZ, R43.reuse, P2 ;  /* 0x000000ffff0b7224 */ /* 0x110fe200010e062b */
[C---:B------:R-:W-:Y:S01]  /*9a60*/  IADD3 R32, P2, PT, R42.reuse, 0x30400, RZ ;  /* 0x000304002a207810 */ /* 0x040fe20007f5e0ff */
[--C-:B------:R-:W-:Y:S01]  /*9a70*/  IMAD.X R37, RZ, RZ, R43.reuse, P1 ;  /* 0x000000ffff257224 */ /* 0x100fe200008e062b */
[----:B------:R-:W-:Y:S02]  /*9a80*/  IADD3 R33, P1, PT, R42, 0x37a00, RZ ;  /* 0x00037a002a217810 */ /* 0x000fe40007f3e0ff */
[----:B------:R-:W-:Y:S01]  /*9a90*/  STL [R1+0x5c], R11 ;  /* 0x00005c0b01007387 */ /* 0x000fe20000100800 */
[----:B------:R-:W-:Y:S01]  /*9aa0*/  IMAD.X R5, RZ, RZ, R43, P2 ;  /* 0x000000ffff057224 */ /* 0x000fe200010e062b */
[----:B------:R-:W-:Y:S02]  /*9ab0*/  SHF.R.U64 R39, R38, 0x3, R37 ;  /* 0x0000000326277819 */ /* 0x000fe40000001225 */
[----:B------:R1:W-:Y:S01]  /*9ac0*/  STL.64 [R1+0x88], R32 ;  /* 0x0000882001007387 */ /* 0x0003e20000100a00 */
[----:B------:R-:W-:Y:S01]  /*9ad0*/  IMAD.X R7, RZ, RZ, R43, P1 ;  /* 0x000000ffff077224 */ /* 0x000fe200008e062b */
[----:B------:R-:W-:-:S02]  /*9ae0*/  IADD3 R28, P1, PT, R42, 0x31400, RZ ;  /* 0x000314002a1c7810 */ /* 0x000fc40007f3e0ff */
[----:B------:R-:W-:Y:S01]  /*9af0*/  LOP3.LUT R36, R38, 0x70, R39, 0x78, !PT ;  /* 0x0000007026247812 */ /* 0x000fe200078e7827 */
[----:B------:R4:W4:Y:S04]  /*9b00*/  LDL.64 R30, [R1+0x48] ;  /* 0x00004800011e7983 */ /* 0x0009280000100a00 */
[----:B------:R-:W4:Y:S04]  /*9b10*/  LDL.64 R38, [R1+0x58] ;  /* 0x0000580001267983 */ /* 0x000f280000100a00 */
[----:B------:R3:W-:Y:S04]  /*9b20*/  STL.64 [R1+0x60], R36 ;  /* 0x0000602401007387 */ /* 0x0007e80000100a00 */
[----:B------:R-:W-:Y:S01]  /*9b30*/  STL [R1+0x3c], R7 ;  /* 0x00003c0701007387 */ /* 0x000fe20000100800 */
[----:B------:R-:W-:-:S02]  /*9b40*/  IMAD.X R63, RZ, RZ, R43, P3 ;  /* 0x000000ffff3f7224 */ /* 0x000fc400018e062b */
[--C-:B------:R-:W-:Y:S01]  /*9b50*/  IMAD.X R59, RZ, RZ, R43.reuse, P4 ;  /* 0x000000ffff3b7224 */ /* 0x100fe200020e062b */
[----:B------:R-:W-:Y:S01]  /*9b60*/  ST.E desc[UR44][R52.64], RZ ;  /* 0x000000ff34007985 */ /* 0x000fe2000c10192c */
[----:B-1----:R-:W-:Y:S02]  /*9b70*/  IMAD.X R33, RZ, RZ, R43, P0 ;  /* 0x000000ffff217224 */ /* 0x002fe400000e062b */
[----:B--2---:R-:W-:-:S03]  /*9b80*/  IMAD.MOV.U32 R35, RZ, RZ, R41 ;  /* 0x000000ffff237224 */ /* 0x004fc600078e0029 */
[----:B------:R1:W-:Y:S01]  /*9b90*/  STL.64 [R1+0xa0], R32 ;  /* 0x0000a02001007387 */ /* 0x0003e20000100a00 */
[----:B------:R-:W-:Y:S02]  /*9ba0*/  IADD3 R29, P0, PT, R42, 0x30e00, RZ ;  /* 0x00030e002a1d7810 */ /* 0x000fe40007f1e0ff */
[C---:B---3--:R-:W-:Y:S01]  /*9bb0*/  SHF.R.U64 R41, R40.reuse, 0x3, R35 ;  /* 0x0000000328297819 */ /* 0x048fe20000001223 */
[----:B------:R-:W2:Y:S03]  /*9bc0*/  LDL.LU.64 R36, [R1+0xa8] ;  /* 0x0000a80001247983 */ /* 0x000ea60000300a00 */
[----:B------:R-:W-:Y:S01]  /*9bd0*/  LOP3.LUT R34, R40, 0x70, R41, 0x78, !PT ;  /* 0x0000007028227812 */ /* 0x000fe200078e7829 */
[----:B------:R-:W-:Y:S04]  /*9be0*/  STL [R1+0x34], R5 ;  /* 0x0000340501007387 */ /* 0x000fe80000100800 */
[----:B------:R3:W-:Y:S04]  /*9bf0*/  STL [R1+0x68], R34 ;  /* 0x0000682201007387 */ /* 0x0007e80000100800 */
[----:B------:R-:W2:Y:S01]  /*9c00*/  LDL.LU.64 R40, [R1+0x30] ;  /* 0x0000300001287983 */ /* 0x000ea20000300a00 */
[C---:B------:R-:W-:Y:S01]  /*9c10*/  IADD3 R27, P2, PT, R42.reuse, 0x31600, RZ ;  /* 0x000316002a1b7810 */ /* 0x040fe20007f5e0ff */
[--C-:B------:R-:W-:Y:S01]  /*9c20*/  IMAD.X R23, RZ, RZ, R43.reuse, P1 ;  /* 0x000000ffff177224 */ /* 0x100fe200008e062b */
[----:B------:R-:W-:Y:S01]  /*9c30*/  IADD3 R26, P3, PT, R42, 0x31c00, RZ ;  /* 0x00031c002a1a7810 */ /* 0x000fe20007f7e0ff */
[----:B------:R-:W-:Y:S04]  /*9c40*/  ST.E desc[UR44][R50.64], RZ ;  /* 0x000000ff32007985 */ /* 0x000fe8000c10192c */
[----:B-1----:R1:W4:Y:S04]  /*9c50*/  LDL.64 R32, [R1+0x58] ;  /* 0x0000580001207983 */ /* 0x0023280000100a00 */
[----:B---3--:R-:W3:Y:S01]  /*9c60*/  LDL.LU.64 R34, [R1+0xb0] ;  /* 0x0000b00001227983 */ /* 0x008ee20000300a00 */
[----:B------:R-:W-:-:S02]  /*9c70*/  IMAD.X R57, RZ, RZ, R43, P0 ;  /* 0x000000ffff397224 */ /* 0x000fc400000e062b */
[--C-:B------:R-:W-:Y:S01]  /*9c80*/  IMAD.X R93, RZ, RZ, R43.reuse, P2 ;  /* 0x000000ffff5d7224 */ /* 0x100fe200010e062b */
[----:B------:R-:W-:Y:S01]  /*9c90*/  ST.E desc[UR44][R48.64], RZ ;  /* 0x000000ff30007985 */ /* 0x000fe2000c10192c */
[----:B------:R-:W-:-:S03]  /*9ca0*/  IMAD.X R91, RZ, RZ, R43, P3 ;  /* 0x000000ffff5b7224 */ /* 0x000fc600018e062b */
[----:B------:R-:W-:Y:S04]  /*9cb0*/  ST.E desc[UR44][R68.64], RZ ;  /* 0x000000ff44007985 */ /* 0x000fe8000c10192c */
[----:B------:R-:W-:Y:S04]  /*9cc0*/  ST.E desc[UR44][R66.64], RZ ;  /* 0x000000ff42007985 */ /* 0x000fe8000c10192c */
[----:B------:R-:W-:Y:S04]  /*9cd0*/  ST.E desc[UR44][R64.64], RZ ;  /* 0x000000ff40007985 */ /* 0x000fe8000c10192c */
[----:B------:R-:W-:Y:S01]  /*9ce0*/  ST.E desc[UR44][R60.64], RZ ;  /* 0x000000ff3c007985 */ /* 0x000fe2000c10192c */
[----:B----4-:R-:W-:-:S05]  /*9cf0*/  IMAD.MOV.U32 R33, RZ, RZ, R39 ;  /* 0x000000ffff217224 */ /* 0x010fca00078e0027 */
[C---:B--2---:R-:W-:Y:S02]  /*9d00*/  SHF.R.U64 R38, R37.reuse, 0x3, R33 ;  /* 0x0000000325267819 */ /* 0x044fe40000001221 */
[C---:B---3--:R-:W-:Y:S02]  /*9d10*/  SHF.R.U64 R39, R36.reuse, 0x3, R35 ;  /* 0x0000000324277819 */ /* 0x048fe40000001223 */
[----:B------:R-:W-:Y:S02]  /*9d20*/  LOP3.LUT R32, R37, 0x70, R38, 0x78, !PT ;  /* 0x0000007025207812 */ /* 0x000fe400078e7826 */
[----:B------:R-:W-:Y:S02]  /*9d30*/  LOP3.LUT R34, R36, 0x70, R39, 0x78, !PT ;  /* 0x0000007024227812 */ /* 0x000fe400078e7827 */
[----:B------:R-:W2:Y:S04]  /*9d40*/  LDL.64 R36, [R1+0x48] ;  /* 0x0000480001247983 */ /* 0x000ea80000100a00 */
[----:B------:R3:W-:Y:S04]  /*9d50*/  STL [R1+0x58], R32 ;  /* 0x0000582001007387 */ /* 0x0007e80000100800 */
[----:B------:R4:W-:Y:S04]  /*9d60*/  STL.64 [R1+0x50], R34 ;  /* 0x0000502201007387 */ /* 0x0009e80000100a00 */
[----:B------:R-:W2:Y:S04]  /*9d70*/  LDL.LU.64 R38, [R1+0x38] ;  /* 0x0000380001267983 */ /* 0x000ea80000300a00 */
[----:B---3--:R-:W3:Y:S04]  /*9d80*/  LDL.LU.64 R32, [R1+0xa0] ;  /* 0x0000a00001207983 */ /* 0x008ee80000300a00 */
[----:B----4-:R-:W3:Y:S01]  /*9d90*/  LDL.LU.64 R34, [R1+0x98] ;  /* 0x0000980001227983 */ /* 0x010ee20000300a00 */
[----:B--2---:R-:W-:Y:S01]  /*9da0*/  IMAD.MOV.U32 R31, RZ, RZ, R37 ;  /* 0x000000ffff1f7224 */ /* 0x004fe200078e0025 */
[----:B---3--:R-:W-:-:S04]  /*9db0*/  SHF.R.U64 R37, R34, 0x3, R33 ;  /* 0x0000000322257819 */ /* 0x008fc80000001221 */
[C---:B------:R-:W-:Y:S02]  /*9dc0*/  SHF.R.U64 R36, R35.reuse, 0x3, R31 ;  /* 0x0000000323247819 */ /* 0x040fe4000000121f */
[----:B------:R-:W-:Y:S02]  /*9dd0*/  LOP3.LUT R32, R34, 0x70, R37, 0x78, !PT ;  /* 0x0000007022207812 */ /* 0x000fe400078e7825 */
[----:B------:R-:W-:Y:S02]  /*9de0*/  LOP3.LUT R30, R35, 0x70, R36, 0x78, !PT ;  /* 0x00000070231e7812 */ /* 0x000fe400078e7824 */
[----:B------:R-:W2:Y:S04]  /*9df0*/  LDL.LU.64 R36, [R1+0x68] ;  /* 0x0000680001247983 */ /* 0x000ea80000300a00 */
[----:B------:R3:W-:Y:S04]  /*9e00*/  STL.64 [R1+0x40], R32 ;  /* 0x0000402001007387 */ /* 0x0007e80000100a00 */
[----:B------:R4:W-:Y:S04]  /*9e10*/  STL [R1+0x48], R30 ;  /* 0x0000481e01007387 */ /* 0x0009e80000100800 */
[----:B---3--:R-:W3:Y:S04]  /*9e20*/  LDL.LU.64 R32, [R1+0x88] ;  /* 0x0000880001207983 */ /* 0x008ee80000300a00 */
[----:B----4-:R-:W4:Y:S04]  /*9e30*/  LDL.LU.64 R30, [R1+0x90] ;  /* 0x00009000011e7983 */ /* 0x010f280000300a00 */
[----:B--2---:R2:W-:Y:S04]  /*9e40*/  ST.E desc[UR44][R36.64], RZ ;  /* 0x000000ff24007985 */ /* 0x0045e8000c10192c */
[----:B--2---:R-:W2:Y:S01]  /*9e50*/  LDL.LU.64 R36, [R1+0x40] ;  /* 0x0000400001247983 */ /* 0x004ea20000300a00 */
[----:B---3--:R-:W-:-:S02]  /*9e60*/  SHF.R.U64 R34, R33, 0x3, R39 ;  /* 0x0000000321227819 */ /* 0x008fc40000001227 */
[C---:B------:R-:W-:Y:S02]  /*9e70*/  SHF.R.U64 R35, R32.reuse, 0x3, R41 ;  /* 0x0000000320237819 */ /* 0x040fe40000001229 */
[----:B------:R-:W-:Y:S02]  /*9e80*/  LOP3.LUT R38, R33, 0x70, R34, 0x78, !PT ;  /* 0x0000007021267812 */ /* 0x000fe400078e7822 */
[----:B------:R-:W-:Y:S02]  /*9e90*/  LOP3.LUT R40, R32, 0x70, R35, 0x78, !PT ;  /* 0x0000007020287812 */ /* 0x000fe400078e7823 */
[C---:B----4-:R-:W-:Y:S01]  /*9ea0*/  SHF.R.U64 R32, R31.reuse, 0x3, R63 ;  /* 0x000000031f207819 */ /* 0x050fe2000000123f */
[----:B------:R-:W3:Y:S01]  /*9eb0*/  LDL.LU.64 R34, [R1+0x48] ;  /* 0x0000480001227983 */ /* 0x000ee20000300a00 */
[----:B------:R-:W-:Y:S02]  /*9ec0*/  SHF.R.U64 R33, R30, 0x3, R59 ;  /* 0x000000031e217819 */ /* 0x000fe4000000123b */
[----:B------:R-:W-:-:S02]  /*9ed0*/  LOP3.LUT R62, R31, 0x70, R32, 0x78, !PT ;  /* 0x000000701f3e7812 */ /* 0x000fc400078e7820 */
[----:B------:R-:W-:Y:S02]  /*9ee0*/  LOP3.LUT R58, R30, 0x70, R33, 0x78, !PT ;  /* 0x000000701e3a7812 */ /* 0x000fe400078e7821 */
[C---:B------:R-:W-:Y:S01]  /*9ef0*/  SHF.R.U64 R30, R29.reuse, 0x3, R57 ;  /* 0x000000031d1e7819 */ /* 0x040fe20000001239 */
[----:B------:R-:W4:Y:S01]  /*9f00*/  LDL.LU.64 R32, [R1+0x50] ;  /* 0x0000500001207983 */ /* 0x000f220000300a00 */
[C---:B------:R-:W-:Y:S02]  /*9f10*/  SHF.R.U64 R31, R28.reuse, 0x3, R23 ;  /* 0x000000031c1f7819 */ /* 0x040fe40000001217 */
[----:B------:R-:W-:Y:S02]  /*9f20*/  LOP3.LUT R56, R29, 0x70, R30, 0x78, !PT ;  /* 0x000000701d387812 */ /* 0x000fe400078e781e */
[----:B------:R-:W-:Y:S02]  /*9f30*/  LOP3.LUT R22, R28, 0x70, R31, 0x78, !PT ;  /* 0x000000701c167812 */ /* 0x000fe400078e781f */
[----:B------:R-:W-:Y:S01]  /*9f40*/  SHF.R.U64 R28, R27, 0x3, R93 ;  /* 0x000000031b1c7819 */ /* 0x000fe2000000125d */
[----:B------:R-:W2:Y:S01]  /*9f50*/  LDL.LU.64 R30, [R1+0x58] ;  /* 0x00005800011e7983 */ /* 0x000ea20000300a00 */
[----:B------:R-:W-:-:S02]  /*9f60*/  SHF.R.U64 R29, R26, 0x3, R91 ;  /* 0x000000031a1d7819 */ /* 0x000fc4000000125b */
[----:B------:R-:W-:Y:S02]  /*9f70*/  LOP3.LUT R92, R27, 0x70, R28, 0x78, !PT ;  /* 0x000000701b5c7812 */ /* 0x000fe400078e781c */
[----:B------:R-:W-:Y:S02]  /*9f80*/  LOP3.LUT R90, R26, 0x70, R29, 0x78, !PT ;  /* 0x000000701a5a7812 */ /* 0x000fe400078e781d */
[----:B------:R-:W3:Y:S01]  /*9f90*/  LDL.LU.64 R28, [R1+0x60] ;  /* 0x00006000011c7983 */ /* 0x000ee20000300a00 */
[C---:B------:R-:W-:Y:S02]  /*9fa0*/  IADD3 R25, P4, PT, R42.reuse, 0x31e00, RZ ;  /* 0x00031e002a197810 */ /* 0x040fe40007f9e0ff */
[C---:B------:R-:W-:Y:S02]  /*9fb0*/  IADD3 R24, P0, PT, R42.reuse, 0x32400, RZ ;  /* 0x000324002a187810 */ /* 0x040fe40007f1e0ff */
[C---:B------:R-:W-:Y:S01]  /*9fc0*/  IADD3 R21, P1, PT, R42.reuse, 0x32600, RZ ;  /* 0x000326002a157810 */ /* 0x040fe20007f3e0ff */
[--C-:B------:R-:W-:Y:S01]  /*9fd0*/  IMAD.X R89, RZ, RZ, R43.reuse, P4 ;  /* 0x000000ffff597224 */ /* 0x100fe200020e062b */
[C---:B------:R-:W-:Y:S01]  /*9fe0*/  IADD3 R20, P2, PT, R42.reuse, 0x32c00, RZ ;  /* 0x00032c002a147810 */ /* 0x040fe20007f5e0ff */
[--C-:B------:R-:W-:Y:S01]  /*9ff0*/  IMAD.X R87, RZ, RZ, R43.reuse, P0 ;  /* 0x000000ffff577224 */ /* 0x100fe200000e062b */
[C---:B------:R-:W-:Y:S01]  /*a000*/  IADD3 R19, P3, PT, R42.reuse, 0x32e00, RZ ;  /* 0x00032e002a137810 */ /* 0x040fe20007f7e0ff */
[--C-:B------:R-:W-:Y:S01]  /*a010*/  IMAD.X R85, RZ, RZ, R43.reuse, P1 ;  /* 0x000000ffff557224 */ /* 0x100fe200008e062b */
[----:B------:R-:W-:Y:S01]  /*a020*/  IADD3 R18, P4, PT, R42, 0x33400, RZ ;  /* 0x000334002a127810 */ /* 0x000fe20007f9e0ff */
[----:B------:R-:W-:Y:S01]  /*a030*/  IMAD.X R83, RZ, RZ, R43, P2 ;  /* 0x000000ffff537224 */ /* 0x000fe200010e062b */
[----:B------:R-:W-:-:S02]  /*a040*/  SHF.R.U64 R26, R25, 0x3, R89 ;  /* 0x00000003191a7819 */ /* 0x000fc40000001259 */
[C---:B------:R-:W-:Y:S01]  /*a050*/  SHF.R.U64 R27, R24.reuse, 0x3, R87 ;  /* 0x00000003181b7819 */ /* 0x040fe20000001257 */
[--C-:B------:R-:W-:Y:S01]  /*a060*/  IMAD.X R81, RZ, RZ, R43.reuse, P3 ;  /* 0x000000ffff517224 */ /* 0x100fe200018e062b */
[----:B------:R-:W-:Y:S01]  /*a070*/  LOP3.LUT R88, R25, 0x70, R26, 0x78, !PT ;  /* 0x0000007019587812 */ /* 0x000fe200078e781a */
[----:B------:R-:W-:Y:S01]  /*a080*/  IMAD.X R79, RZ, RZ, R43, P4 ;  /* 0x000000ffff4f7224 */ /* 0x000fe200020e062b */
[----:B------:R-:W-:Y:S02]  /*a090*/  LOP3.LUT R86, R24, 0x70, R27, 0x78, !PT ;  /* 0x0000007018567812 */ /* 0x000fe400078e781b */
[C---:B------:R-:W-:Y:S02]  /*a0a0*/  IADD3 R17, P0, PT, R42.reuse, 0x33600, RZ ;  /* 0x000336002a117810 */ /* 0x040fe40007f1e0ff */
[----:B------:R-:W-:Y:S02]  /*a0b0*/  IADD3 R16, P1, PT, R42, 0x33c00, RZ ;  /* 0x00033c002a107810 */ /* 0x000fe40007f3e0ff */
        /* <DEDUP_REMOVED lines=14> */
[----:B------:R-:W-:Y:S02]  /*a1a0*/  IADD3 R13, P4, PT, R42, 0x34600, RZ ;  /* 0x000346002a0d7810 */ /* 0x000fe40007f9e0ff */
[C---:B------:R-:W-:Y:S02]  /*a1b0*/  SHF.R.U64 R18, R17.reuse, 0x3, R77 ;  /* 0x0000000311127819 */ /* 0x040fe4000000124d */
[----:B------:R-:W-:Y:S01]  /*a1c0*/  SHF.R.U64 R19, R16, 0x3, R75 ;  /* 0x0000000310137819 */ /* 0x000fe2000000124b */
[----:B------:R-:W-:Y:S01]  /*a1d0*/  IMAD.X R69, RZ, RZ, R43, P4 ;  /* 0x000000ffff457224 */ /* 0x000fe200020e062b */
[----:B------:R-:W-:-:S02]  /*a1e0*/  LOP3.LUT R76, R17, 0x70, R18, 0x78, !PT ;  /* 0x00000070114c7812 */ /* 0x000fc400078e7812 */
[----:B------:R-:W-:Y:S02]  /*a1f0*/  LOP3.LUT R74, R16, 0x70, R19, 0x78, !PT ;  /* 0x00000070104a7812 */ /* 0x000fe400078e7813 */
[C---:B------:R-:W-:Y:S02]  /*a200*/  SHF.R.U64 R16, R15.reuse, 0x3, R73 ;  /* 0x000000030f107819 */ /* 0x040fe40000001249 */
[C---:B------:R-:W-:Y:S02]  /*a210*/  SHF.R.U64 R17, R14.reuse, 0x3, R71 ;  /* 0x000000030e117819 */ /* 0x040fe40000001247 */
[----:B------:R-:W-:Y:S02]  /*a220*/  LOP3.LUT R72, R15, 0x70, R16, 0x78, !PT ;  /* 0x000000700f487812 */ /* 0x000fe400078e7810 */
[----:B------:R-:W-:Y:S02]  /*a230*/  LOP3.LUT R70, R14, 0x70, R17, 0x78, !PT ;  /* 0x000000700e467812 */ /* 0x000fe400078e7811 */
[----:B------:R-:W-:Y:S01]  /*a240*/  SHF.R.U64 R16, R13, 0x3, R69 ;  /* 0x000000030d107819 */ /* 0x000fe20000001245 */
[----:B------:R-:W1:Y:S01]  /*a250*/  S2R R14, SR_TID.X ;  /* 0x00000000000e7919 */ /* 0x000e620000002100 */
[----:B------:R-:W-:-:S02]  /*a260*/  IADD3 R12, P0, PT, R42, 0x34c00, RZ ;  /* 0x00034c002a0c7810 */ /* 0x000fc40007f1e0ff */
[----:B------:R-:W-:Y:S02]  /*a270*/  LOP3.LUT R68, R13, 0x70, R16, 0x78, !PT ;  /* 0x000000700d447812 */ /* 0x000fe400078e7810 */
[----:B------:R-:W1:Y:S01]  /*a280*/  S2R R13, SR_SWINHI ;  /* 0x00000000000d7919 */ /* 0x000e620000002f00 */
[C---:B------:R-:W-:Y:S01]  /*a290*/  IADD3 R9, P3, PT, R42.reuse, 0x35600, RZ ;  /* 0x000356002a097810 */ /* 0x040fe20007f7e0ff */
[--C-:B------:R-:W-:Y:S01]  /*a2a0*/  IMAD.X R67, RZ, RZ, R43.reuse, P0 ;  /* 0x000000ffff437224 */ /* 0x100fe200000e062b */
[C---:B------:R-:W-:Y:S02]  /*a2b0*/  IADD3 R10, P2, PT, R42.reuse, 0x35400, RZ ;  /* 0x000354002a0a7810 */ /* 0x040fe40007f5e0ff */
[C---:B------:R-:W-:Y:S01]  /*a2c0*/  IADD3 R11, P1, PT, R42.reuse, 0x34e00, RZ ;  /* 0x00034e002a0b7810 */ /* 0x040fe20007f3e0ff */
[----:B---3--:R-:W-:Y:S04]  /*a2d0*/  ST.E desc[UR44][R28.64], RZ ;  /* 0x000000ff1c007985 */ /* 0x008fe8000c10192c */
[----:B--2---:R-:W-:Y:S04]  /*a2e0*/  ST.E desc[UR44][R30.64], RZ ;  /* 0x000000ff1e007985 */ /* 0x004fe8000c10192c */
[----:B----4-:R-:W-:Y:S04]  /*a2f0*/  ST.E desc[UR44][R32.64], RZ ;  /* 0x000000ff20007985 */ /* 0x010fe8000c10192c */
[----:B------:R-:W-:Y:S04]  /*a300*/  ST.E desc[UR44][R34.64], RZ ;  /* 0x000000ff22007985 */ /* 0x000fe8000c10192c */
[----:B------:R-:W-:Y:S04]  /*a310*/  ST.E desc[UR44][R36.64], RZ ;  /* 0x000000ff24007985 */ /* 0x000fe8000c10192c */
[----:B------:R-:W-:Y:S04]  /*a320*/  ST.E desc[UR44][R38.64], RZ ;  /* 0x000000ff26007985 */ /* 0x000fe8000c10192c */
[----:B------:R-:W-:Y:S04]  /*a330*/  ST.E desc[UR44][R40.64], RZ ;  /* 0x000000ff28007985 */ /* 0x000fe8000c10192c */
[----:B------:R2:W-:Y:S04]  /*a340*/  ST.E desc[UR44][R62.64], RZ ;  /* 0x000000ff3e007985 */ /* 0x0005e8000c10192c */
[----:B------:R3:W-:Y:S04]  /*a350*/  ST.E desc[UR44][R58.64], RZ ;  /* 0x000000ff3a007985 */ /* 0x0007e8000c10192c */
[----:B------:R4:W-:Y:S04]  /*a360*/  ST.E desc[UR44][R56.64], RZ ;  /* 0x000000ff38007985 */ /* 0x0009e8000c10192c */
[----:B------:R1:W-:Y:S04]  /*a370*/  ST.E desc[UR44][R22.64], RZ ;  /* 0x000000ff16007985 */ /* 0x0003e8000c10192c */
[----:B--2---:R2:W5:Y:S04]  /*a380*/  LDL.LU R62, [R1+0x84] ;  /* 0x00008400013e7983 */ /* 0x0045680000300800 */
[----:B---3--:R2:W5:Y:S04]  /*a390*/  LDL.LU R58, [R1+0x80] ;  /* 0x00008000013a7983 */ /* 0x0085680000300800 */
[----:B----4-:R2:W5:Y:S04]  /*a3a0*/  LDL.LU.64 R56, [R1+0x78] ;  /* 0x0000780001387983 */ /* 0x0105680000300a00 */
[----:B-1----:R2:W5:Y:S01]  /*a3b0*/  LDL.LU.64 R22, [R1+0x70] ;  /* 0x0000700001167983 */ /* 0x0025620000300a00 */
[----:B------:R-:W-:Y:S01]  /*a3c0*/  IADD3 R8, P4, PT, R42, 0x35c00, RZ ;  /* 0x00035c002a087810 */ /* 0x000fe20007f9e0ff */
[----:B------:R-:W-:Y:S01]  /*a3d0*/  IMAD.X R55, RZ, RZ, R43, P3 ;  /* 0x000000ffff377224 */ /* 0x000fe200018e062b */
[----:B------:R-:W-:Y:S01]  /*a3e0*/  SHF.R.U64 R15, R12, 0x3, R67 ;  /* 0x000000030c0f7819 */ /* 0x000fe20000001243 */
[--C-:B------:R-:W-:Y:S01]  /*a3f0*/  IMAD.X R61, RZ, RZ, R43.reuse, P2 ;  /* 0x000000ffff3d7224 */ /* 0x100fe200010e062b */
[----:B------:R-:W-:Y:S01]  /*a400*/  IADD3 R5, P2, PT, R42, 0x36600, RZ ;  /* 0x000366002a057810 */ /* 0x000fe20007f5e0ff */
[----:B------:R-:W-:Y:S01]  /*a410*/  IMAD.X R65, RZ, RZ, R43, P1 ;  /* 0x000000ffff417224 */ /* 0x000fe200008e062b */
[----:B------:R-:W-:Y:S01]  /*a420*/  LOP3.LUT R66, R12, 0x70, R15, 0x78, !PT ;  /* 0x000000700c427812 */ /* 0x000fe200078e780f */
[----:B------:R-:W-:Y:S01]  /*a430*/  IMAD.X R53, RZ, RZ, R43, P4 ;  /* 0x000000ffff357224 */ /* 0x000fe200020e062b */
[----:B------:R-:W-:Y:S01]  /*a440*/  SHF.R.U64 R12, R9, 0x3, R55 ;  /* 0x00000003090c7819 */ /* 0x000fe20000001237 */
[----:B------:R-:W-:Y:S01]  /*a450*/  IMAD.X R47, RZ, RZ, R43, P2 ;  /* 0x000000ffff2f7224 */ /* 0x000fe200010e062b */
[----:B------:R-:W-:-:S02]  /*a460*/  IADD3 R7, P0, PT, R42, 0x35e00, RZ ;  /* 0x00035e002a077810 */ /* 0x000fc40007f1e0ff */
[----:B------:R-:W-:Y:S02]  /*a470*/  LOP3.LUT R54, R9, 0x70, R12, 0x78, !PT ;  /* 0x0000007009367812 */ /* 0x000fe400078e780c */
[C---:B------:R-:W-:Y:S02]  /*a480*/  SHF.R.U64 R16, R11.reuse, 0x3, R65 ;  /* 0x000000030b107819 */ /* 0x040fe40000001241 */
[C---:B------:R-:W-:Y:S01]  /*a490*/  SHF.R.U64 R9, R8.reuse, 0x3, R53 ;  /* 0x0000000308097819 */ /* 0x040fe20000001235 */
[----:B------:R-:W-:Y:S01]  /*a4a0*/  IMAD.X R51, RZ, RZ, R43, P0 ;  /* 0x000000ffff337224 */ /* 0x000fe200000e062b */
[----:B------:R-:W-:Y:S02]  /*a4b0*/  LOP3.LUT R64, R11, 0x70, R16, 0x78, !PT ;  /* 0x000000700b407812 */ /* 0x000fe400078e7810 */
[----:B------:R-:W-:Y:S02]  /*a4c0*/  LOP3.LUT R52, R8, 0x70, R9, 0x78, !PT ;  /* 0x0000007008347812 */ /* 0x000fe400078e7809 */
[----:B------:R-:W-:-:S02]  /*a4d0*/  IADD3 R6, P1, PT, R42, 0x36400, RZ ;  /* 0x000364002a067810 */ /* 0x000fc40007f3e0ff */
[C---:B------:R-:W-:Y:S02]  /*a4e0*/  SHF.R.U64 R11, R10.reuse, 0x3, R61 ;  /* 0x000000030a0b7819 */ /* 0x040fe4000000123d */
[C---:B------:R-:W-:Y:S01]  /*a4f0*/  SHF.R.U64 R8, R5.reuse, 0x3, R47 ;  /* 0x0000000305087819 */ /* 0x040fe2000000122f */
[----:B------:R-:W-:Y:S01]  /*a500*/  IMAD.X R49, RZ, RZ, R43, P1 ;  /* 0x000000ffff317224 */ /* 0x000fe200008e062b */
[----:B------:R-:W-:Y:S02]  /*a510*/  LOP3.LUT R60, R10, 0x70, R11, 0x78, !PT ;  /* 0x000000700a3c7812 */ /* 0x000fe400078e780b */
[----:B------:R-:W-:Y:S01]  /*a520*/  LOP3.LUT R46, R5, 0x70, R8, 0x78, !PT ;  /* 0x00000070052e7812 */ /* 0x000fe200078e7808 */
[----:B------:R-:W-:Y:S01]  /*a530*/  IMAD.SHL.U32 R5, R14, 0x2, RZ ;  /* 0x000000020e057824 */ /* 0x000fe200078e00ff */
[----:B------:R-:W-:Y:S02]  /*a540*/  IADD3 R4, P3, PT, R42, 0x36c00, RZ ;  /* 0x00036c002a047810 */ /* 0x000fe40007f7e0ff */
[----:B------:R-:W-:-:S02]  /*a550*/  SHF.R.U64 R10, R7, 0x3, R51 ;  /* 0x00000003070a7819 */ /* 0x000fc40000001233 */
[----:B------:R-:W-:Y:S01]  /*a560*/  IADD3 R3, P4, PT, R42, 0x36e00, RZ ;  /* 0x00036e002a037810 */ /* 0x000fe20007f9e0ff */
[----:B------:R-:W-:Y:S01]  /*a570*/  IMAD.X R45, RZ, RZ, R43, P3 ;  /* 0x000000ffff2d7224 */ /* 0x000fe200018e062b */
[----:B------:R-:W-:Y:S02]  /*a580*/  LOP3.LUT R50, R7, 0x70, R10, 0x78, !PT ;  /* 0x0000007007327812 */ /* 0x000fe400078e780a */
[C---:B------:R-:W-:Y:S02]  /*a590*/  SHF.R.U64 R7, R6.reuse, 0x3, R49 ;  /* 0x0000000306077819 */ /* 0x040fe40000001231 */
[----:B------:R-:W-:Y:S02]  /*a5a0*/  LOP3.LUT R5, R5, 0xfe, RZ, 0xc0, !PT ;  /* 0x000000fe05057812 */ /* 0x000fe400078ec0ff */
[----:B------:R-:W-:Y:S02]  /*a5b0*/  MOV R18, R0 ;  /* 0x0000000000127202 */ /* 0x000fe40000000f00 */
[----:B------:R-:W-:Y:S01]  /*a5c0*/  MOV R19, R13 ;  /* 0x0000000d00137202 */ /* 0x000fe20000000f00 */
[----:B------:R-:W-:Y:S01]  /*a5d0*/  IMAD.X R43, RZ, RZ, R43, P4 ;  /* 0x000000ffff2b7224 */ /* 0x000fe200020e062b */
[----:B------:R-:W-:-:S02]  /*a5e0*/  LOP3.LUT R48, R6, 0x70, R7, 0x78, !PT ;  /* 0x0000007006307812 */ /* 0x000fc400078e7807 */
[C---:B------:R-:W-:Y:S01]  /*a5f0*/  SHF.R.U64 R7, R4.reuse, 0x3, R45 ;  /* 0x0000000304077819 */ /* 0x040fe2000000122d */
[----:B------:R-:W-:Y:S01]  /*a600*/  IMAD.WIDE.U32 R18, R5, 0x2, R18 ;  /* 0x0000000205127825 */ /* 0x000fe200078e0012 */
[----:B------:R2:W-:Y:S02]  /*a610*/  ST.E desc[UR44][R92.64], RZ ;  /* 0x000000ff5c007985 */ /* 0x0005e4000c10192c */
[----:B------:R-:W-:Y:S02]  /*a620*/  LOP3.LUT R44, R4, 0x70, R7, 0x78, !PT ;  /* 0x00000070042c7812 */ /* 0x000fe400078e7807 */
[----:B------:R-:W-:Y:S01]  /*a630*/  SHF.R.U64 R4, R3, 0x3, R43 ;  /* 0x0000000303047819 */ /* 0x000fe2000000122b */
[----:B------:R2:W-:Y:S01]  /*a640*/  ST.E desc[UR44][R90.64], RZ ;  /* 0x000000ff5a007985 */ /* 0x0005e2000c10192c */
[----:B------:R-:W-:-:S03]  /*a650*/  IADD3 R6, P2, PT, R18, 0x37400, RZ ;  /* 0x0003740012067810 */ /* 0x000fc60007f5e0ff */
[----:B------:R2:W-:Y:S01]  /*a660*/  ST.E desc[UR44][R88.64], RZ ;  /* 0x000000ff58007985 */ /* 0x0005e2000c10192c */
[----:B------:R-:W-:-:S03]  /*a670*/  LOP3.LUT R42, R3, 0x70, R4, 0x78, !PT ;  /* 0x00000070032a7812 */ /* 0x000fc600078e7804 */
[----:B------:R2:W-:Y:S01]  /*a680*/  ST.E desc[UR44][R86.64], RZ ;  /* 0x000000ff56007985 */ /* 0x0005e2000c10192c */
[C---:B------:R-:W-:Y:S01]  /*a690*/  IADD3 R8, P3, PT, R18.reuse, 0x37600, RZ ;  /* 0x0003760012087810 */ /* 0x040fe20007f7e0ff */
[----:B------:R-:W-:Y:S02]  /*a6a0*/  IMAD.X R17, RZ, RZ, R19, P2 ;  /* 0x000000ffff117224 */ /* 0x000fe400010e0613 */
[----:B------:R2:W-:Y:S01]  /*a6b0*/  ST.E desc[UR44][R84.64], RZ ;  /* 0x000000ff54007985 */ /* 0x0005e2000c10192c */
[----:B------:R-:W-:-:S03]  /*a6c0*/  IADD3 R4, P1, PT, R18, 0x37c00, RZ ;  /* 0x00037c0012047810 */ /* 0x000fc60007f3e0ff */
[----:B------:R2:W-:Y:S01]  /*a6d0*/  ST.E desc[UR44][R82.64], RZ ;  /* 0x000000ff52007985 */ /* 0x0005e2000c10192c */
[----:B------:R-:W-:-:S03]  /*a6e0*/  IADD3 R3, P0, PT, R18, 0x37e00, RZ ;  /* 0x00037e0012037810 */ /* 0x000fc60007f1e0ff */
[----:B------:R2:W-:Y:S01]  /*a6f0*/  ST.E desc[UR44][R80.64], RZ ;  /* 0x000000ff50007985 */ /* 0x0005e2000c10192c */
[----:B------:R-:W-:-:S03]  /*a700*/  IMAD.X R13, RZ, RZ, R19, P3 ;  /* 0x000000ffff0d7224 */ /* 0x000fc600018e0613 */
[----:B------:R2:W-:Y:S01]  /*a710*/  ST.E desc[UR44][R78.64], RZ ;  /* 0x000000ff4e007985 */ /* 0x0005e2000c10192c */
[----:B------:R-:W-:-:S03]  /*a720*/  IMAD.X R11, RZ, RZ, R19, P1 ;  /* 0x000000ffff0b7224 */ /* 0x000fc600008e0613 */
[----:B------:R2:W-:Y:S01]  /*a730*/  ST.E desc[UR44][R76.64], RZ ;  /* 0x000000ff4c007985 */ /* 0x0005e2000c10192c */
[----:B------:R-:W-:-:S03]  /*a740*/  SHF.R.U64 R5, R6, 0x3, R17 ;  /* 0x0000000306057819 */ /* 0x000fc60000001211 */
[----:B------:R2:W-:Y:S01]  /*a750*/  ST.E desc[UR44][R74.64], RZ ;  /* 0x000000ff4a007985 */ /* 0x0005e2000c10192c */
[----:B------:R-:W-:-:S03]  /*a760*/  IMAD.X R9, RZ, RZ, R19, P0 ;  /* 0x000000ffff097224 */ /* 0x000fc600000e0613 */
[----:B------:R2:W-:Y:S04]  /*a770*/  ST.E desc[UR44][R72.64], RZ ;  /* 0x000000ff48007985 */ /* 0x0005e8000c10192c */
[----:B------:R2:W-:Y:S01]  /*a780*/  ST.E desc[UR44][R70.64], RZ ;  /* 0x000000ff46007985 */ /* 0x0005e2000c10192c */
[----:B------:R-:W-:-:S03]  /*a790*/  SHF.R.U64 R7, R8, 0x3, R13 ;  /* 0x0000000308077819 */ /* 0x000fc6000000120d */
[----:B------:R2:W-:Y:S01]  /*a7a0*/  ST.E desc[UR44][R68.64], RZ ;  /* 0x000000ff44007985 */ /* 0x0005e2000c10192c */
[----:B------:R-:W-:-:S03]  /*a7b0*/  LOP3.LUT R16, R6, 0x70, R5, 0x78, !PT ;  /* 0x0000007006107812 */ /* 0x000fc600078e7805 */
[----:B------:R2:W-:Y:S01]  /*a7c0*/  ST.E desc[UR44][R66.64], RZ ;  /* 0x000000ff42007985 */ /* 0x0005e2000c10192c */
[----:B------:R-:W-:-:S03]  /*a7d0*/  SHF.R.U64 R5, R4, 0x3, R11 ;  /* 0x0000000304057819 */ /* 0x000fc6000000120b */
[----:B------:R2:W-:Y:S01]  /*a7e0*/  ST.E desc[UR44][R64.64], RZ ;  /* 0x000000ff40007985 */ /* 0x0005e2000c10192c */
[----:B------:R-:W-:-:S03]  /*a7f0*/  SHF.R.U64 R6, R3, 0x3, R9 ;  /* 0x0000000303067819 */ /* 0x000fc60000001209 */
[----:B------:R2:W-:Y:S01]  /*a800*/  ST.E desc[UR44][R60.64], RZ ;  /* 0x000000ff3c007985 */ /* 0x0005e2000c10192c */
[----:B------:R-:W-:-:S03]  /*a810*/  LOP3.LUT R12, R8, 0x70, R7, 0x78, !PT ;  /* 0x00000070080c7812 */ /* 0x000fc600078e7807 */
[----:B------:R2:W-:Y:S01]  /*a820*/  ST.E desc[UR44][R54.64], RZ ;  /* 0x000000ff36007985 */ /* 0x0005e2000c10192c */
[----:B------:R-:W-:-:S03]  /*a830*/  LOP3.LUT R10, R4, 0x70, R5, 0x78, !PT ;  /* 0x00000070040a7812 */ /* 0x000fc600078e7805 */
[----:B------:R2:W-:Y:S01]  /*a840*/  ST.E desc[UR44][R52.64], RZ ;  /* 0x000000ff34007985 */ /* 0x0005e2000c10192c */
[----:B------:R-:W-:-:S03]  /*a850*/  LOP3.LUT R8, R3, 0x70, R6, 0x78, !PT ;  /* 0x0000007003087812 */ /* 0x000fc600078e7806 */
[----:B------:R2:W-:Y:S04]  /*a860*/  ST.E desc[UR44][R50.64], RZ ;  /* 0x000000ff32007985 */ /* 0x0005e8000c10192c */
[----:B------:R2:W-:Y:S04]  /*a870*/  ST.E desc[UR44][R48.64], RZ ;  /* 0x000000ff30007985 */ /* 0x0005e8000c10192c */
[----:B------:R2:W-:Y:S04]  /*a880*/  ST.E desc[UR44][R46.64], RZ ;  /* 0x000000ff2e007985 */ /* 0x0005e8000c10192c */
[----:B------:R2:W-:Y:S04]  /*a890*/  ST.E desc[UR44][R44.64], RZ ;  /* 0x000000ff2c007985 */ /* 0x0005e8000c10192c */
[----:B------:R2:W-:Y:S04]  /*a8a0*/  ST.E desc[UR44][R42.64], RZ ;  /* 0x000000ff2a007985 */ /* 0x0005e8000c10192c */
[----:B------:R2:W-:Y:S04]  /*a8b0*/  ST.E desc[UR44][R16.64], RZ ;  /* 0x000000ff10007985 */ /* 0x0005e8000c10192c */
[----:B------:R2:W-:Y:S04]  /*a8c0*/  ST.E desc[UR44][R12.64], RZ ;  /* 0x000000ff0c007985 */ /* 0x0005e8000c10192c */
[----:B------:R2:W-:Y:S04]  /*a8d0*/  ST.E desc[UR44][R10.64], RZ ;  /* 0x000000ff0a007985 */ /* 0x0005e8000c10192c */
[----:B------:R2:W-:Y:S01]  /*a8e0*/  ST.E desc[UR44][R8.64], RZ ;  /* 0x000000ff08007985 */ /* 0x0005e2000c10192c */
[----:B------:R-:W-:Y:S01]  /*a8f0*/  @!PT LDS RZ, [RZ] ;  /* 0x00000000fffff984 */ /* 0x000fe20000000800 */
[----:B------:R-:W-:Y:S01]  /*a900*/  @!PT LDS RZ, [RZ] ;  /* 0x00000000fffff984 */ /* 0x000fe20000000800 */
[----:B------:R-:W-:Y:S01]  /*a910*/  @!PT LDS RZ, [RZ] ;  /* 0x00000000fffff984 */ /* 0x000fe20000000800 */
[----:B------:R-:W-:Y:S01]  /*a920*/  @!PT LDS RZ, [RZ] ;  /* 0x00000000fffff984 */ /* 0x000fe20000000800 */
[----:B------:R1:W-:Y:S06]  /*a930*/  MEMBAR.ALL.CTA ;  /* 0x0000000000007992 */ /* 0x0003ec0000008000 */
[----:B-1----:R-:W1:Y:S01]  /*a940*/  FENCE.VIEW.ASYNC.S ;  /* 0x00000000000073c6 */ /* 0x002e620000000000 */
[----:B------:R-:W-:Y:S05]  /*a950*/  BRA.U UP0, `(.L_x_161) ;  /* 0x0000000100047547 */ /* 0x000fea000b800000 */
[----:B------:R-:W-:Y:S05]  /*a960*/  BPT.TRAP 0x1 ;  /* 0x000000040000795c */ /* 0x000fea0000300000 */
.L_x_161:
[----:B-----5:R-:W-:Y:S01]  /*a970*/  SHF.L.U32 R3, R56, 0x1f, RZ ;  /* 0x0000001f38037819 */ /* 0x020fe200000006ff */
[----:B------:R-:W-:Y:S03]  /*a980*/  BSSY B0, `(.L_x_162) ;  /* 0x0000003000007945 */ /* 0x000fe60003800000 */
[----:B-1----:R-:W1:Y:S02]  /*a990*/  SYNCS.PHASECHK.TRANS64.TRYWAIT P0, [R0+URZ+0x380c8], R3 ;  /* 0x0380c803000075a7 */ /* 0x002e6400080011ff */
[----:B-1----:R-:W-:Y:S05]  /*a9a0*/  @!P0 BRA `(.L_x_163) ;  /* 0x0000017c00608947 */ /* 0x002fea0003800000 */
.L_x_455:
[----:B------:R-:W-:Y:S05]  /*a9b0*/  BSYNC B0 ;  /* 0x0000000000007941 */ /* 0x000fea0003800000 */
.L_x_162:
[----:B------:R-:W-:Y:S05]  /*a9c0*/  @!P5 BRA `(.L_x_164) ;  /* 0x0000000000d0d947 */ /* 0x000fea0003800000 */
[----:B-1----:R-:W1:Y:S01]  /*a9d0*/  LDC R3, c[0x0][0x904] ;  /* 0x00024100ff037b82 */ /* 0x002e620000000800 */
[----:B------:R-:W3:Y:S01]  /*a9e0*/  LDCU.64 UR4, c[0x0][0x908] ;  /* 0x00012100ff0477ac */ /* 0x000ee20008000a00 */
[----:B------:R-:W-:Y:S01]  /*a9f0*/  BSSY.RECONVERGENT B0, `(.L_x_164) ;  /* 0x0000031000007945 */ /* 0x000fe20003800200 */
[----:B---3--:R-:W-:Y:S01]  /*aa00*/  IMAD.HI.U32 R4, R57, UR4, RZ ;  /* 0x0000000439047c27 */ /* 0x008fe2000f8e00ff */
[----:B------:R-:W3:Y:S01]  /*aa10*/  LDCU UR4, c[0x0][0x380] ;  /* 0x00007000ff0477ac */ /* 0x000ee20008000800 */
[----:B-1----:R-:W-:-:S03]  /*aa20*/  ISETP.NE.AND P0, PT, R3, 0x1, PT ;  /* 0x000000010300780c */ /* 0x002fc60003f05270 */
[----:B------:R-:W-:-:S04]  /*aa30*/  SHF.R.U32.HI R4, RZ, UR5, R4 ;  /* 0x00000005ff047c19 */ /* 0x000fc80008011604 */
[----:B------:R-:W-:-:S05]  /*aa40*/  SEL R4, R57, R4, !P0 ;  /* 0x0000000439047207 */ /* 0x000fca0004000000 */
[----:B------:R-:W-:-:S04]  /*aa50*/  IMAD.MOV R4, RZ, RZ, -R4 ;  /* 0x000000ffff047224 */ /* 0x000fc800078e0a04 */
[----:B------:R-:W-:Y:S01]  /*aa60*/  IMAD R4, R3, R4, R57 ;  /* 0x0000000403047224 */ /* 0x000fe200078e0239 */
[----:B------:R-:W-:-:S05]  /*aa70*/  LOP3.LUT R3, R14, 0x7f, RZ, 0xc0, !PT ;  /* 0x0000007f0e037812 */ /* 0x000fca00078ec0ff */
[----:B------:R-:W-:-:S04]  /*aa80*/  IMAD R3, R4, 0x100, R3 ;  /* 0x0000010004037824 */ /* 0x000fc800078e0203 */
[----:B--2---:R-:W-:-:S05]  /*aa90*/  VIADD R9, R3, 0x80 ;  /* 0x0000008003097836 */ /* 0x004fca0000000000 */
        /* <DEDUP_REMOVED lines=10> */
[----:B------:R-:W1:Y:S02]  /*ab40*/  F2I.FTZ.U32.TRUNC.NTZ R11, R10 ;  /* 0x0000000a000b7305 */ /* 0x000e64000021f000 */
[----:B-1----:R-:W-:Y:S01]  /*ab50*/  IADD3 R3, PT, PT, RZ, -R11, RZ ;  /* 0x8000000bff037210 */ /* 0x002fe20007ffe0ff */
[----:B------:R-:W-:-:S04]  /*ab60*/  IMAD.MOV.U32 R10, RZ, RZ, RZ ;  /* 0x000000ffff0a7224 */ /* 0x000fc800078e00ff */
[----:B------:R-:W-:Y:S01]  /*ab70*/  IMAD R4, R3, R5, RZ ;  /* 0x0000000503047224 */ /* 0x000fe200078e02ff */
[----:B------:R-:W-:-:S03]  /*ab80*/  IABS R3, R2 ;  /* 0x0000000200037213 */ /* 0x000fc60000000000 */
[----:B------:R-:W-:Y:S01]  /*ab90*/  IMAD.HI.U32 R11, R11, R4, R10 ;  /* 0x000000040b0b7227 */ /* 0x000fe200078e000a */
[----:B------:R-:W-:-:S05]  /*aba0*/  MOV R6, R3 ;  /* 0x0000000300067202 */ /* 0x000fca0000000f00 */
[----:B------:R-:W-:-:S04]  /*abb0*/  IMAD.HI.U32 R3, R11, R6, RZ ;  /* 0x000000060b037227 */ /* 0x000fc800078e00ff */
[----:B------:R-:W-:-:S04]  /*abc0*/  IMAD.MOV R4, RZ, RZ, -R3 ;  /* 0x000000ffff047224 */ /* 0x000fc800078e0a03 */
[----:B------:R-:W-:-:S05]  /*abd0*/  IMAD R4, R5, R4, R6 ;  /* 0x0000000405047224 */ /* 0x000fca00078e0206 */
[----:B------:R-:W-:-:S13]  /*abe0*/  ISETP.GT.U32.AND P0, PT, R5, R4, PT ;  /* 0x000000040500720c */ /* 0x000fda0003f04070 */
[-C--:B------:R-:W-:Y:S01]  /*abf0*/  @!P0 IADD3 R4, PT, PT, R4, -R5.reuse, RZ ;  /* 0x8000000504048210 */ /* 0x080fe20007ffe0ff */
[----:B------:R-:W-:Y:S01]  /*ac00*/  @!P0 VIADD R3, R3, 0x1 ;  /* 0x0000000103038836 */ /* 0x000fe20000000000 */
[----:B------:R-:W-:Y:S02]  /*ac10*/  ISETP.NE.AND P0, PT, R7, RZ, PT ;  /* 0x000000ff0700720c */ /* 0x000fe40003f05270 */
[----:B------:R-:W-:Y:S02]  /*ac20*/  ISETP.GE.U32.AND P2, PT, R4, R5, PT ;  /* 0x000000050400720c */ /* 0x000fe40003f46070 */
[----:B------:R-:W-:-:S04]  /*ac30*/  LOP3.LUT R4, R2, R7, RZ, 0x3c, !PT ;  /* 0x0000000702047212 */ /* 0x000fc800078e3cff */
[----:B------:R-:W-:Y:S02]  /*ac40*/  ISETP.GE.AND P1, PT, R4, RZ, PT ;  /* 0x000000ff0400720c */ /* 0x000fe40003f26270 */
[----:B------:R-:W1:Y:S05]  /*ac50*/  LDC.64 R4, c[0x0][0x880] ;  /* 0x00022000ff047b82 */ /* 0x000e6a0000000a00 */
[----:B------:R-:W-:-:S06]  /*ac60*/  @P2 IADD3 R3, PT, PT, R3, 0x1, RZ ;  /* 0x0000000103032810 */ /* 0x000fcc0007ffe0ff */
[----:B------:R-:W-:Y:S01]  /*ac70*/  @!P1 IMAD.MOV R3, RZ, RZ, -R3 ;  /* 0x000000ffff039224 */ /* 0x000fe200078e0a03 */
[----:B------:R-:W-:-:S04]  /*ac80*/  @!P0 LOP3.LUT R3, RZ, R7, RZ, 0x33, !PT ;  /* 0x00000007ff038212 */ /* 0x000fc800078e33ff */
[C---:B------:R-:W-:Y:S01]  /*ac90*/  IADD3 R6, PT, PT, -R3.reuse, RZ, RZ ;  /* 0x000000ff03067210 */ /* 0x040fe20007ffe1ff */
[----:B---3--:R-:W-:-:S04]  /*aca0*/  IMAD R22, R3, UR5, R22 ;  /* 0x0000000503167c24 */ /* 0x008fc8000f8e0216 */
[----:B------:R-:W-:Y:S02]  /*acb0*/  IMAD R3, R7, R6, R2 ;  /* 0x0000000607037224 */ /* 0x000fe400078e0202 */
[----:B------:R-:W-:Y:S02]  /*acc0*/  IMAD.MOV.U32 R2, RZ, RZ, -0x800000 ;  /* 0xff800000ff027424 */ /* 0x000fe400078e00ff */
[----:B------:R-:W-:-:S04]  /*acd0*/  IMAD R3, R3, UR4, R22 ;  /* 0x0000000403037c24 */ /* 0x000fc8000f8e0216 */
[----:B-1----:R-:W-:-:S05]  /*ace0*/  IMAD.WIDE R4, R3, 0x4, R4 ;  /* 0x0000000403047825 */ /* 0x002fca00078e0204 */
[----:B------:R1:W-:Y:S02]  /*acf0*/  STG.E desc[UR44][R4.64], R2 ;  /* 0x0000000204007986 */ /* 0x0003e4000c10192c */
.L_x_165:
[----:B------:R-:W-:Y:S05]  /*ad00*/  BSYNC.RECONVERGENT B0 ;  /* 0x0000000000007941 */ /* 0x000fea0003800200 */
.L_x_164:
[----:B------:R-:W-:Y:S01]  /*ad10*/  @!PT LDS RZ, [RZ] ;  /* 0x00000000fffff984 */ /* 0x000fe20000000800 */
[----:B------:R-:W-:Y:S01]  /*ad20*/  @!PT LDS RZ, [RZ] ;  /* 0x00000000fffff984 */ /* 0x000fe20000000800 */
[----:B------:R-:W-:Y:S01]  /*ad30*/  @!PT LDS RZ, [RZ] ;  /* 0x00000000fffff984 */ /* 0x000fe20000000800 */
[----:B------:R-:W-:Y:S01]  /*ad40*/  @!PT LDS RZ, [RZ] ;  /* 0x00000000fffff984 */ /* 0x000fe20000000800 */
[----:B------:R3:W-:Y:S06]  /*ad50*/  MEMBAR.ALL.CTA ;  /* 0x0000000000007992 */ /* 0x0007ec0000008000 */
[----:B---3--:R-:W3:Y:S01]  /*ad60*/  FENCE.VIEW.ASYNC.S ;  /* 0x00000000000073c6 */ /* 0x008ee20000000000 */
[----:B------:R-:W-:-:S09]  /*ad70*/  UISETP.NE.AND UP0, UPT, UR37, URZ, UPT ;  /* 0x000000ff2500728c */ /* 0x000fd2000bf05270 */
[----:B------:R-:W-:Y:S05]  /*ad80*/  BRA.U UP0, `(.L_x_166) ;  /* 0x0000000100047547 */ /* 0x000fea000b800000 */
[----:B------:R-:W-:Y:S05]  /*ad90*/  BPT.TRAP 0x1 ;  /* 0x000000040000795c */ /* 0x000fea0000300000 */
.L_x_166:
[----:B---3--:R3:W-:Y:S01]  /*ada0*/  SYNCS.ARRIVE.TRANS64.A1T0 RZ, [R0+URZ+0x380b8], RZ ;  /* 0x0380b8ff00ff79a7 */ /* 0x0087e200081000ff */
[----:B------:R-:W-:Y:S01]  /*adb0*/  LOP3.LUT R56, R56, 0x1, RZ, 0x3c, !PT ;  /* 0x0000000138387812 */ /* 0x000fe200078e3cff */
[----:B------:R-:W-:Y:S06]  /*adc0*/  BRA `(.L_x_92) ;  /* 0x0000006c00887947 */ /* 0x000fec0003800000 */
.L_x_93:
[----:B------:R-:W-:-:S09]  /*add0*/  UISETP.NE.AND UP0, UPT, UR43, URZ, UPT ;  /* 0x000000ff2b00728c */ /* 0x000fd2000bf05270 */
[----:B------:R-:W-:Y:S05]  /*ade0*/  BRA.U !UP0, `(.L_x_167) ;  /* 0x0000000108047547 */ /* 0x000fea000b800000 */
[----:B------:R-:W-:Y:S05]  /*adf0*/  BPT.TRAP 0x1 ;  /* 0x000000040000795c */ /* 0x000fea0000300000 */
.L_x_167:
[----:B------:R-:W1:Y:S01]  /*ae00*/  S2R R60, SR_CgaCtaId ;  /* 0x00000000003c7919 */ /* 0x000e620000008800 */
[----:B------:R-:W-:Y:S01]  /*ae10*/  MOV R59, 0x400 ;  /* 0x00000400003b7802 */ /* 0x000fe20000000f00 */
[----:B------:R-:W-:Y:S01]  /*ae20*/  BSSY B0, `(.L_x_168) ;  /* 0x0000005000007945 */ /* 0x000fe20003800000 */
[----:B------:R-:W-:Y:S02]  /*ae30*/  SHF.L.U32 R0, R23, 0x1f, RZ ;  /* 0x0000001f17007819 */ /* 0x000fe400000006ff */
[----:B-1----:R-:W-:-:S04]  /*ae40*/  LEA R59, R60, R59, 0x18 ;  /* 0x0000003b3c3b7211 */ /* 0x002fc800078ec0ff */
[----:B------:R-:W1:Y:S02]  /*ae50*/  SYNCS.PHASECHK.TRANS64.TRYWAIT P0, [R59+URZ+0x38070], R0 ;  /* 0x038070003b0075a7 */ /* 0x000e6400080011ff */
[----:B-1----:R-:W-:Y:S05]  /*ae60*/  @!P0 BRA `(.L_x_169) ;  /* 0x0000017800448947 */ /* 0x002fea0003800000 */
.L_x_456:
[----:B------:R-:W-:Y:S05]  /*ae70*/  BSYNC B0 ;  /* 0x0000000000007941 */ /* 0x000fea0003800000 */
.L_x_168:
[----:B------:R-:W-:-:S09]  /*ae80*/  UISETP.NE.AND UP0, UPT, UR43, URZ, UPT ;  /* 0x000000ff2b00728c */ /* 0x000fd2000bf05270 */
[----:B------:R-:W-:Y:S05]  /*ae90*/  BRA.U !UP0, `(.L_x_170) ;  /* 0x0000000108047547 */ /* 0x000fea000b800000 */
[----:B------:R-:W-:Y:S05]  /*aea0*/  BPT.TRAP 0x1 ;  /* 0x000000040000795c */ /* 0x000fea0000300000 */
.L_x_170:
[----:B------:R-:W-:Y:S01]  /*aeb0*/  IADD3 R63, PT, PT, R59, 0x38078, RZ ;  /* 0x000380783b3f7810 */ /* 0x000fe20007ffe0ff */
[----:B------:R-:W-:-:S03]  /*aec0*/  UISETP.NE.AND UP0, UPT, UR42, URZ, UPT ;  /* 0x000000ff2a00728c */ /* 0x000fc6000bf05270 */
[----:B-1----:R-:W-:-:S04]  /*aed0*/  PRMT R0, R60, 0x654, R63 ;  /* 0x000006543c007816 */ /* 0x002fc8000000003f */
[----:B------:R1:W-:Y:S02]  /*aee0*/  SYNCS.ARRIVE.TRANS64.RED.A1T0 RZ, [R0+URZ], RZ ;  /* 0x000000ff00ff79a7 */ /* 0x0003e400081004ff */
[----:B------:R-:W-:Y:S05]  /*aef0*/  BRA.U !UP0, `(.L_x_171) ;  /* 0x0000000108047547 */ /* 0x000fea000b800000 */
[----:B------:R-:W-:Y:S05]  /*af00*/  BPT.TRAP 0x1 ;  /* 0x000000040000795c */ /* 0x000fea0000300000 */
.L_x_171:
[----:B------:R-:W-:Y:S01]  /*af10*/  IMAD.U32 R3, RZ, RZ, UR38 ;  /* 0x00000026ff037e24 */ /* 0x000fe2000f8e00ff */
[----:B------:R-:W-:-:S04]  /*af20*/  ISETP.GE.AND P0, PT, R4, 0x81, PT ;  /* 0x000000810400780c */ /* 0x000fc80003f06270 */
[----:B------:R-:W-:-:S04]  /*af30*/  SHF.L.U32 R6, R3, 0x1f, RZ ;  /* 0x0000001f03067819 */ /* 0x000fc800000006ff */
[----:B------:R-:W2:Y:S02]  /*af40*/  SYNCS.PHASECHK.TRANS64.TRYWAIT P1, [R59+URZ+0x38080], R6 ;  /* 0x038080063b0075a7 */ /* 0x000ea400080211ff */
[----:B--2---:R-:W-:Y:S05]  /*af50*/  @!P1 BRA `(.L_x_172) ;  /* 0x00000178001c9947 */ /* 0x004fea0003800000 */
.L_x_457:
[----:B------:R-:W-:Y:S02]  /*af60*/  LOP3.LUT R3, R23, 0x1, RZ, 0x3c, !PT ;  /* 0x0000000117037812 */ /* 0x000fe400078e3cff */
[----:B------:R-:W-:Y:S01]  /*af70*/  MOV R61, R62 ;  /* 0x0000003e003d7202 */ /* 0x000fe20000000f00 */
[----:B------:R-:W-:Y:S06]  /*af80*/  @!P0 BRA `(.L_x_173) ;  /* 0x0000002400e08947 */ /* 0x000fec0003800000 */
[----:B------:R-:W-:-:S05]  /*af90*/  VIADD R5, R4, 0x7f ;  /* 0x0000007f04057836 */ /* 0x000fca0000000000 */
[----:B-1----:R-:W-:-:S04]  /*afa0*/  SHF.R.S32.HI R0, RZ, 0x1f, R5 ;  /* 0x0000001fff007819 */ /* 0x002fc80000011405 */
[----:B------:R-:W-:-:S04]  /*afb0*/  LEA.HI R0, R0, R5, RZ, 0x7 ;  /* 0x0000000500007211 */ /* 0x000fc800078f38ff */
[----:B------:R-:W-:-:S04]  /*afc0*/  SHF.R.S32.HI R0, RZ, 0x7, R0 ;  /* 0x00000007ff007819 */ /* 0x000fc80000011400 */
[----:B------:R-:W-:-:S04]  /*afd0*/  VIMNMX R5, PT, PT, R0, 0x2, PT ;  /* 0x0000000200057848 */ /* 0x000fc80003fe0100 */
[----:B------:R-:W-:-:S05]  /*afe0*/  IADD3 R5, PT, PT, -R5, R62, R0 ;  /* 0x0000003e05057210 */ /* 0x000fca0007ffe100 */
[----:B------:R-:W-:-:S07]  /*aff0*/  VIADD R61, R5, 0x1 ;  /* 0x00000001053d7836 */ /* 0x000fce0000000000 */
.L_x_216:
[----:B------:R-:W-:Y:S05]  /*b000*/  YIELD ;  /* 0x0000000000007946 */ /* 0x000fea0003800000 */
[----:B------:R-:W-:Y:S01]  /*b010*/  UISETP.NE.AND UP0, UPT, UR43, URZ, UPT ;  /* 0x000000ff2b00728c */ /* 0x000fe2000bf05270 */
[----:B------:R-:W-:Y:S02]  /*b020*/  VIADD R62, R62, 0x1 ;  /* 0x000000013e3e7836 */ /* 0x000fe40000000000 */
[----:B------:R-:W-:-:S03]  /*b030*/  IMAD.MOV.U32 R23, RZ, RZ, R3 ;  /* 0x000000ffff177224 */ /* 0x000fc600078e0003 */
[----:B------:R-:W-:-:S04]  /*b040*/  ISETP.NE.AND P0, PT, R62, R61, PT ;  /* 0x0000003d3e00720c */ /* 0x000fc80003f05270 */
[----:B------:R-:W-:Y:S01]  /*b050*/  P2R R64, PR, RZ, 0x1 ;  /* 0x00000001ff407803 */ /* 0x000fe20000000000 */
[----:B---34-:R-:W-:Y:S08]  /*b060*/  BRA.U !UP0, `(.L_x_174) ;  /* 0x0000000108047547 */ /* 0x018ff0000b800000 */
[----:B------:R-:W-:Y:S05]  /*b070*/  BPT.TRAP 0x1 ;  /* 0x000000040000795c */ /* 0x000fea0000300000 */
.L_x_174:
[----:B------:R-:W-:Y:S01]  /*b080*/  SHF.L.U32 R0, R23, 0x1f, RZ ;  /* 0x0000001f17007819 */ /* 0x000fe200000006ff */
[----:B------:R-:W1:Y:S03]  /*b090*/  S2R R66, SR_TID.X ;  /* 0x0000000000427919 */ /* 0x000e660000002100 */
[----:B------:R-:W3:Y:S01]  /*b0a0*/  SYNCS.PHASECHK.TRANS64.TRYWAIT P0, [R59+URZ+0x38070], R0 ;  /* 0x038070003b0075a7 */ /* 0x000ee200080011ff */
[----:B-1----:R-:W-:-:S05]  /*b0b0*/  IMAD.U32 R65, R66, 0x10000, RZ ;  /* 0x0001000042417824 */ /* 0x002fca00078e00ff */
[----:B------:R-:W-:Y:S01]  /*b0c0*/  LOP3.LUT R65, R65, 0x600000, RZ, 0xc0, !PT ;  /* 0x0060000041417812 */ /* 0x000fe200078ec0ff */
[----:B---3--:R-:W-:Y:S06]  /*b0d0*/  @!P0 BRA `(.L_x_175) ;  /* 0x0000017400d08947 */ /* 0x008fec0003800000 */
.L_x_458:
[----:B------:R-:W-:Y:S05]  /*b0e0*/  WARPSYNC.ALL ;  /* 0x0000000000007948 */ /* 0x000fea0003800000 */
[----:B------:R-:W-:Y:S01]  /*b0f0*/  R2UR UR4, R65 ;  /* 0x00000000410472ca */ /* 0x000fe200000e0000 */
[----:B------:R-:W-:Y:S01]  /*b100*/  UISETP.NE.AND UP0, UPT, UR37, URZ, UPT ;  /* 0x000000ff2500728c */ /* 0x000fe2000bf05270 */
[----:B------:R-:W-:Y:S01]  /*b110*/  PLOP3.LUT P0, PT, PT, PT, PT, 0x80, 0x8 ;  /* 0x000000000008781c */ /* 0x000fe20003f0f070 */
[----:B------:R-:W-:-:S10]  /*b120*/  IMAD.MOV.U32 R67, RZ, RZ, 0x3f800000 ;  /* 0x3f800000ff437424 */ /* 0x000fd400078e00ff */
[----:B------:R-:W3:Y:S02]  /*b130*/  LDTM.x2 R4, tmem[UR4] ;  /* 0x00000004000479ee */ /* 0x000ee400080c0000 */
[----:B---3--:R-:W-:-:S13]  /*b140*/  FSETP.NEU.AND P2, PT, R4, R5, PT ;  /* 0x000000050400720b */ /* 0x008fda0003f4d000 */
[----:B-1----:R-:W1:Y:S01]  /*b150*/  @P2 LDC R0, c[0x0][0x704] ;  /* 0x0001c100ff002b82 */ /* 0x002e620000000800 */
[----:B------:R-:W-:-:S04]  /*b160*/  @P2 FADD R5, R4, -R5 ;  /* 0x8000000504052221 */ /* 0x000fc80000000000 */
[----:B-1----:R-:W-:-:S05]  /*b170*/  @P2 FMUL R5, R5, R0 ;  /* 0x0000000005052220 */ /* 0x002fca0000400000 */
[----:B------:R-:W-:-:S04]  /*b180*/  @P2 FSETP.GEU.AND P1, PT, R5, -126, PT ;  /* 0xc2fc00000500280b */ /* 0x000fc80003f2e000 */
[----:B------:R-:W-:-:S13]  /*b190*/  @P2 PLOP3.LUT P0, PT, P1, PT, PT, 0x80, 0x8 ;  /* 0x000000000008281c */ /* 0x000fda0000f0f070 */
[----:B------:R-:W-:-:S04]  /*b1a0*/  @!P0 FMUL R5, R5, 0.5 ;  /* 0x3f00000005058820 */ /* 0x000fc80000400000 */
[----:B------:R-:W1:Y:S02]  /*b1b0*/  @P2 MUFU.EX2 R0, R5 ;  /* 0x0000000500002308 */ /* 0x000e640000000800 */
[----:B-1----:R-:W-:-:S05]  /*b1c0*/  @!P0 FMUL R0, R0, R0 ;  /* 0x0000000000008220 */ /* 0x002fca0000400000 */
[----:B------:R-:W-:Y:S01]  /*b1d0*/  @P2 MOV R67, R0 ;  /* 0x0000000000432202 */ /* 0x000fe20000000f00 */
[----:B------:R-:W-:Y:S06]  /*b1e0*/  BRA.U UP0, `(.L_x_176) ;  /* 0x0000000100047547 */ /* 0x000fec000b800000 */
[----:B------:R-:W-:Y:S05]  /*b1f0*/  BPT.TRAP 0x1 ;  /* 0x000000040000795c */ /* 0x000fea0000300000 */
.L_x_176:
[----:B------:R-:W-:Y:S01]  /*b200*/  IMAD.U32 R0, RZ, RZ, UR36 ;  /* 0x00000024ff007e24 */ /* 0x000fe2000f8e00ff */
[----:B------:R-:W-:-:S04]  /*b210*/  FSETP.NEU.AND P1, PT, R67, 1, PT ;  /* 0x3f8000004300780b */ /* 0x000fc80003f2d000 */
[----:B------:R-:W-:-:S04]  /*b220*/  SHF.L.U32 R0, R0, 0x1f, RZ ;  /* 0x0000001f00007819 */ /* 0x000fc800000006ff */
[----:B------:R-:W1:Y:S02]  /*b230*/  SYNCS.PHASECHK.TRANS64.TRYWAIT P0, [R59+URZ+0x38090], R0 ;  /* 0x038090003b0075a7 */ /* 0x000e6400080011ff */
[----:B-1----:R-:W-:Y:S05]  /*b240*/  @!P0 BRA `(.L_x_177) ;  /* 0x0000017400888947 */ /* 0x002fea0003800000 */
.L_x_459:
[----:B------:R-:W-:-:S13]  /*b250*/  VOTE.ANY P1, P1 ;  /* 0x0000000000ff7806 */ /* 0x000fda0000820100 */
[----:B------:R-:W-:Y:S05]  /*b260*/  @!P1 BRA `(.L_x_178) ;  /* 0x0000001000149947 */ /* 0x000fea0003800000 */
[----:B------:R-:W-:Y:S01]  /*b270*/  SHF.R.U32.HI R16, RZ, 0x5, R66 ;  /* 0x00000005ff107819 */ /* 0x000fe20000011642 */
[----:B------:R-:W-:Y:S01]  /*b280*/  BSSY.RECONVERGENT B6, `(.L_x_179) ;  /* 0x0000018000067945 */ /* 0x000fe20003800200 */
[----:B------:R-:W-:Y:S02]  /*b290*/  LOP3.LUT R19, R65, 0x100, RZ, 0xfc, !PT ;  /* 0x0000010041137812 */ /* 0x000fe400078efcff */
[----:B------:R-:W-:Y:S02]  /*b2a0*/  SHF.R.U32.HI R17, RZ, 0x15, R65 ;  /* 0x00000015ff117819 */ /* 0x000fe40000011641 */
[----:B------:R-:W-:Y:S02]  /*b2b0*/  LOP3.LUT R16, R16, 0x3, RZ, 0xc0, !PT ;  /* 0x0000000310107812 */ /* 0x000fe400078ec0ff */
[----:B------:R-:W-:Y:S02]  /*b2c0*/  R2UR UR4, R19 ;  /* 0x00000000130472ca */ /* 0x000fe400000e0000 */
[----:B------:R-:W-:-:S11]  /*b2d0*/  ISETP.NE.AND P0, PT, R16, R17, PT ;  /* 0x000000111000720c */ /* 0x000fd60003f05270 */
[----:B------:R-:W3:Y:S02]  /*b2e0*/  LDTM.x16 R24, tmem[UR4] ;  /* 0x00000004001879ee */ /* 0x000ee40008240000 */
[----:B---3--:R-:W-:Y:S05]  /*b2f0*/  @!P0 BRA `(.L_x_180) ;  /* 0x0000000000408947 */ /* 0x008fea0003800000 */
[----:B------:R-:W-:Y:S01]  /*b300*/  MOV R14, 0x8 ;  /* 0x00000008000e7802 */ /* 0x000fe20000000f00 */
[----:B------:R-:W3:Y:S01]  /*b310*/  LDCU.64 UR8, c[0x4][0xb0] ;  /* 0x01001600ff0877ac */ /* 0x000ee20008000a00 */
[----:B------:R-:W-:Y:S02]  /*b320*/  HFMA2 R12, -RZ, RZ, 0, 5.9604644775390625e-08 ;  /* 0x00000001ff0c7431 */ /* 0x000fe400000001ff */
[----:B------:R-:W-:Y:S01]  /*b330*/  IMAD.MOV.U32 R8, RZ, RZ, 0x192 ;  /* 0x00000192ff087424 */ /* 0x000fe200078e00ff */
[----:B------:R-:W2:Y:S01]  /*b340*/  LDCU.64 UR6, c[0x4][0xb8] ;  /* 0x01001700ff0677ac */ /* 0x000ea20008000a00 */
[----:B------:R-:W4:Y:S01]  /*b350*/  LDC.64 R14, c[0x4][R14] ;  /* 0x010000000e0e7b82 */ /* 0x000f220000000a00 */
[----:B------:R-:W-:Y:S01]  /*b360*/  IMAD.MOV.U32 R13, RZ, RZ, RZ ;  /* 0x000000ffff0d7224 */ /* 0x000fe200078e00ff */
[----:B------:R-:W5:Y:S01]  /*b370*/  LDCU.64 UR4, c[0x4][0x30] ;  /* 0x01000600ff0477ac */ /* 0x000f620008000a00 */
[----:B---3--:R-:W-:Y:S01]  /*b380*/  IMAD.U32 R4, RZ, RZ, UR8 ;  /* 0x00000008ff047e24 */ /* 0x008fe2000f8e00ff */
[----:B------:R-:W-:Y:S01]  /*b390*/  MOV R5, UR9 ;  /* 0x0000000900057c02 */ /* 0x000fe20008000f00 */
[----:B--2---:R-:W-:Y:S01]  /*b3a0*/  IMAD.U32 R6, RZ, RZ, UR6 ;  /* 0x00000006ff067e24 */ /* 0x004fe2000f8e00ff */
[----:B------:R-:W-:Y:S01]  /*b3b0*/  MOV R7, UR7 ;  /* 0x0000000700077c02 */ /* 0x000fe20008000f00 */
[----:B-----5:R-:W-:Y:S01]  /*b3c0*/  IMAD.U32 R10, RZ, RZ, UR4 ;  /* 0x00000004ff0a7e24 */ /* 0x020fe2000f8e00ff */
[----:B------:R-:W-:-:S02]  /*b3d0*/  MOV R11, UR5 ;  /* 0x00000005000b7c02 */ /* 0x000fc40008000f00 */
[----:B------:R-:W-:-:S07]  /*b3e0*/  LEPC R20, `(.L_x_180) ;  /* 0x000000001014794e */ /* 0x000fce0000000000 */
[----:B-1--4-:R-:W-:Y:S05]  /*b3f0*/  CALL.ABS.NOINC R14 ;  /* 0x000000000e007343 */ /* 0x012fea0003c00000 */
.L_x_180:
[----:B------:R-:W-:Y:S05]  /*b400*/  BSYNC.RECONVERGENT B6 ;  /* 0x0000000000067941 */ /* 0x000fea0003800200 */
.L_x_179:
[----:B------:R-:W-:Y:S01]  /*b410*/  FSETP.NEU.AND P0, PT, R67, 1, PT ;  /* 0x3f8000004300780b */ /* 0x000fe20003f0d000 */
[----:B------:R-:W-:Y:S05]  /*b420*/  WARPSYNC.ALL ;  /* 0x0000000000007948 */ /* 0x000fea0003800000 */
[----:B------:R-:W-:Y:S01]  /*b430*/  LOP3.LUT R18, R65, 0x110, RZ, 0xfc, !PT ;  /* 0x0000011041127812 */ /* 0x000fe200078efcff */
[----:B------:R-:W-:Y:S01]  /*b440*/  BSSY.RECONVERGENT B6, `(.L_x_181) ;  /* 0x000001f000067945 */ /* 0x000fe20003800200 */
[----:B------:R-:W-:Y:S02]  /*b450*/  R2UR UR4, R19 ;  /* 0x00000000130472ca */ /* 0x000fe400000e0000 */
[----:B------:R-:W-:-:S03]  /*b460*/  R2UR UR5, R18 ;  /* 0x00000000120572ca */ /* 0x000fc600000e0000 */
[C---:B------:R-:W-:Y:S02]  /*b470*/  @P0 FMUL2 R24, R67.reuse.F32, R24.F32x2.HI_LO ;  /* 0x000000184318024a */ /* 0x040fe40000040000 */
[C---:B------:R-:W-:Y:S02]  /*b480*/  @P0 FMUL2 R26, R67.reuse.F32, R26.F32x2.HI_LO ;  /* 0x0000001a431a024a */ /* 0x040fe40000040000 */
[C---:B------:R-:W-:Y:S02]  /*b490*/  @P0 FMUL2 R28, R67.reuse.F32, R28.F32x2.HI_LO ;  /* 0x0000001c431c024a */ /* 0x040fe40000040000 */
[C---:B------:R-:W-:Y:S02]  /*b4a0*/  @P0 FMUL2 R30, R67.reuse.F32, R30.F32x2.HI_LO ;  /* 0x0000001e431e024a */ /* 0x040fe40000040000 */
[C---:B------:R-:W-:Y:S02]  /*b4b0*/  @P0 FMUL2 R32, R67.reuse.F32, R32.F32x2.HI_LO ;  /* 0x000000204320024a */ /* 0x040fe40000040000 */
[C---:B------:R-:W-:Y:S01]  /*b4c0*/  @P0 FMUL2 R34, R67.reuse.F32, R34.F32x2.HI_LO ;  /* 0x000000224322024a */ /* 0x040fe20000040000 */
[----:B------:R-:W3:Y:S01]  /*b4d0*/  LDTM.x16 R40, tmem[UR5] ;  /* 0x00000005002879ee */ /* 0x000ee20008240000 */
[----:B------:R-:W-:-:S02]  /*b4e0*/  @P0 FMUL2 R36, R67.F32, R36.F32x2.HI_LO ;  /* 0x000000244324024a */ /* 0x000fc40000040000 */
[----:B------:R-:W-:Y:S01]  /*b4f0*/  @P0 FMUL2 R38, R67.F32, R38.F32x2.HI_LO ;  /* 0x000000264326024a */ /* 0x000fe20000040000 */
[----:B------:R-:W-:-:S03]  /*b500*/  ISETP.NE.AND P0, PT, R16, R17, PT ;  /* 0x000000111000720c */ /* 0x000fc60003f05270 */
[----:B------:R4:W-:Y:S10]  /*b510*/  STTM.x16 tmem[UR4], R24 ;  /* 0x00000018000079ed */ /* 0x0009f40008240004 */
[----:B---3--:R-:W-:Y:S05]  /*b520*/  @!P0 BRA `(.L_x_182) ;  /* 0x0000000000408947 */ /* 0x008fea0003800000 */
[----:B------:R-:W-:Y:S01]  /*b530*/  MOV R14, 0x8 ;  /* 0x00000008000e7802 */ /* 0x000fe20000000f00 */
[----:B------:R-:W3:Y:S01]  /*b540*/  LDCU.64 UR8, c[0x4][0xb0] ;  /* 0x01001600ff0877ac */ /* 0x000ee20008000a00 */
[----:B------:R-:W-:Y:S02]  /*b550*/  HFMA2 R12, -RZ, RZ, 0, 5.9604644775390625e-08 ;  /* 0x00000001ff0c7431 */ /* 0x000fe400000001ff */
[----:B------:R-:W-:Y:S01]  /*b560*/  IMAD.MOV.U32 R8, RZ, RZ, 0x192 ;  /* 0x00000192ff087424 */ /* 0x000fe200078e00ff */
[----:B------:R-:W2:Y:S01]  /*b570*/  LDCU.64 UR6, c[0x4][0xb8] ;  /* 0x01001700ff0677ac */ /* 0x000ea20008000a00 */
[----:B------:R-:W1:Y:S01]  /*b580*/  LDC.64 R14, c[0x4][R14] ;  /* 0x010000000e0e7b82 */ /* 0x000e620000000a00 */
        /* <DEDUP_REMOVED lines=10> */
.L_x_182:
[----:B------:R-:W-:Y:S05]  /*b630*/  BSYNC.RECONVERGENT B6 ;  /* 0x0000000000067941 */ /* 0x000fea0003800200 */
.L_x_181:
        /* <DEDUP_REMOVED lines=12> */
[----:B----4-:R-:W3:Y:S01]  /*b700*/  LDTM.x16 R24, tmem[UR5] ;  /* 0x00000005001879ee */ /* 0x010ee20008240000 */
        /* <DEDUP_REMOVED lines=21> */
.L_x_184:
[----:B------:R-:W-:Y:S05]  /*b860*/  BSYNC.RECONVERGENT B6 ;  /* 0x0000000000067941 */ /* 0x000fea0003800200 */
.L_x_183:
        /* <DEDUP_REMOVED lines=34> */
.L_x_186:
[----:B------:R-:W-:Y:S05]  /*ba90*/  BSYNC.RECONVERGENT B6 ;  /* 0x0000000000067941 */ /* 0x000fea0003800200 */
.L_x_185:
        /* <DEDUP_REMOVED lines=34> */
.L_x_188:
[----:B------:R-:W-:Y:S05]  /*bcc0*/  BSYNC.RECONVERGENT B6 ;  /* 0x0000000000067941 */ /* 0x000fea0003800200 */
.L_x_187:
        /* <DEDUP_REMOVED lines=34> */
.L_x_190:
[----:B------:R-:W-:Y:S05]  /*bef0*/  BSYNC.RECONVERGENT B6 ;  /* 0x0000000000067941 */ /* 0x000fea0003800200 */
.L_x_189:
        /* <DEDUP_REMOVED lines=34> */
.L_x_192:
[----:B------:R-:W-:Y:S05]  /*c120*/  BSYNC.RECONVERGENT B6 ;  /* 0x0000000000067941 */ /* 0x000fea0003800200 */
.L_x_191:
[----:B-1----:R-:W-:Y:S01]  /*c130*/  LOP3.LUT R0, R65, 0x170, RZ, 0xfc, !PT ;  /* 0x0000017041007812 */ /* 0x002fe200078efcff */
[----:B------:R-:W-:Y:S05]  /*c140*/  WARPSYNC.ALL ;  /* 0x0000000000007948 */ /* 0x000fea0003800000 */
[----:B------:R-:W-:Y:S02]  /*c150*/  R2UR UR4, R0 ;  /* 0x00000000000472ca */ /* 0x000fe400000e0000 */
[----:B------:R-:W-:Y:S02]  /*c160*/  FSETP.NEU.AND P0, PT, R67, 1, PT ;  /* 0x3f8000004300780b */ /* 0x000fe40003f0d000 */
[----:B------:R-:W-:-:S09]  /*c170*/  R2UR UR5, R68 ;  /* 0x00000000440572ca */ /* 0x000fd200000e0000 */
[----:B--2---:R-:W1:Y:S01]  /*c180*/  LDTM.x16 R4, tmem[UR4] ;  /* 0x00000004000479ee */ /* 0x004e620008240000 */
[----:B------:R-:W-:Y:S01]  /*c190*/  R2UR UR4, R0 ;  /* 0x00000000000472ca */ /* 0x000fe200000e0000 */
[C---:B------:R-:W-:Y:S02]  /*c1a0*/  @P0 FMUL2 R24, R67.reuse.F32, R24.F32x2.HI_LO ;  /* 0x000000184318024a */ /* 0x040fe40000040000 */
[C---:B------:R-:W-:Y:S02]  /*c1b0*/  @P0 FMUL2 R26, R67.reuse.F32, R26.F32x2.HI_LO ;  /* 0x0000001a431a024a */ /* 0x040fe40000040000 */
[C---:B------:R-:W-:Y:S02]  /*c1c0*/  @P0 FMUL2 R28, R67.reuse.F32, R28.F32x2.HI_LO ;  /* 0x0000001c431c024a */ /* 0x040fe40000040000 */
[C---:B------:R-:W-:Y:S02]  /*c1d0*/  @P0 FMUL2 R30, R67.reuse.F32, R30.F32x2.HI_LO ;  /* 0x0000001e431e024a */ /* 0x040fe40000040000 */
[----:B------:R-:W-:-:S02]  /*c1e0*/  @P0 FMUL2 R32, R67.F32, R32.F32x2.HI_LO ;  /* 0x000000204320024a */ /* 0x000fc40000040000 */
[C---:B------:R-:W-:Y:S02]  /*c1f0*/  @P0 FMUL2 R34, R67.reuse.F32, R34.F32x2.HI_LO ;  /* 0x000000224322024a */ /* 0x040fe40000040000 */
[C---:B------:R-:W-:Y:S02]  /*c200*/  @P0 FMUL2 R36, R67.reuse.F32, R36.F32x2.HI_LO ;  /* 0x000000244324024a */ /* 0x040fe40000040000 */
[----:B------:R-:W-:-:S04]  /*c210*/  @P0 FMUL2 R38, R67.F32, R38.F32x2.HI_LO ;  /* 0x000000264326024a */ /* 0x000fc80000040000 */
[----:B------:R3:W-:Y:S01]  /*c220*/  STTM.x16 tmem[UR5], R24 ;  /* 0x00000018000079ed */ /* 0x0007e20008240005 */
[C---:B-1----:R-:W-:Y:S02]  /*c230*/  @P0 FMUL2 R4, R67.reuse.F32, R4.F32x2.HI_LO ;  /* 0x000000044304024a */ /* 0x042fe40000040000 */
[C---:B------:R-:W-:Y:S02]  /*c240*/  @P0 FMUL2 R6, R67.reuse.F32, R6.F32x2.HI_LO ;  /* 0x000000064306024a */ /* 0x040fe40000040000 */
[C---:B------:R-:W-:Y:S02]  /*c250*/  @P0 FMUL2 R8, R67.reuse.F32, R8.F32x2.HI_LO ;  /* 0x000000084308024a */ /* 0x040fe40000040000 */
[C---:B------:R-:W-:Y:S02]  /*c260*/  @P0 FMUL2 R10, R67.reuse.F32, R10.F32x2.HI_LO ;  /* 0x0000000a430a024a */ /* 0x040fe40000040000 */
[C---:B------:R-:W-:Y:S02]  /*c270*/  @P0 FMUL2 R12, R67.reuse.F32, R12.F32x2.HI_LO ;  /* 0x0000000c430c024a */ /* 0x040fe40000040000 */
[----:B------:R-:W-:-:S02]  /*c280*/  @P0 FMUL2 R14, R67.F32, R14.F32x2.HI_LO ;  /* 0x0000000e430e024a */ /* 0x000fc40000040000 */
[C---:B------:R-:W-:Y:S02]  /*c290*/  @P0 FMUL2 R16, R67.reuse.F32, R16.F32x2.HI_LO ;  /* 0x000000104310024a */ /* 0x040fe40000040000 */
[----:B------:R-:W-:-:S04]  /*c2a0*/  @P0 FMUL2 R18, R67.F32, R18.F32x2.HI_LO ;  /* 0x000000124312024a */ /* 0x000fc80000040000 */
[----:B------:R3:W-:Y:S02]  /*c2b0*/  STTM.x16 tmem[UR4], R4 ;  /* 0x00000004000079ed */ /* 0x0007e40008240004 */
.L_x_178:
[----:B------:R-:W-:-:S09]  /*c2c0*/  UISETP.NE.AND UP0, UPT, UR42, URZ, UPT ;  /* 0x000000ff2a00728c */ /* 0x000fd2000bf05270 */
[----:B------:R-:W-:Y:S05]  /*c2d0*/  BRA.U !UP0, `(.L_x_193) ;  /* 0x0000000108047547 */ /* 0x000fea000b800000 */
[----:B------:R-:W-:Y:S05]  /*c2e0*/  BPT.TRAP 0x1 ;  /* 0x000000040000795c */ /* 0x000fea0000300000 */
.L_x_193:
[----:B------:R-:W-:Y:S01]  /*c2f0*/  IADD3 R3, PT, PT, R59, 0x38088, RZ ;  /* 0x000380883b037810 */ /* 0x000fe20007ffe0ff */
[----:B------:R-:W-:Y:S02]  /*c300*/  UISETP.NE.AND UP0, UPT, UR37, URZ, UPT ;  /* 0x000000ff2500728c */ /* 0x000fe4000bf05270 */
[----:B------:R-:W-:Y:S01]  /*c310*/  ULOP3.LUT UR38, UR38, 0x1, URZ, 0x3c, !UPT ;  /* 0x0000000126267892 */ /* 0x000fe2000f8e3cff */
[----:B-1----:R-:W-:-:S04]  /*c320*/  PRMT R0, R60, 0x654, R3 ;  /* 0x000006543c007816 */ /* 0x002fc80000000003 */
[----:B------:R1:W-:Y:S01]  /*c330*/  SYNCS.ARRIVE.TRANS64.RED.A1T0 RZ, [R0+URZ], RZ ;  /* 0x000000ff00ff79a7 */ /* 0x0003e200081004ff */
[----:B------:R-:W1:Y:S01]  /*c340*/  FENCE.VIEW.ASYNC.T ;  /* 0x00000000000073c6 */ /* 0x000e620000000200 */
[----:B------:R-:W-:Y:S05]  /*c350*/  BRA.U UP0, `(.L_x_194) ;  /* 0x0000000100087547 */ /* 0x000fea000b800000 */
[----:B------:R-:W-:Y:S05]  /*c360*/  BPT.TRAP 0x1 ;  /* 0x000000040000795c */ /* 0x000fea0000300000 */
[----:B------:R-:W-:Y:S05]  /*c370*/  BPT.TRAP 0x1 ;  /* 0x000000040000795c */ /* 0x000fea0000300000 */
.L_x_194:
[----:B------:R-:W-:Y:S01]  /*c380*/  IADD3 R3, PT, PT, R59, 0x380a0, RZ ;  /* 0x000380a03b037810 */ /* 0x000fe20007ffe0ff */
[----:B------:R-:W-:-:S03]  /*c390*/  UISETP.NE.AND UP0, UPT, UR42, URZ, UPT ;  /* 0x000000ff2a00728c */ /* 0x000fc6000bf05270 */
[----:B-1----:R-:W-:-:S04]  /*c3a0*/  PRMT R0, R60, 0x654, R3 ;  /* 0x000006543c007816 */ /* 0x002fc80000000003 */
[----:B------:R1:W-:Y:S02]  /*c3b0*/  SYNCS.ARRIVE.TRANS64.RED.A1T0 RZ, [R0+URZ], RZ ;  /* 0x000000ff00ff79a7 */ /* 0x0003e400081004ff */
[----:B------:R-:W-:Y:S05]  /*c3c0*/  BRA.U !UP0, `(.L_x_195) ;  /* 0x0000000108047547 */ /* 0x000fea000b800000 */
[----:B------:R-:W-:Y:S05]  /*c3d0*/  BPT.TRAP 0x1 ;  /* 0x000000040000795c */ /* 0x000fea0000300000 */
.L_x_195:
[----:B-1----:R-:W-:Y:S01]  /*c3e0*/  IMAD.U32 R0, RZ, RZ, UR38 ;  /* 0x00000026ff007e24 */ /* 0x002fe2000f8e00ff */
[----:B------:R-:W-:-:S04]  /*c3f0*/  LOP3.LUT R3, R65, 0x80, RZ, 0xfc, !PT ;  /* 0x0000008041037812 */ /* 0x000fc800078efcff */
[----:B------:R-:W-:-:S04]  /*c400*/  SHF.L.U32 R0, R0, 0x1f, RZ ;  /* 0x0000001f00007819 */ /* 0x000fc800000006ff */
[----:B------:R-:W1:Y:S02]  /*c410*/  SYNCS.PHASECHK.TRANS64.TRYWAIT P0, [R59+URZ+0x38080], R0 ;  /* 0x038080003b0075a7 */ /* 0x000e6400080011ff */
[----:B-1----:R-:W-:Y:S05]  /*c420*/  @!P0 BRA `(.L_x_196) ;  /* 0x0000016400248947 */ /* 0x002fea0003800000 */
.L_x_460:
[----:B------:R-:W-:Y:S01]  /*c430*/  R2UR UR4, R3 ;  /* 0x00000000030472ca */ /* 0x000fe200000e0000 */
[----:B------:R-:W-:Y:S01]  /*c440*/  UISETP.NE.AND UP0, UPT, UR37, URZ, UPT ;  /* 0x000000ff2500728c */ /* 0x000fe2000bf05270 */
[----:B------:R-:W-:Y:S01]  /*c450*/  PLOP3.LUT P0, PT, PT, PT, PT, 0x80, 0x8 ;  /* 0x000000000008781c */ /* 0x000fe20003f0f070 */
[----:B------:R-:W-:-:S10]  /*c460*/  IMAD.MOV.U32 R67, RZ, RZ, 0x3f800000 ;  /* 0x3f800000ff437424 */ /* 0x000fd400078e00ff */
[----:B---3--:R-:W1:Y:S02]  /*c470*/  LDTM.x2 R4, tmem[UR4] ;  /* 0x00000004000479ee */ /* 0x008e6400080c0000 */
[----:B-1----:R-:W-:-:S13]  /*c480*/  FSETP.NEU.AND P2, PT, R4, R5, PT ;  /* 0x000000050400720b */ /* 0x002fda0003f4d000 */
[----:B------:R-:W1:Y:S01]  /*c490*/  @P2 LDC R0, c[0x0][0x704] ;  /* 0x0001c100ff002b82 */ /* 0x000e620000000800 */
        /* <DEDUP_REMOVED lines=10> */
.L_x_197:
[----:B------:R-:W-:Y:S01]  /*c540*/  IMAD.U32 R0, RZ, RZ, UR36 ;  /* 0x00000024ff007e24 */ /* 0x000fe2000f8e00ff */
[----:B------:R-:W-:-:S04]  /*c550*/  FSETP.NEU.AND P1, PT, R67, 1, PT ;  /* 0x3f8000004300780b */ /* 0x000fc80003f2d000 */
[----:B------:R-:W-:-:S04]  /*c560*/  SHF.L.U32 R0, R0, 0x1f, RZ ;  /* 0x0000001f00007819 */ /* 0x000fc800000006ff */
[----:B------:R-:W1:Y:S02]  /*c570*/  SYNCS.PHASECHK.TRANS64.TRYWAIT P0, [R59+URZ+0x38098], R0 ;  /* 0x038098003b0075a7 */ /* 0x000e6400080011ff */
[----:B-1----:R-:W-:Y:S05]  /*c580*/  @!P0 BRA `(.L_x_198) ;  /* 0x0000016000e08947 */ /* 0x002fea0003800000 */
.L_x_461:
        /* <DEDUP_REMOVED lines=27> */
.L_x_201:
[----:B------:R-:W-:Y:S05]  /*c740*/  BSYNC.RECONVERGENT B6 ;  /* 0x0000000000067941 */ /* 0x000fea0003800200 */
.L_x_200:
        /* <DEDUP_REMOVED lines=34> */
.L_x_203:
[----:B------:R-:W-:Y:S05]  /*c970*/  BSYNC.RECONVERGENT B6 ;  /* 0x0000000000067941 */ /* 0x000fea0003800200 */
.L_x_202:
        /* <DEDUP_REMOVED lines=34> */
.L_x_205:
[----:B------:R-:W-:Y:S05]  /*cba0*/  BSYNC.RECONVERGENT B6 ;  /* 0x0000000000067941 */ /* 0x000fea0003800200 */
.L_x_204:
        /* <DEDUP_REMOVED lines=34> */
.L_x_207:
[----:B------:R-:W-:Y:S05]  /*cdd0*/  BSYNC.RECONVERGENT B6 ;  /* 0x0000000000067941 */ /* 0x000fea0003800200 */
.L_x_206:
        /* <DEDUP_REMOVED lines=34> */
.L_x_209:
[----:B------:R-:W-:Y:S05]  /*d000*/  BSYNC.RECONVERGENT B6 ;  /* 0x0000000000067941 */ /* 0x000fea0003800200 */
.L_x_208:
        /* <DEDUP_REMOVED lines=34> */
.L_x_211:
[----:B------:R-:W-:Y:S05]  /*d230*/  BSYNC.RECONVERGENT B6 ;  /* 0x0000000000067941 */ /* 0x000fea0003800200 */
.L_x_210:
        /* <DEDUP_REMOVED lines=34> */
.L_x_213:
[----:B------:R-:W-:Y:S05]  /*d460*/  BSYNC.RECONVERGENT B6 ;  /* 0x0000000000067941 */ /* 0x000fea0003800200 */
.L_x_212:
[----:B------:R-:W-:Y:S01]  /*d470*/  LOP3.LUT R65, R65, 0x1f0, RZ, 0xfc, !PT ;  /* 0x000001f041417812 */ /* 0x000fe200078efcff */
[----:B------:R-:W-:Y:S05]  /*d480*/  WARPSYNC.ALL ;  /* 0x0000000000007948 */ /* 0x000fea0003800000 */
[----:B------:R-:W-:Y:S02]  /*d490*/  R2UR UR4, R65 ;  /* 0x00000000410472ca */ /* 0x000fe400000e0000 */
[----:B------:R-:W-:Y:S02]  /*d4a0*/  FSETP.NEU.AND P0, PT, R67, 1, PT ;  /* 0x3f8000004300780b */ /* 0x000fe40003f0d000 */
[----:B------:R-:W-:-:S09]  /*d4b0*/  R2UR UR5, R66 ;  /* 0x00000000420572ca */ /* 0x000fd200000e0000 */
[----:B--2---:R-:W2:Y:S01]  /*d4c0*/  LDTM.x16 R4, tmem[UR4] ;  /* 0x00000004000479ee */ /* 0x004ea20008240000 */
        /* <DEDUP_REMOVED lines=10> */
[C---:B--2---:R-:W-:Y:S02]  /*d570*/  @P0 FMUL2 R4, R67.reuse.F32, R4.F32x2.HI_LO ;  /* 0x000000044304024a */ /* 0x044fe40000040000 */
        /* <DEDUP_REMOVED lines=8> */
.L_x_199:
[----:B------:R-:W-:-:S09]  /*d600*/  UISETP.NE.AND UP0, UPT, UR43, URZ, UPT ;  /* 0x000000ff2b00728c */ /* 0x000fd2000bf05270 */
[----:B------:R-:W-:Y:S05]  /*d610*/  BRA.U !UP0, `(.L_x_214) ;  /* 0x0000000108047547 */ /* 0x000fea000b800000 */
[----:B------:R-:W-:Y:S05]  /*d620*/  BPT.TRAP 0x1 ;  /* 0x000000040000795c */ /* 0x000fea0000300000 */
.L_x_214:
[----:B-1----:R-:W-:Y:S01]  /*d630*/  PRMT R0, R60, 0x654, R63 ;  /* 0x000006543c007816 */ /* 0x002fe2000000003f */
[----:B------:R-:W-:-:S03]  /*d640*/  UISETP.NE.AND UP0, UPT, UR37, URZ, UPT ;  /* 0x000000ff2500728c */ /* 0x000fc6000bf05270 */
[----:B------:R1:W-:Y:S01]  /*d650*/  SYNCS.ARRIVE.TRANS64.RED.A1T0 RZ, [R0+URZ], RZ ;  /* 0x000000ff00ff79a7 */ /* 0x0003e200081004ff */
[----:B------:R-:W1:Y:S05]  /*d660*/  FENCE.VIEW.ASYNC.T ;  /* 0x00000000000073c6 */ /* 0x000e6a0000000200 */
[----:B------:R-:W-:Y:S05]  /*d670*/  BRA.U UP0, `(.L_x_215) ;  /* 0x0000000100087547 */ /* 0x000fea000b800000 */
[----:B------:R-:W-:Y:S05]  /*d680*/  BPT.TRAP 0x1 ;  /* 0x000000040000795c */ /* 0x000fea0000300000 */
[----:B------:R-:W-:Y:S05]  /*d690*/  BPT.TRAP 0x1 ;  /* 0x000000040000795c */ /* 0x000fea0000300000 */
.L_x_215:
[----:B------:R-:W-:Y:S01]  /*d6a0*/  ISETP.NE.AND P0, PT, R64, RZ, PT ;  /* 0x000000ff4000720c */ /* 0x000fe20003f05270 */
[----:B------:R-:W-:Y:S01]  /*d6b0*/  VIADD R3, R59, 0x380a8 ;  /* 0x000380a83b037836 */ /* 0x000fe20000000000 */
[----:B------:R-:W-:-:S04]  /*d6c0*/  ULOP3.LUT UR36, UR36, 0x1, URZ, 0x3c, !UPT ;  /* 0x0000000124247892 */ /* 0x000fc8000f8e3cff */
[----:B------:R-:W-:-:S04]  /*d6d0*/  PRMT R3, R60, 0x654, R3 ;  /* 0x000006543c037816 */ /* 0x000fc80000000003 */
[----:B-1----:R1:W-:Y:S02]  /*d6e0*/  SYNCS.ARRIVE.TRANS64.RED.A1T0 RZ, [R3+URZ], RZ ;  /* 0x000000ff03ff79a7 */ /* 0x0023e400081004ff */
[----:B-1----:R-:W-:Y:S01]  /*d6f0*/  LOP3.LUT R3, R23, 0x1, RZ, 0x3c, !PT ;  /* 0x0000000117037812 */ /* 0x002fe200078e3cff */
[----:B------:R-:W-:Y:S06]  /*d700*/  @P0 BRA `(.L_x_216) ;  /* 0xffffffd8003c0947 */ /* 0x000fec000383ffff */
.L_x_173:
[----:B------:R-:W-:-:S09]  /*d710*/  UISETP.NE.AND UP0, UPT, UR42, URZ, UPT ;  /* 0x000000ff2a00728c */ /* 0x000fd2000bf05270 */
[----:B------:R-:W-:Y:S05]  /*d720*/  BRA.U !UP0, `(.L_x_217) ;  /* 0x0000000108047547 */ /* 0x000fea000b800000 */
[----:B------:R-:W-:Y:S05]  /*d730*/  BPT.TRAP 0x1 ;  /* 0x000000040000795c */ /* 0x000fea0000300000 */
.L_x_217:
[----:B---3--:R-:W-:Y:S01]  /*d740*/  IADD3 R31, PT, PT, R59, 0x38088, RZ ;  /* 0x000380883b1f7810 */ /* 0x008fe20007ffe0ff */
[----:B------:R-:W-:-:S03]  /*d750*/  UISETP.NE.AND UP0, UPT, UR43, URZ, UPT ;  /* 0x000000ff2b00728c */ /* 0x000fc6000bf05270 */
[----:B------:R-:W-:-:S04]  /*d760*/  PRMT R4, R60, 0x654, R31 ;  /* 0x000006543c047816 */ /* 0x000fc8000000001f */
[----:B------:R3:W-:Y:S02]  /*d770*/  SYNCS.ARRIVE.TRANS64.RED.A1T0 RZ, [R4+URZ], RZ ;  /* 0x000000ff04ff79a7 */ /* 0x0007e400081004ff */
[----:B------:R-:W-:Y:S05]  /*d780*/  BRA.U !UP0, `(.L_x_218) ;  /* 0x0000000108047547 */ /* 0x000fea000b800000 */
[----:B------:R-:W-:Y:S05]  /*d790*/  BPT.TRAP 0x1 ;  /* 0x000000040000795c */ /* 0x000fea0000300000 */
.L_x_218:
[----:B---3--:R-:W-:Y:S01]  /*d7a0*/  SHF.L.U32 R4, R3, 0x1f, RZ ;  /* 0x0000001f03047819 */ /* 0x008fe200000006ff */
[----:B------:R-:W3:Y:S03]  /*d7b0*/  S2R R26, SR_TID.X ;  /* 0x00000000001a7919 */ /* 0x000ee60000002100 */
[----:B------:R-:W5:Y:S01]  /*d7c0*/  SYNCS.PHASECHK.TRANS64.TRYWAIT P0, [R59+URZ+0x38070], R4 ;  /* 0x038070043b0075a7 */ /* 0x000f6200080011ff */
[----:B---3--:R-:W-:-:S05]  /*d7d0*/  IMAD.U32 R28, R26, 0x10000, RZ ;  /* 0x000100001a1c7824 */ /* 0x008fca00078e00ff */
[----:B------:R-:W-:Y:S01]  /*d7e0*/  LOP3.LUT R28, R28, 0x600000, RZ, 0xc0, !PT ;  /* 0x006000001c1c7812 */ /* 0x000fe200078ec0ff */
[----:B-----5:R-:W-:Y:S06]  /*d7f0*/  @!P0 BRA `(.L_x_219) ;  /* 0x0000015000588947 */ /* 0x020fec0003800000 */
.L_x_462:
[----:B------:R-:W-:Y:S05]  /*d800*/  WARPSYNC.ALL ;  /* 0x0000000000007948 */ /* 0x000fea0003800000 */
[----:B------:R-:W-:Y:S01]  /*d810*/  R2UR UR4, R28 ;  /* 0x000000001c0472ca */ /* 0x000fe200000e0000 */
[----:B------:R-:W-:-:S12]  /*d820*/  UISETP.NE.AND UP0, UPT, UR43, URZ, UPT ;  /* 0x000000ff2b00728c */ /* 0x000fd8000bf05270 */
[----:B------:R-:W1:Y:S02]  /*d830*/  LDTM.x2 R24, tmem[UR4] ;  /* 0x00000004001879ee */ /* 0x000e6400080c0000 */
[----:B-1----:R-:W-:Y:S05]  /*d840*/  BRA.U !UP0, `(.L_x_220) ;  /* 0x0000000108047547 */ /* 0x002fea000b800000 */
[----:B------:R-:W-:Y:S05]  /*d850*/  BPT.TRAP 0x1 ;  /* 0x000000040000795c */ /* 0x000fea0000300000 */
.L_x_220:
[----:B------:R1:W-:Y:S01]  /*d860*/  SYNCS.ARRIVE.TRANS64.RED.A1T0 RZ, [R0+URZ], RZ ;  /* 0x000000ff00ff79a7 */ /* 0x0003e200081004ff */
[----:B------:R-:W-:-:S09]  /*d870*/  UISETP.NE.AND UP0, UPT, UR37, URZ, UPT ;  /* 0x000000ff2500728c */ /* 0x000fd2000bf05270 */
[----:B------:R-:W-:Y:S05]  /*d880*/  BRA.U UP0, `(.L_x_221) ;  /* 0x0000000100047547 */ /* 0x000fea000b800000 */
[----:B------:R-:W-:Y:S05]  /*d890*/  BPT.TRAP 0x1 ;  /* 0x000000040000795c */ /* 0x000fea0000300000 */
.L_x_221:
[----:B-1----:R-:W-:-:S04]  /*d8a0*/  MOV R0, UR36 ;  /* 0x0000002400007c02 */ /* 0x002fc80008000f00 */
[----:B------:R-:W-:-:S04]  /*d8b0*/  SHF.L.U32 R0, R0, 0x1f, RZ ;  /* 0x0000001f00007819 */ /* 0x000fc800000006ff */
[----:B------:R-:W1:Y:S02]  /*d8c0*/  SYNCS.PHASECHK.TRANS64.TRYWAIT P0, [R59+URZ+0x38090], R0 ;  /* 0x038090003b0075a7 */ /* 0x000e6400080011ff */
[----:B-1----:R-:W-:Y:S05]  /*d8d0*/  @!P0 BRA `(.L_x_222) ;  /* 0x0000015000348947 */ /* 0x002fea0003800000 */
.L_x_463:
[----:B------:R-:W-:-:S09]  /*d8e0*/  UISETP.NE.AND UP0, UPT, UR37, URZ, UPT ;  /* 0x000000ff2500728c */ /* 0x000fd2000bf05270 */
[----:B------:R-:W-:Y:S05]  /*d8f0*/  BRA.U UP0, `(.L_x_223) ;  /* 0x0000000100047547 */ /* 0x000fea000b800000 */
[----:B------:R-:W-:Y:S05]  /*d900*/  BPT.TRAP 0x1 ;  /* 0x000000040000795c */ /* 0x000fea0000300000 */
.L_x_223:
[----:B------:R-:W-:Y:S01]  /*d910*/  SHF.L.U32 R0, R56, 0x1f, RZ ;  /* 0x0000001f38007819 */ /* 0x000fe200000006ff */
[----:B------:R1:W1:Y:S01]  /*d920*/  MUFU.RCP R3, R24 ;  /* 0x0000001800037308 */ /* 0x0002620000001000 */
[----:B------:R-:W-:Y:S02]  /*d930*/  BSSY B0, `(.L_x_224) ;  /* 0x0000003000007945 */ /* 0x000fe40003800000 */
[----:B------:R-:W5:Y:S02]  /*d940*/  SYNCS.PHASECHK.TRANS64.TRYWAIT P0, [R59+URZ+0x380c0], R0 ;  /* 0x0380c0003b0075a7 */ /* 0x000f6400080011ff */
[----:B-1---5:R-:W-:Y:S05]  /*d950*/  @!P0 BRA `(.L_x_225) ;  /* 0x0000015000288947 */ /* 0x022fea0003800000 */
.L_x_464:
[----:B------:R-:W-:Y:S05]  /*d960*/  BSYNC B0 ;  /* 0x0000000000007941 */ /* 0x000fea0003800000 */
.L_x_224:
[----:B------:R-:W1:Y:S01]  /*d970*/  LDCU UR4, c[0x0][0x708] ;  /* 0x0000e100ff0477ac */ /* 0x000e620008000800 */
[----:B------:R-:W-:Y:S01]  /*d980*/  FFMA R0, -R24, R3, 1 ;  /* 0x3f80000018007423 */ /* 0x000fe20000000103 */
[----:B------:R-:W2:Y:S03]  /*d990*/  LDC R32, c[0x0][0x708] ;  /* 0x0001c200ff207b82 */ /* 0x000ea60000000800 */
[----:B------:R-:W-:Y:S01]  /*d9a0*/  FFMA R0, R3, R0, R3 ;  /* 0x0000000003007223 */ /* 0x000fe20000000003 */
[----:B-1----:R-:W-:-:S03]  /*d9b0*/  MOV R3, UR4 ;  /* 0x0000000400037c02 */ /* 0x002fc60008000f00 */
[----:B------:R-:W-:Y:S01]  /*d9c0*/  FFMA R33, R0, UR4, RZ ;  /* 0x0000000400217c23 */ /* 0x000fe200080000ff */
[----:B------:R-:W1:Y:S03]  /*d9d0*/  FCHK P0, R3, R24 ;  /* 0x0000001803007302 */ /* 0x000e660000000000 */
[----:B---3--:R-:W-:-:S04]  /*d9e0*/  FFMA R4, -R24, R33, UR4 ;  /* 0x0000000418047e23 */ /* 0x008fc80008000121 */
[----:B------:R-:W-:Y:S01]  /*d9f0*/  FFMA R33, R0, R4, R33 ;  /* 0x0000000400217223 */ /* 0x000fe20000000021 */
[----:B-1----:R-:W-:Y:S06]  /*da00*/  @!P0 BRA `(.L_x_226) ;  /* 0x0000000000088947 */ /* 0x002fec0003800000 */
[----:B------:R-:W-:Y:S02]  /*da10*/  MOV R4, 0xda30 ;  /* 0x0000da3000047802 */ /* 0x000fe40000000f00 */
[----:B--2-4-:R-:W-:Y:S05]  /*da20*/  CALL.REL.NOINC `($__internal_3_$__cuda_sm3x_div_rn_noftz_f32_slowpath) ;  /* 0x0000015c00387944 */ /* 0x014fea0003c00000 */
.L_x_226:
[----:B------:R-:W1:Y:S01]  /*da30*/  S2R R20, SR_SWINHI ;  /* 0x0000000000147919 */ /* 0x000e620000002f00 */
[----:B------:R-:W-:Y:S01]  /*da40*/  LOP3.LUT R0, R28, 0x100, RZ, 0xfc, !PT ;  /* 0x000001001c007812 */ /* 0x000fe200078efcff */
[----:B------:R-:W-:Y:S05]  /*da50*/  WARPSYNC.ALL ;  /* 0x0000000000007948 */ /* 0x000fea0003800000 */
[----:B------:R-:W-:Y:S01]  /*da60*/  R2UR UR4, R0 ;  /* 0x00000000000472ca */ /* 0x000fe200000e0000 */
[C---:B------:R-:W-:Y:S01]  /*da70*/  IMAD.SHL.U32 R0, R26.reuse, 0x80, RZ ;  /* 0x000000801a007824 */ /* 0x040fe200078e00ff */
[----:B------:R-:W-:Y:S01]  /*da80*/  SHF.R.U32.HI R29, RZ, 0x15, R28 ;  /* 0x00000015ff1d7819 */ /* 0x000fe2000001161c */
[----:B------:R-:W-:-:S03]  /*da90*/  IMAD.SHL.U32 R27, R26, 0x40, RZ ;  /* 0x000000401a1b7824 */ /* 0x000fc600078e00ff */
[----:B------:R-:W-:-:S04]  /*daa0*/  LOP3.LUT R30, R0, 0xc00, RZ, 0xc0, !PT ;  /* 0x00000c00001e7812 */ /* 0x000fc800078ec0ff */
[----:B------:R-:W-:Y:S02]  /*dab0*/  LOP3.LUT R27, R30, 0x1c0, R27, 0xf8, !PT ;  /* 0x000001c01e1b7812 */ /* 0x000fe400078ef81b */
[----:B------:R-:W-:Y:S01]  /*dac0*/  SHF.R.U32.HI R30, RZ, 0x5, R26 ;  /* 0x00000005ff1e7819 */ /* 0x000fe2000001161a */
[----:B--2---:R-:W2:Y:S01]  /*dad0*/  LDTM.x16 R4, tmem[UR4] ;  /* 0x00000004000479ee */ /* 0x004ea20008240000 */
[----:B------:R-:W-:Y:S02]  /*dae0*/  LOP3.LUT R27, R27, 0x3000, R0, 0xf8, !PT ;  /* 0x000030001b1b7812 */ /* 0x000fe400078ef800 */
[----:B------:R-:W-:Y:S02]  /*daf0*/  LOP3.LUT R30, R30, 0x3, RZ, 0xc0, !PT ;  /* 0x000000031e1e7812 */ /* 0x000fe400078ec0ff */
[----:B------:R-:W-:Y:S02]  /*db00*/  MOV R36, R59 ;  /* 0x0000003b00247202 */ /* 0x000fe40000000f00 */
[----:B-1----:R-:W-:-:S03]  /*db10*/  MOV R37, R20 ;  /* 0x0000001400257202 */ /* 0x002fc60000000f00 */
[----:B------:R-:W-:-:S03]  /*db20*/  IMAD.WIDE.U32 R36, R27, 0x2, R36 ;  /* 0x000000021b247825 */ /* 0x000fc600078e0024 */
[C---:B------:R-:W-:Y:S02]  /*db30*/  IADD3 R0, P1, PT, R36.reuse, 0x28000, RZ ;  /* 0x0002800024007810 */ /* 0x040fe40007f3e0ff */
[----:B------:R-:W-:Y:S01]  /*db40*/  IADD3 R3, P0, PT, R36, 0x28010, RZ ;  /* 0x0002801024037810 */ /* 0x000fe20007f1e0ff */
[C---:B--2---:R-:W-:Y:S02]  /*db50*/  FMUL2 R4, R33.reuse.F32, R4.F32x2.HI_LO ;  /* 0x000000042104724a */ /* 0x044fe40000040000 */
[C---:B------:R-:W-:Y:S02]  /*db60*/  FMUL2 R6, R33.reuse.F32, R6.F32x2.HI_LO ;  /* 0x000000062106724a */ /* 0x040fe40000040000 */
[--C-:B------:R-:W-:Y:S02]  /*db70*/  IMAD.X R39, RZ, RZ, R37.reuse, P1 ;  /* 0x000000ffff277224 */ /* 0x100fe400008e0625 */
[----:B------:R-:W-:Y:S02]  /*db80*/  FMUL2 R12, R33.F32, R12.F32x2.HI_LO ;  /* 0x0000000c210c724a */ /* 0x000fe40000040000 */
[----:B------:R-:W-:-:S02]  /*db90*/  IMAD.X R37, RZ, RZ, R37, P0 ;  /* 0x000000ffff257224 */ /* 0x000fc400000e0625 */
[----:B------:R-:W-:Y:S01]  /*dba0*/  FMUL2 R20, R33.F32, R8.F32x2.HI_LO ;  /* 0x000000082114724a */ /* 0x000fe20000040000 */
[----:B------:R-:W-:Y:S01]  /*dbb0*/  F2FP.F16.F32.PACK_AB R8, R5, R4 ;  /* 0x000000040508723e */ /* 0x000fe200000000ff */
[----:B------:R-:W-:Y:S01]  /*dbc0*/  FMUL2 R34, R33.F32, R10.F32x2.HI_LO ;  /* 0x0000000a2122724a */ /* 0x000fe20000040000 */
[----:B------:R-:W-:Y:S01]  /*dbd0*/  F2FP.F16.F32.PACK_AB R9, R7, R6 ;  /* 0x000000060709723e */ /* 0x000fe200000000ff */
[C---:B------:R-:W-:Y:S01]  /*dbe0*/  FMUL2 R14, R33.reuse.F32, R14.F32x2.HI_LO ;  /* 0x0000000e210e724a */ /* 0x040fe20000040000 */
[----:B------:R-:W-:Y:S01]  /*dbf0*/  SHF.R.U64 R7, R0, 0x3, R39 ;  /* 0x0000000300077819 */ /* 0x000fe20000001227 */
[----:B------:R-:W-:Y:S01]  /*dc00*/  FMUL2 R16, R33.F32, R16.F32x2.HI_LO ;  /* 0x000000102110724a */ /* 0x000fe20000040000 */
[----:B------:R-:W-:Y:S01]  /*dc10*/  F2FP.F16.F32.PACK_AB R4, R13, R12 ;  /* 0x0000000c0d04723e */ /* 0x000fe200000000ff */
[----:B------:R-:W-:Y:S01]  /*dc20*/  FMUL2 R18, R33.F32, R18.F32x2.HI_LO ;  /* 0x000000122112724a */ /* 0x000fe20000040000 */
[----:B------:R-:W-:Y:S02]  /*dc30*/  SHF.R.U64 R12, R3, 0x3, R37 ;  /* 0x00000003030c7819 */ /* 0x000fe40000001225 */
[----:B------:R-:W-:-:S02]  /*dc40*/  F2FP.F16.F32.PACK_AB R10, R21, R20 ;  /* 0x00000014150a723e */ /* 0x000fc400000000ff */
[----:B------:R-:W-:Y:S02]  /*dc50*/  F2FP.F16.F32.PACK_AB R11, R35, R34 ;  /* 0x00000022230b723e */ /* 0x000fe400000000ff */
[----:B------:R-:W-:Y:S02]  /*dc60*/  LOP3.LUT R38, R0, 0x70, R7, 0x78, !PT ;  /* 0x0000007000267812 */ /* 0x000fe400078e7807 */
[----:B------:R-:W-:Y:S02]  /*dc70*/  F2FP.F16.F32.PACK_AB R5, R15, R14 ;  /* 0x0000000e0f05723e */ /* 0x000fe400000000ff */
[----:B------:R-:W-:Y:S01]  /*dc80*/  F2FP.F16.F32.PACK_AB R6, R17, R16 ;  /* 0x000000101106723e */ /* 0x000fe200000000ff */
[----:B------:R1:W-:Y:S01]  /*dc90*/  ST.E.128 desc[UR44][R38.64], R8 ;  /* 0x0000000826007985 */ /* 0x0003e2000c101d2c */
[----:B------:R-:W-:Y:S02]  /*dca0*/  LOP3.LUT R36, R3, 0x70, R12, 0x78, !PT ;  /* 0x0000007003247812 */ /* 0x000fe400078e780c */
[----:B------:R-:W-:-:S02]  /*dcb0*/  F2FP.F16.F32.PACK_AB R7, R19, R18 ;  /* 0x000000121307723e */ /* 0x000fc400000000ff */
[----:B------:R-:W-:-:S03]  /*dcc0*/  ISETP.NE.AND P0, PT, R30, R29, PT ;  /* 0x0000001d1e00720c */ /* 0x000fc60003f05270 */
[----:B------:R1:W-:Y:S10]  /*dcd0*/  ST.E.128 desc[UR44][R36.64], R4 ;  /* 0x0000000424007985 */ /* 0x0003f4000c101d2c */
[----:B------:R-:W-:Y:S05]  /*dce0*/  @!P0 BRA `(.L_x_227) ;  /* 0x0000000000408947 */ /* 0x000fea0003800000 */
[----:B------:R-:W-:Y:S01]  /*dcf0*/  MOV R14, 0x8 ;  /* 0x00000008000e7802 */ /* 0x000fe20000000f00 */
[----:B------:R-:W2:Y:S01]  /*dd00*/  LDCU.64 UR6, c[0x4][0xb0] ;  /* 0x01001600ff0677ac */ /* 0x000ea20008000a00 */
[----:B------:R-:W-:Y:S02]  /*dd10*/  HFMA2 R12, -RZ, RZ, 0, 5.9604644775390625e-08 ;  /* 0x00000001ff0c7431 */ /* 0x000fe400000001ff */
[----:B-1----:R-:W-:Y:S01]  /*dd20*/  IMAD.MOV.U32 R8, RZ, RZ, 0x192 ;  /* 0x00000192ff087424 */ /* 0x002fe200078e00ff */
[----:B------:R-:W1:Y:S01]  /*dd30*/  LDCU.64 UR4, c[0x4][0xb8] ;  /* 0x01001700ff0477ac */ /* 0x000e620008000a00 */
[----:B------:R-:W3:Y:S01]  /*dd40*/  LDC.64 R14, c[0x4][R14] ;  /* 0x010000000e0e7b82 */ /* 0x000ee20000000a00 */
[----:B------:R-:W-:Y:S01]  /*dd50*/  IMAD.MOV.U32 R13, RZ, RZ, RZ ;  /* 0x000000ffff0d7224 */ /* 0x000fe200078e00ff */
[----:B------:R-:W5:Y:S01]  /*dd60*/  LDCU.64 UR8, c[0x4][0x40] ;  /* 0x01000800ff0877ac */ /* 0x000f620008000a00 */
[----:B--2---:R-:W-:Y:S01]  /*dd70*/  IMAD.U32 R4, RZ, RZ, UR6 ;  /* 0x00000006ff047e24 */ /* 0x004fe2000f8e00ff */
[----:B------:R-:W-:Y:S01]  /*dd80*/  MOV R5, UR7 ;  /* 0x0000000700057c02 */ /* 0x000fe20008000f00 */
[----:B-1----:R-:W-:Y:S01]  /*dd90*/  IMAD.U32 R6, RZ, RZ, UR4 ;  /* 0x00000004ff067e24 */ /* 0x002fe2000f8e00ff */
[----:B------:R-:W-:Y:S01]  /*dda0*/  MOV R7, UR5 ;  /* 0x0000000500077c02 */ /* 0x000fe20008000f00 */
[----:B-----5:R-:W-:Y:S01]  /*ddb0*/  IMAD.U32 R10, RZ, RZ, UR8 ;  /* 0x00000008ff0a7e24 */ /* 0x020fe2000f8e00ff */
[----:B------:R-:W-:-:S02]  /*ddc0*/  MOV R11, UR9 ;  /* 0x00000009000b7c02 */ /* 0x000fc40008000f00 */
[----:B------:R-:W-:-:S07]  /*ddd0*/  LEPC R20, `(.L_x_227) ;  /* 0x000000001014794e */ /* 0x000fce0000000000 */
[----:B---34-:R-:W-:Y:S05]  /*dde0*/  CALL.ABS.NOINC R14 ;  /* 0x000000000e007343 */ /* 0x018fea0003c00000 */
.L_x_227:
[----:B------:R-:W-:Y:S01]  /*ddf0*/  LOP3.LUT R0, R28, 0x110, RZ, 0xfc, !PT ;  /* 0x000001101c007812 */ /* 0x000fe200078efcff */
[----:B------:R-:W-:Y:S05]  /*de00*/  WARPSYNC.ALL ;  /* 0x0000000000007948 */ /* 0x000fea0003800000 */
[----:B------:R-:W-:Y:S02]  /*de10*/  R2UR UR4, R0 ;  /* 0x00000000000472ca */ /* 0x000fe400000e0000 */
[----:B------:R-:W2:Y:S11]  /*de20*/  S2R R0, SR_SWINHI ;  /* 0x0000000000007919 */ /* 0x000eb60000002f00 */
[----:B-1----:R-:W1:Y:S01]  /*de30*/  LDTM.x16 R4, tmem[UR4] ;  /* 0x00000004000479ee */ /* 0x002e620008240000 */
[----:B------:R-:W-:-:S02]  /*de40*/  MOV R36, R59 ;  /* 0x0000003b00247202 */ /* 0x000fc40000000f00 */
[----:B--2---:R-:W-:Y:S01]  /*de50*/  MOV R37, R0 ;  /* 0x0000000000257202 */ /* 0x004fe20000000f00 */
[----:B-1----:R-:W-:Y:S02]  /*de60*/  FMUL2 R6, R33.F32, R6.F32x2.HI_LO ;  /* 0x000000062106724a */ /* 0x002fe40000040000 */
[----:B------:R-:W-:-:S04]  /*de70*/  IMAD.WIDE.U32 R36, R27, 0x2, R36 ;  /* 0x000000021b247825 */ /* 0x000fc800078e0024 */
[C---:B------:R-:W-:Y:S02]  /*de80*/  FMUL2 R20, R33.reuse.F32, R8.F32x2.HI_LO ;  /* 0x000000082114724a */ /* 0x040fe40000040000 */
[----:B------:R-:W-:Y:S01]  /*de90*/  FMUL2 R4, R33.F32, R4.F32x2.HI_LO ;  /* 0x000000042104724a */ /* 0x000fe20000040000 */
[----:B------:R-:W-:Y:S01]  /*dea0*/  F2FP.F16.F32.PACK_AB R9, R7, R6 ;  /* 0x000000060709723e */ /* 0x000fe200000000ff */
[C---:B------:R-:W-:Y:S01]  /*deb0*/  FMUL2 R34, R33.reuse.F32, R10.F32x2.HI_LO ;  /* 0x0000000a2122724a */ /* 0x040fe20000040000 */
[C---:B------:R-:W-:Y:S01]  /*dec0*/  IADD3 R0, P1, PT, R36.reuse, 0x28030, RZ ;  /* 0x0002803024007810 */ /* 0x040fe20007f3e0ff */
[C---:B------:R-:W-:Y:S01]  /*ded0*/  FMUL2 R12, R33.reuse.F32, R12.F32x2.HI_LO ;  /* 0x0000000c210c724a */ /* 0x040fe20000040000 */
[----:B------:R-:W-:Y:S01]  /*dee0*/  IADD3 R3, P0, PT, R36, 0x28020, RZ ;  /* 0x0002802024037810 */ /* 0x000fe20007f1e0ff */
[----:B------:R-:W-:Y:S01]  /*def0*/  FMUL2 R14, R33.F32, R14.F32x2.HI_LO ;  /* 0x0000000e210e724a */ /* 0x000fe20000040000 */
[----:B------:R-:W-:Y:S01]  /*df00*/  F2FP.F16.F32.PACK_AB R8, R5, R4 ;  /* 0x000000040508723e */ /* 0x000fe200000000ff */
[----:B------:R-:W-:-:S02]  /*df10*/  IMAD.X R39, RZ, RZ, R37, P1 ;  /* 0x000000ffff277224 */ /* 0x000fc400008e0625 */
[C---:B------:R-:W-:Y:S02]  /*df20*/  FMUL2 R16, R33.reuse.F32, R16.F32x2.HI_LO ;  /* 0x000000102110724a */ /* 0x040fe40000040000 */
[----:B------:R-:W-:Y:S02]  /*df30*/  IMAD.X R37, RZ, RZ, R37, P0 ;  /* 0x000000ffff257224 */ /* 0x000fe400000e0625 */
[----:B------:R-:W-:Y:S01]  /*df40*/  FMUL2 R18, R33.F32, R18.F32x2.HI_LO ;  /* 0x000000122112724a */ /* 0x000fe20000040000 */
[----:B------:R-:W-:Y:S02]  /*df50*/  F2FP.F16.F32.PACK_AB R10, R21, R20 ;  /* 0x00000014150a723e */ /* 0x000fe400000000ff */
[----:B------:R-:W-:Y:S02]  /*df60*/  SHF.R.U64 R7, R0, 0x3, R39 ;  /* 0x0000000300077819 */ /* 0x000fe40000001227 */
[----:B------:R-:W-:Y:S02]  /*df70*/  SHF.R.U64 R6, R3, 0x3, R37 ;  /* 0x0000000303067819 */ /* 0x000fe40000001225 */
[----:B------:R-:W-:-:S02]  /*df80*/  F2FP.F16.F32.PACK_AB R11, R35, R34 ;  /* 0x00000022230b723e */ /* 0x000fc400000000ff */
[----:B------:R-:W-:Y:S02]  /*df90*/  LOP3.LUT R36, R3, 0x70, R6, 0x78, !PT ;  /* 0x0000007003247812 */ /* 0x000fe400078e7806 */
[----:B------:R-:W-:Y:S02]  /*dfa0*/  LOP3.LUT R38, R0, 0x70, R7, 0x78, !PT ;  /* 0x0000007000267812 */ /* 0x000fe400078e7807 */
[----:B------:R-:W-:Y:S01]  /*dfb0*/  F2FP.F16.F32.PACK_AB R4, R13, R12 ;  /* 0x0000000c0d04723e */ /* 0x000fe200000000ff */
[----:B------:R1:W-:Y:S01]  /*dfc0*/  ST.E.128 desc[UR44][R36.64], R8 ;  /* 0x0000000824007985 */ /* 0x0003e2000c101d2c */
[----:B------:R-:W-:Y:S02]  /*dfd0*/  F2FP.F16.F32.PACK_AB R5, R15, R14 ;  /* 0x0000000e0f05723e */ /* 0x000fe400000000ff */
[----:B------:R-:W-:Y:S02]  /*dfe0*/  F2FP.F16.F32.PACK_AB R6, R17, R16 ;  /* 0x000000101106723e */ /* 0x000fe400000000ff */
        /* <DEDUP_REMOVED lines=20> */
.L_x_228:
        /* <DEDUP_REMOVED lines=52> */
.L_x_229:
        /* <DEDUP_REMOVED lines=52> */
.L_x_230:
        /* <DEDUP_REMOVED lines=52> */
.L_x_231:
        /* <DEDUP_REMOVED lines=52> */
.L_x_232:
        /* <DEDUP_REMOVED lines=52> */
.L_x_233:
[----:B------:R-:W-:Y:S01]  /*f170*/  LOP3.LUT R0, R28, 0x170, RZ, 0xfc, !PT ;  /* 0x000001701c007812 */ /* 0x000fe200078efcff */
[----:B------:R-:W-:Y:S05]  /*f180*/  WARPSYNC.ALL ;  /* 0x0000000000007948 */ /* 0x000fea0003800000 */
[----:B------:R-:W-:Y:S02]  /*f190*/  R2UR UR4, R0 ;  /* 0x00000000000472ca */ /* 0x000fe400000e0000 */
[----:B------:R-:W2:Y:S11]  /*f1a0*/  S2R R0, SR_SWINHI ;  /* 0x0000000000007919 */ /* 0x000eb60000002f00 */
[----:B-1----:R-:W1:Y:S01]  /*f1b0*/  LDTM.x16 R4, tmem[UR4] ;  /* 0x00000004000479ee */ /* 0x002e620008240000 */
[----:B------:R-:W3:Y:S02]  /*f1c0*/  LDCU.64 UR4, c[0x0][0x880] ;  /* 0x00011000ff0477ac */ /* 0x000ee40008000a00 */
[----:B---3--:R-:W-:Y:S01]  /*f1d0*/  UISETP.NE.U32.AND UP0, UPT, UR4, URZ, UPT ;  /* 0x000000ff0400728c */ /* 0x008fe2000bf05070 */
[----:B------:R-:W-:-:S02]  /*f1e0*/  MOV R36, R59 ;  /* 0x0000003b00247202 */ /* 0x000fc40000000f00 */
[----:B--2---:R-:W-:Y:S01]  /*f1f0*/  MOV R37, R0 ;  /* 0x0000000000257202 */ /* 0x004fe20000000f00 */
[----:B------:R-:W-:Y:S01]  /*f200*/  UISETP.NE.AND.EX UP0, UPT, UR5, URZ, UPT, UP0 ;  /* 0x000000ff0500728c */ /* 0x000fe2000bf05300 */
        /* <DEDUP_REMOVED lines=25> */
[----:B------:R-:W-:-:S05]  /*f3a0*/  F2FP.F16.F32.PACK_AB R7, R19, R18 ;  /* 0x000000121307723e */ /* 0x000fca00000000ff */
[----:B------:R1:W-:Y:S01]  /*f3b0*/  ST.E.128 desc[UR44][R38.64], R4 ;  /* 0x0000000426007985 */ /* 0x0003e2000c101d2c */
[----:B------:R-:W-:Y:S01]  /*f3c0*/  @!PT LDS RZ, [RZ] ;  /* 0x00000000fffff984 */ /* 0x000fe20000000800 */
[----:B------:R-:W-:Y:S01]  /*f3d0*/  @!PT LDS RZ, [RZ] ;  /* 0x00000000fffff984 */ /* 0x000fe20000000800 */
[----:B------:R-:W-:Y:S01]  /*f3e0*/  @!PT LDS RZ, [RZ] ;  /* 0x00000000fffff984 */ /* 0x000fe20000000800 */
[----:B------:R-:W-:Y:S01]  /*f3f0*/  @!PT LDS RZ, [RZ] ;  /* 0x00000000fffff984 */ /* 0x000fe20000000800 */
[----:B------:R2:W-:Y:S06]  /*f400*/  MEMBAR.ALL.CTA ;  /* 0x0000000000007992 */ /* 0x0005ec0000008000 */
[----:B--2---:R-:W2:Y:S01]  /*f410*/  FENCE.VIEW.ASYNC.S ;  /* 0x00000000000073c6 */ /* 0x004ea20000000000 */
[----:B------:R-:W-:Y:S05]  /*f420*/  BRA.U !UP0, `(.L_x_234) ;  /* 0x0000000508387547 */ /* 0x000fea000b800000 */
[----:B------:R-:W-:Y:S01]  /*f430*/  FSETP.GEU.AND P0, PT, R24, 1.175494350822287508e-38, PT ;  /* 0x008000001800780b */ /* 0x000fe20003f0e000 */
[----:B-1----:R-:W1:Y:S01]  /*f440*/  LDC R4, c[0x0][0x904] ;  /* 0x00024100ff047b82 */ /* 0x002e620000000800 */
[----:B------:R-:W-:Y:S01]  /*f450*/  MOV R3, 0x3e055027 ;  /* 0x3e05502700037802 */ /* 0x000fe20000000f00 */
[----:B------:R-:W3:Y:S01]  /*f460*/  LDCU.64 UR4, c[0x0][0x908] ;  /* 0x00012100ff0477ac */ /* 0x000ee20008000a00 */
[----:B------:R-:W-:Y:S01]  /*f470*/  FSEL R8, RZ, -23, P0 ;  /* 0xc1b80000ff087808 */ /* 0x000fe20000000000 */
[----:B------:R-:W-:Y:S01]  /*f480*/  BSSY.RECONVERGENT B0, `(.L_x_234) ;  /* 0x0000048000007945 */ /* 0x000fe20003800200 */
[----:B------:R-:W-:-:S07]  /*f490*/  LOP3.LUT R7, R26, 0x7f, RZ, 0xc0, !PT ;  /* 0x0000007f1a077812 */ /* 0x000fce00078ec0ff */
[----:B------:R-:W-:-:S05]  /*f4a0*/  @!P0 FMUL R24, R24, 8388608 ;  /* 0x4b00000018188820 */ /* 0x000fca0000400000 */
[C---:B------:R-:W-:Y:S02]  /*f4b0*/  IADD3 R5, PT, PT, R24.reuse, -0x3f2aaaab, RZ ;  /* 0xc0d5555518057810 */ /* 0x040fe40007ffe0ff */
[----:B------:R-:W-:Y:S01]  /*f4c0*/  ISETP.GT.U32.AND P1, PT, R24, 0x7f7fffff, PT ;  /* 0x7f7fffff1800780c */ /* 0x000fe20003f24070 */
[----:B---3--:R-:W-:Y:S01]  /*f4d0*/  IMAD.HI.U32 R0, R57, UR4, RZ ;  /* 0x0000000439007c27 */ /* 0x008fe2000f8e00ff */
[----:B------:R-:W-:Y:S01]  /*f4e0*/  LOP3.LUT R5, R5, 0xff800000, RZ, 0xc0, !PT ;  /* 0xff80000005057812 */ /* 0x000fe200078ec0ff */
[----:B------:R-:W3:Y:S01]  /*f4f0*/  LDCU UR4, c[0x0][0x380] ;  /* 0x00007000ff0477ac */ /* 0x000ee20008000800 */
[----:B-1----:R-:W-:Y:S02]  /*f500*/  ISETP.NE.AND P0, PT, R4, 0x1, PT ;  /* 0x000000010400780c */ /* 0x002fe40003f05270 */
[-C--:B------:R-:W-:Y:S02]  /*f510*/  IADD3 R6, PT, PT, R24, -R5.reuse, RZ ;  /* 0x8000000518067210 */ /* 0x080fe40007ffe0ff */
[----:B------:R-:W-:Y:S01]  /*f520*/  SHF.R.U32.HI R0, RZ, UR5, R0 ;  /* 0x00000005ff007c19 */ /* 0x000fe20008011600 */
[----:B------:R-:W1:Y:S01]  /*f530*/  LDCU UR5, c[0x0][0x700] ;  /* 0x0000e000ff0577ac */ /* 0x000e620008000800 */
[----:B------:R-:W-:Y:S01]  /*f540*/  I2FP.F32.S32 R5, R5 ;  /* 0x0000000500057245 */ /* 0x000fe20000201400 */
[----:B------:R-:W-:Y:S01]  /*f550*/  FADD R6, R6, -1 ;  /* 0xbf80000006067421 */ /* 0x000fe20000000000 */
[----:B------:R-:W-:-:S03]  /*f560*/  SEL R0, R57, R0, !P0 ;  /* 0x0000000039007207 */ /* 0x000fc60004000000 */
[----:B------:R-:W-:Y:S01]  /*f570*/  FFMA R3, R6, -R3, 0.14084610342979431152 ;  /* 0x3e1039f606037423 */ /* 0x000fe20000000803 */
[----:B------:R-:W-:Y:S01]  /*f580*/  IADD3 R0, PT, PT, -R0, RZ, RZ ;  /* 0x000000ff00007210 */ /* 0x000fe20007ffe1ff */
[----:B------:R-:W-:Y:S02]  /*f590*/  FFMA R5, R5, 1.1920928955078125e-07, R8 ;  /* 0x3400000005057823 */ /* 0x000fe40000000008 */
[----:B------:R-:W-:Y:S02]  /*f5a0*/  FFMA R3, R6, R3, -0.12148627638816833496 ;  /* 0xbdf8cdcc06037423 */ /* 0x000fe40000000003 */
[----:B------:R-:W-:Y:S02]  /*f5b0*/  IMAD R0, R4, R0, R57 ;  /* 0x0000000004007224 */ /* 0x000fe400078e0239 */
[----:B------:R-:W-:-:S04]  /*f5c0*/  FFMA R3, R6, R3, 0.13980610668659210205 ;  /* 0x3e0f295506037423 */ /* 0x000fc80000000003 */
[----:B------:R-:W-:-:S04]  /*f5d0*/  FFMA R3, R6, R3, -0.16684235632419586182 ;  /* 0xbe2ad8b906037423 */ /* 0x000fc80000000003 */
[----:B------:R-:W-:-:S04]  /*f5e0*/  FFMA R3, R6, R3, 0.20012299716472625732 ;  /* 0x3e4ced0b06037423 */ /* 0x000fc80000000003 */
[----:B------:R-:W-:-:S04]  /*f5f0*/  FFMA R3, R6, R3, -0.24999669194221496582 ;  /* 0xbe7fff2206037423 */ /* 0x000fc80000000003 */
[----:B------:R-:W-:-:S04]  /*f600*/  FFMA R3, R6, R3, 0.33333182334899902344 ;  /* 0x3eaaaa7806037423 */ /* 0x000fc80000000003 */
[----:B------:R-:W-:-:S04]  /*f610*/  FFMA R3, R6, R3, -0.5 ;  /* 0xbf00000006037423 */ /* 0x000fc80000000003 */
[----:B------:R-:W-:-:S04]  /*f620*/  FMUL R3, R6, R3 ;  /* 0x0000000306037220 */ /* 0x000fc80000400000 */
[----:B------:R-:W-:Y:S01]  /*f630*/  FFMA R6, R6, R3, R6 ;  /* 0x0000000306067223 */ /* 0x000fe20000000006 */
[----:B------:R-:W-:-:S03]  /*f640*/  MOV R3, 0x7f800000 ;  /* 0x7f80000000037802 */ /* 0x000fc60000000f00 */
[----:B------:R-:W-:Y:S02]  /*f650*/  FFMA R5, R5, 0.69314718246459960938, R6 ;  /* 0x3f31721805057823 */ /* 0x000fe40000000006 */
[----:B------:R-:W-:Y:S01]  /*f660*/  @P1 FFMA R5, R24, R3, +INF ;  /* 0x7f80000018051423 */ /* 0x000fe20000000003 */
[----:B------:R-:W-:Y:S02]  /*f670*/  LEA R3, R0, R7, 0x8 ;  /* 0x0000000700037211 */ /* 0x000fe400078e40ff */
[----:B------:R-:W-:Y:S02]  /*f680*/  FSETP.NEU.AND P1, PT, R24, RZ, PT ;  /* 0x000000ff1800720b */ /* 0x000fe40003f2d000 */
[----:B---3--:R-:W-:Y:S02]  /*f690*/  ISETP.GE.AND P0, PT, R3, UR4, PT ;  /* 0x0000000403007c0c */ /* 0x008fe4000bf06270 */
[----:B------:R-:W-:-:S05]  /*f6a0*/  FSEL R0, R5, -INF , P1 ;  /* 0xff80000005007808 */ /* 0x000fca0000800000 */
[----:B-1----:R-:W-:-:S06]  /*f6b0*/  FFMA R25, R25, UR5, R0 ;  /* 0x0000000519197c23 */ /* 0x002fcc0008000000 */
[----:B------:R-:W-:Y:S05]  /*f6c0*/  @P0 BRA `(.L_x_235) ;  /* 0x00000000008c0947 */ /* 0x000fea0003800000 */
[----:B------:R-:W1:Y:S01]  /*f6d0*/  LDC R7, c[0x0][0x38c] ;  /* 0x0000e300ff077b82 */ /* 0x000e620000000800 */
[----:B------:R-:W3:Y:S01]  /*f6e0*/  LDCU UR6, c[0x0][0x890] ;  /* 0x00011200ff0677ac */ /* 0x000ee20008000800 */
[----:B------:R-:W5:Y:S01]  /*f6f0*/  LDCU.64 UR4, c[0x0][0x888] ;  /* 0x00011100ff0477ac */ /* 0x000f620008000a00 */
[----:B---3--:R-:W-:Y:S01]  /*f700*/  IMAD R3, R22, UR6, R3 ;  /* 0x0000000616037c24 */ /* 0x008fe2000f8e0203 */
[----:B-1----:R-:W-:-:S04]  /*f710*/  IABS R5, R7 ;  /* 0x0000000700057213 */ /* 0x002fc80000000000 */
[----:B------:R-:W1:Y:S08]  /*f720*/  I2F.RP R10, R5 ;  /* 0x00000005000a7306 */ /* 0x000e700000209400 */
[----:B-1----:R-:W1:Y:S02]  /*f730*/  MUFU.RCP R8, R10 ;  /* 0x0000000a00087308 */ /* 0x002e640000001000 */
[----:B-1----:R-:W-:-:S06]  /*f740*/  IADD3 R8, PT, PT, R8, 0xffffffe, RZ ;  /* 0x0ffffffe08087810 */ /* 0x002fcc0007ffe0ff */
[----:B------:R1:W3:Y:S02]  /*f750*/  F2I.FTZ.U32.TRUNC.NTZ R9, R8 ;  /* 0x0000000800097305 */ /* 0x0002e4000021f000 */
[----:B-1----:R-:W-:Y:S02]  /*f760*/  HFMA2 R8, -RZ, RZ, 0, 0 ;  /* 0x00000000ff087431 */ /* 0x002fe400000001ff */
[----:B---3--:R-:W-:-:S04]  /*f770*/  IMAD.MOV R0, RZ, RZ, -R9 ;  /* 0x000000ffff007224 */ /* 0x008fc800078e0a09 */
[----:B------:R-:W-:Y:S01]  /*f780*/  IMAD R4, R0, R5, RZ ;  /* 0x0000000500047224 */ /* 0x000fe200078e02ff */
[----:B------:R-:W-:-:S03]  /*f790*/  IABS R0, R2 ;  /* 0x0000000200007213 */ /* 0x000fc60000000000 */
[----:B------:R-:W-:-:S04]  /*f7a0*/  IMAD.HI.U32 R9, R9, R4, R8 ;  /* 0x0000000409097227 */ /* 0x000fc800078e0008 */
[----:B------:R-:W-:-:S04]  /*f7b0*/  IMAD.MOV.U32 R6, RZ, RZ, R0 ;  /* 0x000000ffff067224 */ /* 0x000fc800078e0000 */
[----:B------:R-:W-:Y:S02]  /*f7c0*/  IMAD.HI.U32 R4, R9, R6, RZ ;  /* 0x0000000609047227 */ /* 0x000fe400078e00ff */
[----:B------:R-:W1:Y:S03]  /*f7d0*/  LDC.64 R8, c[0x0][0x880] ;  /* 0x00022000ff087b82 */ /* 0x000e660000000a00 */
[----:B------:R-:W-:-:S05]  /*f7e0*/  IADD3 R0, PT, PT, -R4, RZ, RZ ;  /* 0x000000ff04007210 */ /* 0x000fca0007ffe1ff */
[----:B------:R-:W-:-:S05]  /*f7f0*/  IMAD R0, R5, R0, R6 ;  /* 0x0000000005007224 */ /* 0x000fca00078e0206 */
[----:B------:R-:W-:-:S13]  /*f800*/  ISETP.GT.U32.AND P0, PT, R5, R0, PT ;  /* 0x000000000500720c */ /* 0x000fda0003f04070 */
[----:B------:R-:W-:Y:S01]  /*f810*/  @!P0 IMAD.IADD R0, R0, 0x1, -R5 ;  /* 0x0000000100008824 */ /* 0x000fe200078e0a05 */
[----:B------:R-:W-:Y:S02]  /*f820*/  @!P0 IADD3 R4, PT, PT, R4, 0x1, RZ ;  /* 0x0000000104048810 */ /* 0x000fe40007ffe0ff */
[----:B------:R-:W-:Y:S02]  /*f830*/  ISETP.NE.AND P0, PT, R7, RZ, PT ;  /* 0x000000ff0700720c */ /* 0x000fe40003f05270 */
[----:B------:R-:W-:Y:S02]  /*f840*/  ISETP.GE.U32.AND P2, PT, R0, R5, PT ;  /* 0x000000050000720c */ /* 0x000fe40003f46070 */
[----:B------:R-:W-:-:S04]  /*f850*/  LOP3.LUT R0, R2, R7, RZ, 0x3c, !PT ;  /* 0x0000000702007212 */ /* 0x000fc800078e3cff */
[----:B------:R-:W-:-:S07]  /*f860*/  ISETP.GE.AND P1, PT, R0, RZ, PT ;  /* 0x000000ff0000720c */ /* 0x000fce0003f26270 */
[----:B------:R-:W-:-:S06]  /*f870*/  @P2 VIADD R4, R4, 0x1 ;  /* 0x0000000104042836 */ /* 0x000fcc0000000000 */
[----:B------:R-:W-:Y:S02]  /*f880*/  @!P1 IADD3 R4, PT, PT, -R4, RZ, RZ ;  /* 0x000000ff04049210 */ /* 0x000fe40007ffe1ff */
[----:B------:R-:W-:-:S04]  /*f890*/  @!P0 LOP3.LUT R4, RZ, R7, RZ, 0x33, !PT ;  /* 0x00000007ff048212 */ /* 0x000fc800078e33ff */
[C---:B------:R-:W-:Y:S01]  /*f8a0*/  IADD3 R0, PT, PT, -R4.reuse, RZ, RZ ;  /* 0x000000ff04007210 */ /* 0x040fe20007ffe1ff */
[----:B-----5:R-:W-:-:S04]  /*f8b0*/  IMAD R3, R4, UR5, R3 ;  /* 0x0000000504037c24 */ /* 0x020fc8000f8e0203 */
[----:B------:R-:W-:-:S04]  /*f8c0*/  IMAD R0, R7, R0, R2 ;  /* 0x0000000007007224 */ /* 0x000fc800078e0202 */
[----:B------:R-:W-:-:S04]  /*f8d0*/  IMAD R3, R0, UR4, R3 ;  /* 0x0000000400037c24 */ /* 0x000fc8000f8e0203 */
[----:B-1----:R-:W-:-:S05]  /*f8e0*/  IMAD.WIDE R8, R3, 0x4, R8 ;  /* 0x0000000403087825 */ /* 0x002fca00078e0208 */
[----:B------:R1:W-:Y:S02]  /*f8f0*/  STG.E desc[UR44][R8.64], R25 ;  /* 0x0000001908007986 */ /* 0x0003e4000c10192c */
.L_x_235:
[----:B------:R-:W-:Y:S05]  /*f900*/  BSYNC.RECONVERGENT B0 ;  /* 0x0000000000007941 */ /* 0x000fea0003800200 */
.L_x_234:
[----:B------:R-:W-:Y:S01]  /*f910*/  UISETP.NE.AND UP0, UPT, UR37, URZ, UPT ;  /* 0x000000ff2500728c */ /* 0x000fe2000bf05270 */
[----:B------:R-:W-:-:S08]  /*f920*/  NOP ;  /* 0x0000000000007918 */ /* 0x000fd00000000000 */
[----:B------:R-:W-:Y:S05]  /*f930*/  BRA.U UP0, `(.L_x_236) ;  /* 0x0000000100087547 */ /* 0x000fea000b800000 */
[----:B------:R-:W-:Y:S05]  /*f940*/  BPT.TRAP 0x1 ;  /* 0x000000040000795c */ /* 0x000fea0000300000 */
[----:B------:R-:W-:Y:S05]  /*f950*/  BPT.TRAP 0x1 ;  /* 0x000000040000795c */ /* 0x000fea0000300000 */
.L_x_236:
[----:B------:R-:W-:Y:S01]  /*f960*/  IADD3 R3, PT, PT, R59, 0x380a0, RZ ;  /* 0x000380a03b037810 */ /* 0x000fe20007ffe0ff */
[----:B------:R-:W-:-:S03]  /*f970*/  UISETP.NE.AND UP0, UPT, UR37, URZ, UPT ;  /* 0x000000ff2500728c */ /* 0x000fc6000bf05270 */
[----:B------:R-:W-:-:S04]  /*f980*/  PRMT R0, R60, 0x654, R3 ;  /* 0x000006543c007816 */ /* 0x000fc80000000003 */
[----:B--2---:R2:W-:Y:S02]  /*f990*/  SYNCS.ARRIVE.TRANS64.RED.A1T0 RZ, [R0+URZ], RZ ;  /* 0x000000ff00ff79a7 */ /* 0x0045e400081004ff */
[----:B------:R-:W-:Y:S05]  /*f9a0*/  BRA.U UP0, `(.L_x_237) ;  /* 0x0000000100047547 */ /* 0x000fea000b800000 */
[----:B------:R-:W-:Y:S05]  /*f9b0*/  BPT.TRAP 0x1 ;  /* 0x000000040000795c */ /* 0x000fea0000300000 */
.L_x_237:
[----:B------:R3:W-:Y:S01]  /*f9c0*/  SYNCS.ARRIVE.TRANS64.A1T0 RZ, [R59+URZ+0x380b0], RZ ;  /* 0x0380b0ff3bff79a7 */ /* 0x0007e200081000ff */
[----:B------:R-:W-:-:S09]  /*f9d0*/  UISETP.NE.AND UP0, UPT, UR42, URZ, UPT ;  /* 0x000000ff2a00728c */ /* 0x000fd2000bf05270 */
[----:B------:R-:W-:Y:S05]  /*f9e0*/  BRA.U !UP0, `(.L_x_238) ;  /* 0x0000000108047547 */ /* 0x000fea000b800000 */
[----:B------:R-:W-:Y:S05]  /*f9f0*/  BPT.TRAP 0x1 ;  /* 0x000000040000795c */ /* 0x000fea0000300000 */
.L_x_238:
[----:B------:R-:W-:Y:S01]  /*fa00*/  ULOP3.LUT UR4, UR38, 0x1, URZ, 0x3c, !UPT ;  /* 0x0000000126047892 */ /* 0x000fe2000f8e3cff */
[----:B--2---:R-:W-:-:S05]  /*fa10*/  LOP3.LUT R0, R28, 0x80, RZ, 0xfc, !PT ;  /* 0x000000801c007812 */ /* 0x004fca00078efcff */
[----:B-1----:R-:W-:-:S05]  /*fa20*/  IMAD.U32 R4, RZ, RZ, UR4 ;  /* 0x00000004ff047e24 */ /* 0x002fca000f8e00ff */
[----:B------:R-:W-:-:S04]  /*fa30*/  SHF.L.U32 R4, R4, 0x1f, RZ ;  /* 0x0000001f04047819 */ /* 0x000fc800000006ff */
[----:B------:R-:W1:Y:S02]  /*fa40*/  SYNCS.PHASECHK.TRANS64.TRYWAIT P0, [R59+URZ+0x38080], R4 ;  /* 0x038080043b0075a7 */ /* 0x000e6400080011ff */
[----:B-1----:R-:W-:Y:S05]  /*fa50*/  @!P0 BRA `(.L_x_239) ;  /* 0x0000012c00fc8947 */ /* 0x002fea0003800000 */
.L_x_465:
[----:B------:R-:W-:Y:S01]  /*fa60*/  R2UR UR4, R0 ;  /* 0x00000000000472ca */ /* 0x000fe200000e0000 */
[----:B------:R-:W-:-:S12]  /*fa70*/  UISETP.NE.AND UP0, UPT, UR42, URZ, UPT ;  /* 0x000000ff2a00728c */ /* 0x000fd8000bf05270 */
[----:B------:R-:W2:Y:S02]  /*fa80*/  LDTM.x2 R24, tmem[UR4] ;  /* 0x00000004001879ee */ /* 0x000ea400080c0000 */
[----:B--2---:R-:W-:Y:S05]  /*fa90*/  BRA.U !UP0, `(.L_x_240) ;  /* 0x0000000108047547 */ /* 0x004fea000b800000 */
[----:B------:R-:W-:Y:S05]  /*faa0*/  BPT.TRAP 0x1 ;  /* 0x000000040000795c */ /* 0x000fea0000300000 */
.L_x_240:
[----:B------:R-:W-:Y:S01]  /*fab0*/  PRMT R31, R60, 0x654, R31 ;  /* 0x000006543c1f7816 */ /* 0x000fe2000000001f */
[----:B------:R-:W-:-:S03]  /*fac0*/  UISETP.NE.AND UP0, UPT, UR37, URZ, UPT ;  /* 0x000000ff2500728c */ /* 0x000fc6000bf05270 */
[----:B------:R2:W-:Y:S06]  /*fad0*/  SYNCS.ARRIVE.TRANS64.RED.A1T0 RZ, [R31+URZ], RZ ;  /* 0x000000ff1fff79a7 */ /* 0x0005ec00081004ff */
[----:B------:R-:W-:Y:S05]  /*fae0*/  BRA.U UP0, `(.L_x_241) ;  /* 0x0000000100047547 */ /* 0x000fea000b800000 */
[----:B------:R-:W-:Y:S05]  /*faf0*/  BPT.TRAP 0x1 ;  /* 0x000000040000795c */ /* 0x000fea0000300000 */
.L_x_241:
[----:B------:R-:W-:-:S04]  /*fb00*/  MOV R0, UR36 ;  /* 0x0000002400007c02 */ /* 0x000fc80008000f00 */
[----:B------:R-:W-:-:S04]  /*fb10*/  SHF.L.U32 R0, R0, 0x1f, RZ ;  /* 0x0000001f00007819 */ /* 0x000fc800000006ff */
[----:B------:R-:W5:Y:S02]  /*fb20*/  SYNCS.PHASECHK.TRANS64.TRYWAIT P0, [R59+URZ+0x38098], R0 ;  /* 0x038098003b0075a7 */ /* 0x000f6400080011ff */
[----:B-----5:R-:W-:Y:S05]  /*fb30*/  @!P0 BRA `(.L_x_242) ;  /* 0x0000012c00d88947 */ /* 0x020fea0003800000 */
.L_x_466:
[----:B------:R-:W-:-:S09]  /*fb40*/  UISETP.NE.AND UP0, UPT, UR37, URZ, UPT ;  /* 0x000000ff2500728c */ /* 0x000fd2000bf05270 */
[----:B------:R-:W-:Y:S05]  /*fb50*/  BRA.U UP0, `(.L_x_243) ;  /* 0x0000000100047547 */ /* 0x000fea000b800000 */
[----:B------:R-:W-:Y:S05]  /*fb60*/  BPT.TRAP 0x1 ;  /* 0x000000040000795c */ /* 0x000fea0000300000 */
.L_x_243:
[----:B------:R-:W-:Y:S01]  /*fb70*/  SHF.L.U32 R0, R56, 0x1f, RZ ;  /* 0x0000001f38007819 */ /* 0x000fe200000006ff */
[----:B------:R1:W1:Y:S01]  /*fb80*/  MUFU.RCP R3, R24 ;  /* 0x0000001800037308 */ /* 0x0002620000001000 */
[----:B------:R-:W-:Y:S02]  /*fb90*/  BSSY B0, `(.L_x_244) ;  /* 0x0000003000007945 */ /* 0x000fe40003800000 */
[----:B------:R-:W5:Y:S02]  /*fba0*/  SYNCS.PHASECHK.TRANS64.TRYWAIT P0, [R59+URZ+0x380c8], R0 ;  /* 0x0380c8003b0075a7 */ /* 0x000f6400080011ff */
[----:B-1---5:R-:W-:Y:S05]  /*fbb0*/  @!P0 BRA `(.L_x_245) ;  /* 0x0000012c00cc8947 */ /* 0x022fea0003800000 */
.L_x_467:
[----:B------:R-:W-:Y:S05]  /*fbc0*/  BSYNC B0 ;  /* 0x0000000000007941 */ /* 0x000fea0003800000 */
.L_x_244:
[----:B------:R-:W1:Y:S01]  /*fbd0*/  LDCU UR4, c[0x0][0x708] ;  /* 0x0000e100ff0477ac */ /* 0x000e620008000800 */
[----:B------:R-:W-:-:S04]  /*fbe0*/  FFMA R0, -R24, R3, 1 ;  /* 0x3f80000018007423 */ /* 0x000fc80000000103 */
[----:B------:R-:W-:Y:S01]  /*fbf0*/  FFMA R0, R3, R0, R3 ;  /* 0x0000000003007223 */ /* 0x000fe20000000003 */
[----:B-1----:R-:W-:-:S03]  /*fc00*/  MOV R3, UR4 ;  /* 0x0000000400037c02 */ /* 0x002fc60008000f00 */
[----:B--2---:R-:W-:Y:S01]  /*fc10*/  FFMA R31, R0, UR4, RZ ;  /* 0x00000004001f7c23 */ /* 0x004fe200080000ff */
[----:B------:R-:W1:Y:S03]  /*fc20*/  FCHK P0, R3, R24 ;  /* 0x0000001803007302 */ /* 0x000e660000000000 */
[----:B------:R-:W-:-:S04]  /*fc30*/  FFMA R4, -R24, R31, UR4 ;  /* 0x0000000418047e23 */ /* 0x000fc8000800011f */
[----:B------:R-:W-:Y:S01]  /*fc40*/  FFMA R31, R0, R4, R31 ;  /* 0x00000004001f7223 */ /* 0x000fe2000000001f */
[----:B-1----:R-:W-:Y:S06]  /*fc50*/  @!P0 BRA `(.L_x_246) ;  /* 0x00000000000c8947 */ /* 0x002fec0003800000 */
[----:B------:R-:W-:Y:S02]  /*fc60*/  MOV R4, 0xfc80 ;  /* 0x0000fc8000047802 */ /* 0x000fe40000000f00 */
[----:B---34-:R-:W-:Y:S05]  /*fc70*/  CALL.REL.NOINC `($__internal_3_$__cuda_sm3x_div_rn_noftz_f32_slowpath) ;  /* 0x0000013800a47944 */ /* 0x018fea0003c00000 */
[----:B------:R-:W-:-:S07]  /*fc80*/  MOV R31, R33 ;  /* 0x00000021001f7202 */ /* 0x000fce0000000f00 */
.L_x_246:
[----:B------:R-:W-:Y:S01]  /*fc90*/  LOP3.LUT R0, R28, 0x180, RZ, 0xfc, !PT ;  /* 0x000001801c007812 */ /* 0x000fe200078efcff */
[----:B------:R-:W-:Y:S05]  /*fca0*/  WARPSYNC.ALL ;  /* 0x0000000000007948 */ /* 0x000fea0003800000 */
[----:B------:R-:W-:Y:S02]  /*fcb0*/  R2UR UR4, R0 ;  /* 0x00000000000472ca */ /* 0x000fe400000e0000 */
[----:B------:R-:W1:Y:S11]  /*fcc0*/  S2R R0, SR_SWINHI ;  /* 0x0000000000007919 */ /* 0x000e760000002f00 */
[----:B------:R-:W2:Y:S01]  /*fcd0*/  LDTM.x16 R4, tmem[UR4] ;  /* 0x00000004000479ee */ /* 0x000ea20008240000 */
[----:B------:R-:W-:-:S02]  /*fce0*/  MOV R34, R59 ;  /* 0x0000003b00227202 */ /* 0x000fc40000000f00 */
[----:B-1----:R-:W-:Y:S01]  /*fcf0*/  MOV R35, R0 ;  /* 0x0000000000237202 */ /* 0x002fe20000000f00 */
[----:B--2---:R-:W-:Y:S02]  /*fd00*/  FMUL2 R6, R31.F32, R6.F32x2.HI_LO ;  /* 0x000000061f06724a */ /* 0x004fe40000040000 */
        /* <DEDUP_REMOVED lines=44> */
.L_x_247:
        /* <DEDUP_REMOVED lines=52> */
.L_x_248:
        /* <DEDUP_REMOVED lines=52> */
.L_x_249:
        /* <DEDUP_REMOVED lines=52> */
.L_x_250:
        /* <DEDUP_REMOVED lines=52> */
.L_x_251:
        /* <DEDUP_REMOVED lines=52> */
.L_x_252:
        /* <DEDUP_REMOVED lines=52> */
.L_x_253:
[----:B------:R-:W2:Y:S01]  /*11350*/  LDCU.64 UR4, c[0x0][0x880] ;  /* 0x00011000ff0477ac */ /* 0x000ea20008000a00 */
[----:B------:R-:W5:Y:S01]  /*11360*/  S2R R0, SR_SWINHI ;  /* 0x0000000000007919 */ /* 0x000f620000002f00 */
[----:B------:R-:W-:Y:S02]  /*11370*/  LOP3.LUT R28, R28, 0x1f0, RZ, 0xfc, !PT ;  /* 0x000001f01c1c7812 */ /* 0x000fe400078efcff */
[----:B--2---:R-:W-:-:S04]  /*11380*/  ISETP.NE.U32.AND P0, PT, RZ, UR4, PT ;  /* 0x00000004ff007c0c */ /* 0x004fc8000bf05070 */
[----:B------:R-:W-:Y:S01]  /*11390*/  ISETP.NE.AND.EX P0, PT, RZ, UR5, PT, P0 ;  /* 0x00000005ff007c0c */ /* 0x000fe2000bf05300 */
[----:B------:R-:W-:Y:S05]  /*113a0*/  WARPSYNC.ALL ;  /* 0x0000000000007948 */ /* 0x000fea0003800000 */
[----:B------:R-:W-:Y:S02]  /*113b0*/  R2UR UR4, R28 ;  /* 0x000000001c0472ca */ /* 0x000fe400000e0000 */
[----:B-1----:R-:W-:Y:S02]  /*113c0*/  MOV R34, R59 ;  /* 0x0000003b00227202 */ /* 0x002fe40000000f00 */
[----:B-----5:R-:W-:-:S03]  /*113d0*/  MOV R35, R0 ;  /* 0x0000000000237202 */ /* 0x020fc60000000f00 */
[----:B------:R-:W-:-:S06]  /*113e0*/  IMAD.WIDE.U32 R34, R27, 0x2, R34 ;  /* 0x000000021b227825 */ /* 0x000fcc00078e0022 */
[----:B------:R-:W1:Y:S01]  /*113f0*/  LDTM.x16 R4, tmem[UR4] ;  /* 0x00000004000479ee */ /* 0x000e620008240000 */
[C---:B------:R-:W-:Y:S02]  /*11400*/  IADD3 R27, P1, PT, R34.reuse, 0x30460, RZ ;  /* 0x00030460221b7810 */ /* 0x040fe40007f3e0ff */
[----:B------:R-:W-:-:S03]  /*11410*/  IADD3 R3, P2, PT, R34, 0x30470, RZ ;  /* 0x0003047022037810 */ /* 0x000fc60007f5e0ff */
[--C-:B------:R-:W-:Y:S02]  /*11420*/  IMAD.X R33, RZ, RZ, R35.reuse, P1 ;  /* 0x000000ffff217224 */ /* 0x100fe400008e0623 */
[----:B------:R-:W-:-:S05]  /*11430*/  IMAD.X R35, RZ, RZ, R35, P2 ;  /* 0x000000ffff237224 */ /* 0x000fca00010e0623 */
[----:B------:R-:W-:-:S04]  /*11440*/  SHF.R.U64 R0, R3, 0x3, R35 ;  /* 0x0000000303007819 */ /* 0x000fc80000001223 */
[----:B------:R-:W-:Y:S01]  /*11450*/  LOP3.LUT R34, R3, 0x70, R0, 0x78, !PT ;  /* 0x0000007003227812 */ /* 0x000fe200078e7800 */
[----:B-1----:R-:W-:Y:S01]  /*11460*/  FMUL2 R20, R31.F32, R8.F32x2.HI_LO ;  /* 0x000000081f14724a */ /* 0x002fe20000040000 */
[----:B------:R-:W-:Y:S01]  /*11470*/  SHF.R.U64 R8, R27, 0x3, R33 ;  /* 0x000000031b087819 */ /* 0x000fe20000001221 */
[C---:B------:R-:W-:Y:S02]  /*11480*/  FMUL2 R4, R31.reuse.F32, R4.F32x2.HI_LO ;  /* 0x000000041f04724a */ /* 0x040fe40000040000 */
[----:B------:R-:W-:Y:S01]  /*11490*/  FMUL2 R6, R31.F32, R6.F32x2.HI_LO ;  /* 0x000000061f06724a */ /* 0x000fe20000040000 */
[----:B------:R-:W-:Y:S01]  /*114a0*/  LOP3.LUT R32, R27, 0x70, R8, 0x78, !PT ;  /* 0x000000701b207812 */ /* 0x000fe200078e7808 */
[----:B------:R-:W-:Y:S01]  /*114b0*/  FMUL2 R28, R31.F32, R10.F32x2.HI_LO ;  /* 0x0000000a1f1c724a */ /* 0x000fe20000040000 */
[----:B------:R-:W-:Y:S01]  /*114c0*/  F2FP.F16.F32.PACK_AB R8, R5, R4 ;  /* 0x000000040508723e */ /* 0x000fe200000000ff */
[----:B------:R-:W-:Y:S01]  /*114d0*/  FMUL2 R12, R31.F32, R12.F32x2.HI_LO ;  /* 0x0000000c1f0c724a */ /* 0x000fe20000040000 */
[----:B------:R-:W-:Y:S01]  /*114e0*/  F2FP.F16.F32.PACK_AB R9, R7, R6 ;  /* 0x000000060709723e */ /* 0x000fe200000000ff */
[----:B------:R-:W-:Y:S01]  /*114f0*/  FMUL2 R14, R31.F32, R14.F32x2.HI_LO ;  /* 0x0000000e1f0e724a */ /* 0x000fe20000040000 */
[----:B------:R-:W-:Y:S01]  /*11500*/  F2FP.F16.F32.PACK_AB R10, R21, R20 ;  /* 0x00000014150a723e */ /* 0x000fe200000000ff */
[----:B------:R-:W-:Y:S01]  /*11510*/  FMUL2 R16, R31.F32, R16.F32x2.HI_LO ;  /* 0x000000101f10724a */ /* 0x000fe20000040000 */
[----:B------:R-:W-:Y:S01]  /*11520*/  F2FP.F16.F32.PACK_AB R11, R29, R28 ;  /* 0x0000001c1d0b723e */ /* 0x000fe200000000ff */
[----:B------:R-:W-:Y:S01]  /*11530*/  FMUL2 R18, R31.F32, R18.F32x2.HI_LO ;  /* 0x000000121f12724a */ /* 0x000fe20000040000 */
[----:B------:R-:W-:-:S02]  /*11540*/  F2FP.F16.F32.PACK_AB R4, R13, R12 ;  /* 0x0000000c0d04723e */ /* 0x000fc400000000ff */
[----:B------:R-:W-:Y:S01]  /*11550*/  F2FP.F16.F32.PACK_AB R5, R15, R14 ;  /* 0x0000000e0f05723e */ /* 0x000fe200000000ff */
[----:B------:R1:W-:Y:S01]  /*11560*/  ST.E.128 desc[UR44][R32.64], R8 ;  /* 0x0000000820007985 */ /* 0x0003e2000c101d2c */
        /* <DEDUP_REMOVED lines=9> */
[----:B------:R-:W-:Y:S05]  /*11600*/  @!P0 BRA `(.L_x_254) ;  /* 0x00000004003c8947 */ /* 0x000fea0003800000 */
[C---:B------:R-:W-:Y:S01]  /*11610*/  FSETP.GEU.AND P1, PT, R24.reuse, 1.175494350822287508e-38, PT ;  /* 0x008000001800780b */ /* 0x040fe20003f2e000 */
[----:B------:R-:W5:Y:S01]  /*11620*/  LDC R3, c[0x0][0x904] ;  /* 0x00024100ff037b82 */ /* 0x000f620000000800 */
[----:B------:R-:W-:Y:S01]  /*11630*/  MOV R0, 0x3e055027 ;  /* 0x3e05502700007802 */ /* 0x000fe20000000f00 */
[----:B------:R-:W3:Y:S01]  /*11640*/  LDCU.64 UR4, c[0x0][0x908] ;  /* 0x00012100ff0477ac */ /* 0x000ee20008000a00 */
[----:B-1----:R-:W-:Y:S01]  /*11650*/  FSEL R7, RZ, -23, P1 ;  /* 0xc1b80000ff077808 */ /* 0x002fe20000800000 */
[----:B------:R-:W-:Y:S08]  /*11660*/  BSSY.RECONVERGENT B0, `(.L_x_254) ;  /* 0x0000049000007945 */ /* 0x000ff00003800200 */
[----:B------:R-:W-:-:S05]  /*11670*/  @!P1 FMUL R24, R24, 8388608 ;  /* 0x4b00000018189820 */ /* 0x000fca0000400000 */
[C---:B------:R-:W-:Y:S02]  /*11680*/  IADD3 R9, PT, PT, R24.reuse, -0x3f2aaaab, RZ ;  /* 0xc0d5555518097810 */ /* 0x040fe40007ffe0ff */
[C---:B------:R-:W-:Y:S02]  /*11690*/  FSETP.NEU.AND P1, PT, R24.reuse, RZ, PT ;  /* 0x000000ff1800720b */ /* 0x040fe40003f2d000 */
[----:B------:R-:W-:Y:S02]  /*116a0*/  LOP3.LUT R9, R9, 0xff800000, RZ, 0xc0, !PT ;  /* 0xff80000009097812 */ /* 0x000fe400078ec0ff */
[----:B-----5:R-:W-:Y:S02]  /*116b0*/  ISETP.NE.AND P0, PT, R3, 0x1, PT ;  /* 0x000000010300780c */ /* 0x020fe40003f05270 */
[-C--:B------:R-:W-:Y:S02]  /*116c0*/  IADD3 R5, PT, PT, R24, -R9.reuse, RZ ;  /* 0x8000000918057210 */ /* 0x080fe40007ffe0ff */
[----:B------:R-:W-:-:S03]  /*116d0*/  I2FP.F32.S32 R6, R9 ;  /* 0x0000000900067245 */ /* 0x000fc60000201400 */
[----:B------:R-:W-:Y:S02]  /*116e0*/  FADD R5, R5, -1 ;  /* 0xbf80000005057421 */ /* 0x000fe40000000000 */
[----:B------:R-:W-:Y:S01]  /*116f0*/  FFMA R6, R6, 1.1920928955078125e-07, R7 ;  /* 0x3400000006067823 */ /* 0x000fe20000000007 */
[----:B------:R-:W-:Y:S01]  /*11700*/  LOP3.LUT R7, R26, 0x7f, RZ, 0xc0, !PT ;  /* 0x0000007f1a077812 */ /* 0x000fe200078ec0ff */
[----:B------:R-:W-:-:S04]  /*11710*/  FFMA R0, R5, -R0, 0.14084610342979431152 ;  /* 0x3e1039f605007423 */ /* 0x000fc80000000800 */
[----:B------:R-:W-:Y:S01]  /*11720*/  FFMA R4, R5, R0, -0.12148627638816833496 ;  /* 0xbdf8cdcc05047423 */ /* 0x000fe20000000000 */
[----:B---3--:R-:W-:Y:S01]  /*11730*/  IMAD.HI.U32 R0, R57, UR4, RZ ;  /* 0x0000000439007c27 */ /* 0x008fe2000f8e00ff */
[----:B------:R-:W1:Y:S03]  /*11740*/  LDCU UR4, c[0x0][0x380] ;  /* 0x00007000ff0477ac */ /* 0x000e660008000800 */
[C---:B------:R-:W-:Y:S01]  /*11750*/  FFMA R4, R5.reuse, R4, 0.13980610668659210205 ;  /* 0x3e0f295505047423 */ /* 0x040fe20000000004 */
[----:B------:R-:W-:Y:S01]  /*11760*/  SHF.R.U32.HI R0, RZ, UR5, R0 ;  /* 0x00000005ff007c19 */ /* 0x000fe20008011600 */
[----:B------:R-:W3:Y:S02]  /*11770*/  LDCU UR5, c[0x0][0x700] ;  /* 0x0000e000ff0577ac */ /* 0x000ee40008000800 */
[----:B------:R-:W-:Y:S01]  /*11780*/  FFMA R4, R5, R4, -0.16684235632419586182 ;  /* 0xbe2ad8b905047423 */ /* 0x000fe20000000004 */
[----:B------:R-:W-:-:S03]  /*11790*/  SEL R0, R57, R0, !P0 ;  /* 0x0000000039007207 */ /* 0x000fc60004000000 */
[C---:B------:R-:W-:Y:S01]  /*117a0*/  FFMA R4, R5.reuse, R4, 0.20012299716472625732 ;  /* 0x3e4ced0b05047423 */ /* 0x040fe20000000004 */
[----:B------:R-:W-:Y:S02]  /*117b0*/  ISETP.GT.U32.AND P0, PT, R24, 0x7f7fffff, PT ;  /* 0x7f7fffff1800780c */ /* 0x000fe40003f04070 */
[----:B------:R-:W-:Y:S01]  /*117c0*/  IADD3 R0, PT, PT, -R0, RZ, RZ ;  /* 0x000000ff00007210 */ /* 0x000fe20007ffe1ff */
[----:B------:R-:W-:-:S04]  /*117d0*/  FFMA R4, R5, R4, -0.24999669194221496582 ;  /* 0xbe7fff2205047423 */ /* 0x000fc80000000004 */
[----:B------:R-:W-:Y:S01]  /*117e0*/  FFMA R4, R5, R4, 0.33333182334899902344 ;  /* 0x3eaaaa7805047423 */ /* 0x000fe20000000004 */
[----:B------:R-:W-:Y:S01]  /*117f0*/  IMAD R0, R3, R0, R57 ;  /* 0x0000000003007224 */ /* 0x000fe200078e0239 */
[----:B------:R-:W-:Y:S02]  /*11800*/  MOV R3, 0x7f800000 ;  /* 0x7f80000000037802 */ /* 0x000fe40000000f00 */
[C---:B------:R-:W-:Y:S02]  /*11810*/  FFMA R4, R5.reuse, R4, -0.5 ;  /* 0xbf00000005047423 */ /* 0x040fe40000000004 */
[----:B------:R-:W-:Y:S02]  /*11820*/  LEA R0, R0, R7, 0x8 ;  /* 0x0000000700007211 */ /* 0x000fe400078e40ff */
[----:B------:R-:W-:-:S04]  /*11830*/  FMUL R4, R5, R4 ;  /* 0x0000000405047220 */ /* 0x000fc80000400000 */
[----:B------:R-:W-:-:S04]  /*11840*/  FFMA R5, R5, R4, R5 ;  /* 0x0000000405057223 */ /* 0x000fc80000000005 */
[----:B------:R-:W-:Y:S01]  /*11850*/  FFMA R5, R6, 0.69314718246459960938, R5 ;  /* 0x3f31721806057823 */ /* 0x000fe20000000005 */
[----:B------:R-:W-:Y:S01]  /*11860*/  @P0 FFMA R5, R24, R3, +INF ;  /* 0x7f80000018050423 */ /* 0x000fe20000000003 */
[----:B------:R-:W-:-:S04]  /*11870*/  IADD3 R3, PT, PT, R0, 0x80, RZ ;  /* 0x0000008000037810 */ /* 0x000fc80007ffe0ff */
[----:B-1----:R-:W-:Y:S02]  /*11880*/  ISETP.GE.AND P0, PT, R3, UR4, PT ;  /* 0x0000000403007c0c */ /* 0x002fe4000bf06270 */
[----:B------:R-:W-:-:S05]  /*11890*/  FSEL R0, R5, -INF , P1 ;  /* 0xff80000005007808 */ /* 0x000fca0000800000 */
[----:B---3--:R-:W-:-:S06]  /*118a0*/  FFMA R25, R25, UR5, R0 ;  /* 0x0000000519197c23 */ /* 0x008fcc0008000000 */
        /* <DEDUP_REMOVED lines=36> */
.L_x_255:
[----:B------:R-:W-:Y:S05]  /*11af0*/  BSYNC.RECONVERGENT B0 ;  /* 0x0000000000007941 */ /* 0x000fea0003800200 */
.L_x_254:
[----:B------:R-:W-:Y:S01]  /*11b00*/  UISETP.NE.AND UP0, UPT, UR37, URZ, UPT ;  /* 0x000000ff2500728c */ /* 0x000fe2000bf05270 */
[----:B------:R-:W-:-:S08]  /*11b10*/  NOP ;  /* 0x0000000000007918 */ /* 0x000fd00000000000 */
[----:B------:R-:W-:Y:S05]  /*11b20*/  BRA.U UP0, `(.L_x_256) ;  /* 0x0000000100087547 */ /* 0x000fea000b800000 */
[----:B------:R-:W-:Y:S05]  /*11b30*/  BPT.TRAP 0x1 ;  /* 0x000000040000795c */ /* 0x000fea0000300000 */
[----:B------:R-:W-:Y:S05]  /*11b40*/  BPT.TRAP 0x1 ;  /* 0x000000040000795c */ /* 0x000fea0000300000 */
.L_x_256:
[----:B------:R-:W-:Y:S01]  /*11b50*/  IADD3 R3, PT, PT, R59, 0x380a8, RZ ;  /* 0x000380a83b037810 */ /* 0x000fe20007ffe0ff */
[----:B------:R-:W-:-:S03]  /*11b60*/  UISETP.NE.AND UP0, UPT, UR37, URZ, UPT ;  /* 0x000000ff2500728c */ /* 0x000fc6000bf05270 */
[----:B------:R-:W-:-:S04]  /*11b70*/  PRMT R3, R60, 0x654, R3 ;  /* 0x000006543c037816 */ /* 0x000fc80000000003 */
[----:B--2---:R2:W-:Y:S02]  /*11b80*/  SYNCS.ARRIVE.TRANS64.RED.A1T0 RZ, [R3+URZ], RZ ;  /* 0x000000ff03ff79a7 */ /* 0x0045e400081004ff */
[----:B------:R-:W-:Y:S05]  /*11b90*/  BRA.U UP0, `(.L_x_257) ;  /* 0x0000000100047547 */ /* 0x000fea000b800000 */
[----:B------:R-:W-:Y:S05]  /*11ba0*/  BPT.TRAP 0x1 ;  /* 0x000000040000795c */ /* 0x000fea0000300000 */
.L_x_257:
[----:B------:R1:W-:Y:S01]  /*11bb0*/  SYNCS.ARRIVE.TRANS64.A1T0 RZ, [R59+URZ+0x380b8], RZ ;  /* 0x0380b8ff3bff79a7 */ /* 0x0003e200081000ff */
[----:B------:R-:W-:Y:S01]  /*11bc0*/  LOP3.LUT R56, R56, 0x1, RZ, 0x3c, !PT ;  /* 0x0000000138387812 */ /* 0x000fe200078e3cff */
[----:B------:R-:W-:Y:S01]  /*11bd0*/  ULOP3.LUT UR36, UR36, 0x1, URZ, 0x3c, !UPT ;  /* 0x0000000124247892 */ /* 0x000fe2000f8e3cff */
[----:B------:R-:W-:-:S11]  /*11be0*/  IADD3 R62, PT, PT, R61, 0x2, RZ ;  /* 0x000000023d3e7810 */ /* 0x000fd60007ffe0ff */
.L_x_92:
[----:B------:R-:W-:Y:S05]  /*11bf0*/  BSYNC B7 ;  /* 0x0000000000077941 */ /* 0x000fea0003800000 */
.L_x_91:
[----:B------:R-:W5:Y:S01]  /*11c00*/  LDCU UR4, c[0x0][0x370] ;  /* 0x00006e00ff0477ac */ /* 0x000f620008000800 */
[----:B------:R-:W2:Y:S01]  /*11c10*/  LDCU UR5, c[0x0][0x900] ;  /* 0x00012000ff0577ac */ /* 0x000ea20008000800 */
[----:B-----5:R-:W-:-:S04]  /*11c20*/  IADD3 R57, PT, PT, R57, UR4, RZ ;  /* 0x0000000439397c10 */ /* 0x020fc8000fffe0ff */
[----:B--2---:R-:W-:-:S13]  /*11c30*/  ISETP.GE.AND P0, PT, R57, UR5, PT ;  /* 0x0000000539007c0c */ /* 0x004fda000bf06270 */
[----:B------:R-:W-:Y:S05]  /*11c40*/  @!P0 BRA `(.L_x_258) ;  /* 0xffffff3400988947 */ /* 0x000fea000383ffff */
[----:B------:R-:W-:Y:S05]  /*11c50*/  BSYNC B8 ;  /* 0x0000000000087941 */ /* 0x000fea0003800000 */
.L_x_90:
[----:B------:R-:W-:Y:S05]  /*11c60*/  EXIT ;  /* 0x000000000000794d */ /* 0x000fea0003800000 */
.L_x_27:
[----:B------:R-:W-:-:S08]  /*11c70*/  NOP ;  /* 0x0000000000007918 */ /* 0x000fd00000000000 */
[----:B------:R-:W1:Y:S02]  /*11c80*/  USETMAXREG.TRY_ALLOC.CTAPOOL UP0, 0xc0 ;  /* 0x000000c0000079c8 */ /* 0x000e640008000600 */
[----:B-1----:R-:W-:Y:S05]  /*11c90*/  BRA.U !UP0, `(.L_x_27) ;  /* 0xfffffffd08f47547 */ /* 0x002fea000b83ffff */
[----:B------:R-:W1:Y:S01]  /*11ca0*/  LDC R0, c[0x0][0x900] ;  /* 0x00024000ff007b82 */ /* 0x000e620000000800 */
[----:B------:R-:W-:-:S13]  /*11cb0*/  R2UR UR4, R2 ;  /* 0x00000000020472ca */ /* 0x000fda00000e0000 */
[----:B-1----:R-:W-:-:S13]  /*11cc0*/  ISETP.LE.AND P0, PT, R0, UR4, PT ;  /* 0x0000000400007c0c */ /* 0x002fda000bf03270 */
[----:B------:R-:W-:Y:S05]  /*11cd0*/  @P0 EXIT ;  /* 0x000000000000094d */ /* 0x000fea0003800000 */
[----:B------:R-:W1:Y:S01]  /*11ce0*/  S2UR UR4, SR_CgaCtaId ;  /* 0x00000000000479c3 */ /* 0x000e620000008800 */
[----:B------:R-:W-:Y:S02]  /*11cf0*/  UISETP.NE.AND UP0, UPT, UR40, URZ, UPT ;  /* 0x000000ff2800728c */ /* 0x000fe4000bf05270 */
[----:B------:R-:W-:Y:S01]  /*11d00*/  USHF.L.U32 UR49, UR11, 0x3, URZ ;  /* 0x000000030b317899 */ /* 0x000fe200080006ff */
[----:B------:R-:W-:Y:S01]  /*11d10*/  UMOV UR50, 0x400 ;  /* 0x0000040000327882 */ /* 0x000fe20000000000 */
[----:B------:R-:W-:Y:S02]  /*11d20*/  USEL UR47, UR10, UR5, UP0 ;  /* 0x000000050a2f7287 */ /* 0x000fe40008000000 */
[----:B------:R-:W-:Y:S02]  /*11d30*/  USEL UR48, UR13, UR12, UP0 ;  /* 0x0000000c0d307287 */ /* 0x000fe40008000000 */
[----:B------:R-:W-:Y:S01]  /*11d40*/  ULOP3.LUT UR47, UR47, 0x1, URZ, 0xc0, !UPT ;  /* 0x000000012f2f7892 */ /* 0x000fe2000f8ec0ff */
[----:B------:R-:W-:Y:S01]  /*11d50*/  UMOV UR43, URZ ;  /* 0x000000ff002b7c82 */ /* 0x000fe20008000000 */
[----:B------:R-:W-:Y:S01]  /*11d60*/  UMOV UR46, 0x1 ;  /* 0x00000001002e7882 */ /* 0x000fe20000000000 */
[----:B------:R-:W-:Y:S01]  /*11d70*/  UMOV UR45, 0x1 ;  /* 0x00000001002d7882 */ /* 0x000fe20000000000 */
[----:B------:R-:W-:Y:S01]  /*11d80*/  UMOV UR42, URZ ;  /* 0x000000ff002a7c82 */ /* 0x000fe20008000000 */
[----:B-1----:R-:W-:-:S02]  /*11d90*/  ULEA UR50, UR4, UR50, 0x18 ;  /* 0x0000003204327291 */ /* 0x002fc4000f8ec0ff */
[----:B------:R-:W-:Y:S02]  /*11da0*/  ULOP3.LUT UR4, UR49, 0x8, URZ, 0x3c, !UPT ;  /* 0x0000000831047892 */ /* 0x000fe4000f8e3cff */
[----:B------:R-:W-:Y:S02]  /*11db0*/  UIADD3 UR49, UPT, UPT, UR49, 0x380d0, UR50 ;  /* 0x000380d031317890 */ /* 0x000fe4000fffe032 */
[----:B------:R-:W-:-:S12]  /*11dc0*/  UIADD3 UR50, UPT, UPT, UR4, 0x380d0, UR50 ;  /* 0x000380d004327890 */ /* 0x000fd8000fffe032 */
.L_x_308:
[----:B-1----:R-:W1:Y:S01]  /*11dd0*/  LDCU.64 UR8, c[0x0][0x908] ;  /* 0x00012100ff0877ac */ /* 0x002e620008000a00 */
[----:B------:R-:W-:Y:S01]  /*11de0*/  R2UR UR11, R2 ;  /* 0x00000000020b72ca */ /* 0x000fe200000e0000 */
[----:B--2---:R-:W2:Y:S01]  /*11df0*/  LDCU UR10, c[0x0][0x904] ;  /* 0x00012080ff0a77ac */ /* 0x004ea20008000800 */
[----:B---3--:R-:W3:Y:S11]  /*11e00*/  LDCU.64 UR4, c[0x0][0x380] ;  /* 0x00007000ff0477ac */ /* 0x008ef60008000a00 */
[----:B-1----:R-:W-:-:S02]  /*11e10*/  UIMAD.WIDE.U32 UR6, UR11, UR8, URZ ;  /* 0x000000080b0672a5 */ /* 0x002fc4000f8e00ff */
[----:B--2---:R-:W-:-:S05]  /*11e20*/  UISETP.NE.AND UP0, UPT, UR10, 0x1, UPT ;  /* 0x000000010a00788c */ /* 0x004fca000bf05270 */
[----:B------:R-:W-:Y:S02]  /*11e30*/  UMOV UR6, UR7 ;  /* 0x0000000700067c82 */ /* 0x000fe40008000000 */
[----:B------:R-:W-:-:S04]  /*11e40*/  USHF.R.U32.HI UR6, URZ, UR9, UR6 ;  /* 0x00000009ff067299 */ /* 0x000fc80008011606 */
[----:B------:R-:W-:Y:S02]  /*11e50*/  USEL UR6, UR11, UR6, !UP0 ;  /* 0x000000060b067287 */ /* 0x000fe4000c000000 */
[----:B---3--:R-:W-:Y:S02]  /*11e60*/  UISETP.NE.AND UP0, UPT, UR5, URZ, UPT ;  /* 0x000000ff0500728c */ /* 0x008fe4000bf05270 */
[----:B------:R-:W-:-:S04]  /*11e70*/  UIADD3 UR6, UPT, UPT, -UR6, URZ, URZ ;  /* 0x000000ff06067290 */ /* 0x000fc8000fffe1ff */
[----:B------:R-:W-:-:S04]  /*11e80*/  UIMAD UR6, UR10, UR6, UR11 ;  /* 0x000000060a0672a4 */ /* 0x000fc8000f8e020b */
[----:B------:R-:W-:-:S04]  /*11e90*/  USHF.L.U32 UR6, UR6, 0x8, URZ ;  /* 0x0000000806067899 */ /* 0x000fc800080006ff */
[----:B------:R-:W-:-:S09]  /*11ea0*/  UISETP.GE.OR UP0, UPT, UR6, UR4, !UP0 ;  /* 0x000000040600728c */ /* 0x000fd2000c706670 */
[----:B------:R-:W-:Y:S05]  /*11eb0*/  BRA.U UP0, `(.L_x_259) ;  /* 0x000000a500bc7547 */ /* 0x000fea000b800000 */
[----:B------:R-:W-:Y:S02]  /*11ec0*/  UIADD3 UR6, UPT, UPT, UR5, 0x7f, URZ ;  /* 0x0000007f05067890 */ /* 0x000fe4000fffe0ff */
[----:B------:R-:W-:Y:S02]  /*11ed0*/  ULOP3.LUT UP0, URZ, UR5, 0x7f, URZ, 0xc0, !UPT ;  /* 0x0000007f05ff7892 */ /* 0x000fe4000f80c0ff */
[----:B------:R-:W-:-:S04]  /*11ee0*/  USHF.R.S32.HI UR4, URZ, 0x1f, UR6 ;  /* 0x0000001fff047899 */ /* 0x000fc80008011406 */
[----:B------:R-:W-:-:S05]  /*11ef0*/  ULEA.HI UR4, UR4, UR6, URZ, 0x7 ;  /* 0x0000000604047291 */ /* 0x000fca000f8f38ff */
[----:B------:R-:W-:Y:S02]  /*11f00*/  @UP0 ULEA.HI.SX32 UR5, UR4, 0xffffffff, 0x19 ;  /* 0xffffffff04050891 */ /* 0x000fe4000f8fcaff */
[----:B------:R-:W-:Y:S02]  /*11f10*/  @!UP0 USHF.R.S32.HI UR5, URZ, 0x7, UR4 ;  /* 0x00000007ff058899 */ /* 0x000fe40008011404 */
[----:B------:R-:W-:-:S09]  /*11f20*/  UISETP.NE.AND UP0, UPT, UR47, URZ, UPT ;  /* 0x000000ff2f00728c */ /* 0x000fd2000bf05270 */
[----:B------:R-:W-:Y:S05]  /*11f30*/  BRA.U UP0, `(.L_x_260) ;  /* 0x0000000100047547 */ /* 0x000fea000b800000 */
[----:B------:R-:W-:Y:S05]  /*11f40*/  BPT.TRAP 0x1 ;  /* 0x000000040000795c */ /* 0x000fea0000300000 */
.L_x_260:
[----:B------:R-:W1:Y:S01]  /*11f50*/  S2UR UR6, SR_CgaCtaId ;  /* 0x00000000000679c3 */ /* 0x000e620000008800 */
[----:B------:R-:W-:Y:S01]  /*11f60*/  UISETP.NE.AND UP0, UPT, UR40, URZ, UPT ;  /* 0x000000ff2800728c */ /* 0x000fe2000bf05270 */
[----:B------:R-:W-:-:S03]  /*11f70*/  UMOV UR4, 0x400 ;  /* 0x0000040000047882 */ /* 0x000fc60000000000 */
[----:B------:R-:W-:-:S06]  /*11f80*/  USEL UR7, UR45, UR46, UP0 ;  /* 0x0000002e2d077287 */ /* 0x000fcc0008000000 */
[----:B------:R-:W-:-:S04]  /*11f90*/  MOV R3, UR7 ;  /* 0x0000000700037c02 */ /* 0x000fc80008000f00 */
[----:B------:R-:W-:Y:S01]  /*11fa0*/  SHF.L.U32 R3, R3, 0x1f, RZ ;  /* 0x0000001f03037819 */ /* 0x000fe200000006ff */
[----:B-1----:R-:W-:-:S04]  /*11fb0*/  ULEA UR6, UR6, UR4, 0x18 ;  /* 0x0000000406067291 */ /* 0x002fc8000f8ec0ff */
[----:B------:R-:W-:Y:S02]  /*11fc0*/  UIADD3 UR4, UPT, UPT, UR6, 0x38088, URZ ;  /* 0x0003808806047890 */ /* 0x000fe4000fffe0ff */
[----:B------:R-:W-:-:S09]  /*11fd0*/  @UP0 UIADD3 UR4, UPT, UPT, UR6, 0x38078, URZ ;  /* 0x0003807806040890 */ /* 0x000fd2000fffe0ff */
[----:B------:R-:W1:Y:S02]  /*11fe0*/  SYNCS.PHASECHK.TRANS64.TRYWAIT P0, [UR4], R3 ;  /* 0x00000003ff0075a7 */ /* 0x000e640008001104 */
[----:B-1----:R-:W-:Y:S05]  /*11ff0*/  @!P0 BRA `(.L_x_261) ;  /* 0x0000010800d08947 */ /* 0x002fea0003800000 */
.L_x_469:
[----:B------:R-:W-:Y:S01]  /*12000*/  UISETP.GE.AND UP0, UPT, UR5, 0x1, UPT ;  /* 0x000000010500788c */ /* 0x000fe2000bf06270 */
[----:B------:R-:W-:Y:S01]  /*12010*/  HFMA2 R16, -RZ, RZ, 0, 0 ;  /* 0x00000000ff107431 */ /* 0x000fe200000001ff */
[----:B------:R-:W-:Y:S01]  /*12020*/  MOV R17, 0xff800000 ;  /* 0xff80000000117802 */ /* 0x000fe20000000f00 */
[----:B------:R-:W-:-:S06]  /*12030*/  UMOV UR37, URZ ;  /* 0x000000ff00257c82 */ /* 0x000fcc0008000000 */
[----:B------:R-:W-:Y:S05]  /*12040*/  BRA.U !UP0, `(.L_x_262) ;  /* 0x0000004508707547 */ /* 0x000fea000b800000 */
[----:B------:R-:W-:Y:S01]  /*12050*/  MOV R16, RZ ;  /* 0x000000ff00107202 */ /* 0x000fe20000000f00 */
[----:B------:R-:W2:Y:S01]  /*12060*/  LDCU UR36, c[0x0][0x704] ;  /* 0x0000e080ff2477ac */ /* 0x000ea20008000800 */
[----:B------:R-:W-:Y:S01]  /*12070*/  MOV R156, 0xff800000 ;  /* 0xff800000009c7802 */ /* 0x000fe20000000f00 */
[----:B------:R-:W3:Y:S01]  /*12080*/  LDCU UR51, c[0x0][0x384] ;  /* 0x00007080ff3377ac */ /* 0x000ee20008000800 */
[----:B------:R-:W-:Y:S02]  /*12090*/  USHF.L.U32 UR37, UR5, 0x7, URZ ;  /* 0x0000000705257899 */ /* 0x000fe400080006ff */
[----:B------:R-:W-:-:S12]  /*120a0*/  UIADD3 UR41, UPT, UPT, UR5, -0x1, URZ ;  /* 0xffffffff05297890 */ /* 0x000fd8000fffe0ff */
.L_x_283:
[----:B------:R-:W4:Y:S01]  /*120b0*/  S2R R56, SR_TID.X ;  /* 0x0000000000387919 */ /* 0x000f220000002100 */
[----:B------:R-:W-:Y:S01]  /*120c0*/  UISETP.NE.AND UP0, UPT, UR40, URZ, UPT ;  /* 0x000000ff2800728c */ /* 0x000fe2000bf05270 */
[----:B------:R-:W-:-:S03]  /*120d0*/  UMOV UR4, 0x20 ;  /* 0x0000002000047882 */ /* 0x000fc60000000000 */
[----:B------:R-:W-:Y:S02]  /*120e0*/  USEL UR4, UR4, 0xa0, UP0 ;  /* 0x000000a004047887 */ /* 0x000fe40008000000 */
[----:B------:R-:W-:Y:S02]  /*120f0*/  USEL UR5, UR42, UR43, UP0 ;  /* 0x0000002b2a057287 */ /* 0x000fe40008000000 */
[----:B------:R-:W-:Y:S01]  /*12100*/  UISETP.GT.U32.AND UP0, UPT, UR48, 0x1, UPT ;  /* 0x000000013000788c */ /* 0x000fe2000bf04070 */
[----:B----4-:R-:W-:-:S05]  /*12110*/  IMAD.U32 R18, R56, 0x10000, RZ ;  /* 0x0001000038127824 */ /* 0x010fca00078e00ff */
[----:B------:R-:W-:-:S05]  /*12120*/  LOP3.LUT R18, R18, 0x600000, RZ, 0xc0, !PT ;  /* 0x0060000012127812 */ /* 0x000fca00078ec0ff */
[----:B-1----:R-:W-:-:S06]  /*12130*/  VIADD R0, R18, UR4 ;  /* 0x0000000412007c36 */ /* 0x002fcc0008000000 */
[----:B------:R-:W1:Y:S02]  /*12140*/  SHFL.IDX PT, R0, R0, RZ, 0x1f ;  /* 0x00001fff00007589 */ /* 0x000e6400000e0000 */
[----:B-1----:R-:W-:Y:S01]  /*12150*/  R2UR UR38, R0 ;  /* 0x00000000002672ca */ /* 0x002fe200000e0000 */
[----:B--2---:R-:W-:-:S14]  /*12160*/  BRA.U UP0, `(.L_x_263) ;  /* 0x0000000100047547 */ /* 0x004fdc000b800000 */
[----:B--23--:R-:W-:Y:S05]  /*12170*/  BPT.TRAP 0x1 ;  /* 0x000000040000795c */ /* 0x00cfea0000300000 */
.L_x_263:
[----:B------:R-:W1:Y:S01]  /*12180*/  S2UR UR39, SR_CgaCtaId ;  /* 0x00000000002779c3 */ /* 0x000e620000008800 */
[----:B------:R-:W-:Y:S01]  /*12190*/  UISETP.NE.AND UP0, UPT, UR40, URZ, UPT ;  /* 0x000000ff2800728c */ /* 0x000fe2000bf05270 */
[----:B------:R-:W-:Y:S01]  /*121a0*/  IMAD.U32 R3, RZ, RZ, UR5 ;  /* 0x00000005ff037e24 */ /* 0x000fe2000f8e00ff */
[----:B------:R-:W-:Y:S01]  /*121b0*/  UMOV UR4, 0x400 ;  /* 0x0000040000047882 */ /* 0x000fe20000000000 */
[----:B------:R-:W-:Y:S01]  /*121c0*/  SHF.R.U32.HI R56, RZ, 0x5, R56 ;  /* 0x00000005ff387819 */ /* 0x000fe20000011638 */
[----:B------:R-:W-:Y:S01]  /*121d0*/  USEL UR5, URZ, 0x80, UP0 ;  /* 0x00000080ff057887 */ /* 0x000fe20008000000 */
[----:B------:R-:W-:Y:S02]  /*121e0*/  SHF.R.U32.HI R22, RZ, 0x15, R18 ;  /* 0x00000015ff167819 */ /* 0x000fe40000011612 */
[----:B------:R-:W-:Y:S02]  /*121f0*/  SHF.L.U32 R3, R3, 0x1f, RZ ;  /* 0x0000001f03037819 */ /* 0x000fe400000006ff */
[----:B------:R-:W-:-:S02]  /*12200*/  LOP3.LUT R19, R56, 0x3, RZ, 0xc0, !PT ;  /* 0x0000000338137812 */ /* 0x000fc400078ec0ff */
[----:B------:R-:W-:Y:S02]  /*12210*/  LOP3.LUT R18, R18, UR5, RZ, 0xfc, !PT ;  /* 0x0000000512127c12 */ /* 0x000fe4000f8efcff */
[----:B------:R-:W-:Y:S01]  /*12220*/  ISETP.NE.AND P0, PT, R19, R22, PT ;  /* 0x000000161300720c */ /* 0x000fe20003f05270 */
[----:B-1----:R-:W-:-:S04]  /*12230*/  ULEA UR39, UR39, UR4, 0x18 ;  /* 0x0000000427277291 */ /* 0x002fc8000f8ec0ff */
[----:B------:R-:W-:Y:S02]  /*12240*/  UIADD3 UR4, UPT, UPT, UR39, 0x38060, URZ ;  /* 0x0003806027047890 */ /* 0x000fe4000fffe0ff */
[----:B------:R-:W-:-:S09]  /*12250*/  @UP0 UIADD3 UR4, UPT, UPT, UR39, 0x38050, URZ ;  /* 0x0003805027040890 */ /* 0x000fd2000fffe0ff */
[----:B------:R-:W1:Y:S02]  /*12260*/  SYNCS.PHASECHK.TRANS64.TRYWAIT P1, [UR4], R3 ;  /* 0x00000003ff0075a7 */ /* 0x000e640008021104 */
[----:B-1----:R-:W-:Y:S05]  /*12270*/  @!P1 BRA `(.L_x_264) ;  /* 0x0000010800489947 */ /* 0x002fea0003800000 */
.L_x_471:
[----:B------:R-:W-:Y:S05]  /*12280*/  @!P0 BRA `(.L_x_265) ;  /* 0x0000000000408947 */ /* 0x000fea0003800000 */
[----:B------:R-:W-:Y:S01]  /*12290*/  MOV R14, 0x8 ;  /* 0x00000008000e7802 */ /* 0x000fe20000000f00 */
[----:B------:R-:W4:Y:S01]  /*122a0*/  LDCU.64 UR6, c[0x4][0xb0] ;  /* 0x01001600ff0677ac */ /* 0x000f220008000a00 */
[----:B------:R-:W-:Y:S02]  /*122b0*/  HFMA2 R12, -RZ, RZ, 0, 5.9604644775390625e-08 ;  /* 0x00000001ff0c7431 */ /* 0x000fe400000001ff */
[----:B------:R-:W-:Y:S01]  /*122c0*/  IMAD.MOV.U32 R8, RZ, RZ, 0x192 ;  /* 0x00000192ff087424 */ /* 0x000fe200078e00ff */
[----:B------:R-:W5:Y:S01]  /*122d0*/  LDCU.64 UR4, c[0x4][0xb8] ;  /* 0x01001700ff0477ac */ /* 0x000f620008000a00 */
[----:B------:R-:W1:Y:S01]  /*122e0*/  LDC.64 R14, c[0x4][R14] ;  /* 0x010000000e0e7b82 */ /* 0x000e620000000a00 */
[----:B------:R-:W-:Y:S01]  /*122f0*/  IMAD.MOV.U32 R13, RZ, RZ, RZ ;  /* 0x000000ffff0d7224 */ /* 0x000fe200078e00ff */
[----:B------:R-:W2:Y:S01]  /*12300*/  LDCU.64 UR8, c[0x4][0x10] ;  /* 0x01000200ff0877ac */ /* 0x000ea20008000a00 */
[----:B----4-:R-:W-:Y:S01]  /*12310*/  IMAD.U32 R4, RZ, RZ, UR6 ;  /* 0x00000006ff047e24 */ /* 0x010fe2000f8e00ff */
[----:B------:R-:W-:Y:S01]  /*12320*/  MOV R5, UR7 ;  /* 0x0000000700057c02 */ /* 0x000fe20008000f00 */
[----:B-----5:R-:W-:Y:S01]  /*12330*/  IMAD.U32 R6, RZ, RZ, UR4 ;  /* 0x00000004ff067e24 */ /* 0x020fe2000f8e00ff */
[----:B------:R-:W-:Y:S01]  /*12340*/  MOV R7, UR5 ;  /* 0x0000000500077c02 */ /* 0x000fe20008000f00 */
[----:B--2---:R-:W-:Y:S01]  /*12350*/  IMAD.U32 R10, RZ, RZ, UR8 ;  /* 0x00000008ff0a7e24 */ /* 0x004fe2000f8e00ff */
[----:B------:R-:W-:-:S02]  /*12360*/  MOV R11, UR9 ;  /* 0x00000009000b7c02 */ /* 0x000fc40008000f00 */
[----:B------:R-:W-:-:S07]  /*12370*/  LEPC R20, `(.L_x_265) ;  /* 0x000000001014794e */ /* 0x000fce0000000000 */
[----:B-1-3--:R-:W-:Y:S05]  /*12380*/  CALL.ABS.NOINC R14 ;  /* 0x000000000e007343 */ /* 0x00afea0003c00000 */
.L_x_265:
[C---:B-1----:R-:W-:Y:S01]  /*12390*/  VIADD R0, R18.reuse, 0x20 ;  /* 0x0000002012007836 */ /* 0x042fe20000000000 */
[----:B------:R-:W-:Y:S05]  /*123a0*/  WARPSYNC.ALL ;  /* 0x0000000000007948 */ /* 0x000fea0003800000 */
[----:B------:R-:W-:Y:S02]  /*123b0*/  SHF.R.U32.HI R0, RZ, 0x15, R0 ;  /* 0x00000015ff007819 */ /* 0x000fe40000011600 */
[----:B------:R-:W-:Y:S02]  /*123c0*/  R2UR UR4, R18 ;  /* 0x00000000120472ca */ /* 0x000fe400000e0000 */
[----:B------:R-:W-:-:S11]  /*123d0*/  ISETP.NE.AND P0, PT, R19, R0, PT ;  /* 0x000000001300720c */ /* 0x000fd60003f05270 */
[----:B------:R-:W1:Y:S02]  /*123e0*/  LDTM.x32 R124, tmem[UR4] ;  /* 0x00000004007c79ee */ /* 0x000e6400082c0000 */
[----:B-1----:R-:W-:Y:S05]  /*123f0*/  @!P0 BRA `(.L_x_266) ;  /* 0x0000000000408947 */ /* 0x002fea0003800000 */
[----:B------:R-:W-:Y:S01]  /*12400*/  MOV R14, 0x8 ;  /* 0x00000008000e7802 */ /* 0x000fe20000000f00 */
[----:B------:R-:W1:Y:S01]  /*12410*/  LDCU.64 UR8, c[0x4][0xb0] ;  /* 0x01001600ff0877ac */ /* 0x000e620008000a00 */
[----:B------:R-:W-:Y:S02]  /*12420*/  HFMA2 R12, -RZ, RZ, 0, 5.9604644775390625e-08 ;  /* 0x00000001ff0c7431 */ /* 0x000fe400000001ff */
[----:B------:R-:W-:Y:S01]  /*12430*/  IMAD.MOV.U32 R8, RZ, RZ, 0x192 ;  /* 0x00000192ff087424 */ /* 0x000fe200078e00ff */
[----:B------:R-:W4:Y:S01]  /*12440*/  LDCU.64 UR6, c[0x4][0xb8] ;  /* 0x01001700ff0677ac */ /* 0x000f220008000a00 */
[----:B------:R-:W2:Y:S01]  /*12450*/  LDC.64 R14, c[0x4][R14] ;  /* 0x010000000e0e7b82 */ /* 0x000ea20000000a00 */
[----:B------:R-:W-:Y:S01]  /*12460*/  IMAD.MOV.U32 R13, RZ, RZ, RZ ;  /* 0x000000ffff0d7224 */ /* 0x000fe200078e00ff */
[----:B------:R-:W5:Y:S01]  /*12470*/  LDCU.64 UR4, c[0x4][0x10] ;  /* 0x01000200ff0477ac */ /* 0x000f620008000a00 */
[----:B-1----:R-:W-:Y:S01]  /*12480*/  IMAD.U32 R4, RZ, RZ, UR8 ;  /* 0x00000008ff047e24 */ /* 0x002fe2000f8e00ff */
[----:B------:R-:W-:Y:S01]  /*12490*/  MOV R5, UR9 ;  /* 0x0000000900057c02 */ /* 0x000fe20008000f00 */
[----:B----4-:R-:W-:Y:S01]  /*124a0*/  IMAD.U32 R6, RZ, RZ, UR6 ;  /* 0x00000006ff067e24 */ /* 0x010fe2000f8e00ff */
[----:B------:R-:W-:Y:S01]  /*124b0*/  MOV R7, UR7 ;  /* 0x0000000700077c02 */ /* 0x000fe20008000f00 */
[----:B-----5:R-:W-:Y:S01]  /*124c0*/  IMAD.U32 R10, RZ, RZ, UR4 ;  /* 0x00000004ff0a7e24 */ /* 0x020fe2000f8e00ff */
[----:B------:R-:W-:-:S02]  /*124d0*/  MOV R11, UR5 ;  /* 0x00000005000b7c02 */ /* 0x000fc40008000f00 */
[----:B------:R-:W-:-:S07]  /*124e0*/  LEPC R20, `(.L_x_266) ;  /* 0x000000001014794e */ /* 0x000fce0000000000 */
[----:B--23--:R-:W-:Y:S05]  /*124f0*/  CALL.ABS.NOINC R14 ;  /* 0x000000000e007343 */ /* 0x00cfea0003c00000 */
.L_x_266:
[C---:B------:R-:W-:Y:S01]  /*12500*/  VIADD R0, R18.reuse, 0x40 ;  /* 0x0000004012007836 */ /* 0x040fe20000000000 */
[----:B------:R-:W-:Y:S05]  /*12510*/  WARPSYNC.ALL ;  /* 0x0000000000007948 */ /* 0x000fea0003800000 */
[----:B------:R-:W-:Y:S02]  /*12520*/  SHF.R.U32.HI R0, RZ, 0x15, R0 ;  /* 0x00000015ff007819 */ /* 0x000fe40000011600 */
[----:B------:R-:W-:Y:S02]  /*12530*/  R2UR UR4, R18 ;  /* 0x00000000120472ca */ /* 0x000fe400000e0000 */
[----:B------:R-:W-:-:S11]  /*12540*/  ISETP.NE.AND P0, PT, R19, R0, PT ;  /* 0x000000001300720c */ /* 0x000fd60003f05270 */
[----:B------:R-:W1:Y:S02]  /*12550*/  LDTM.x32 R92, tmem[UR4+0x20] ;  /* 0x00002004005c79ee */ /* 0x000e6400082c0000 */
        /* <DEDUP_REMOVED lines=17> */
.L_x_267:
        /* <DEDUP_REMOVED lines=23> */
.L_x_268:
[C---:B------:R-:W-:Y:S01]  /*127e0*/  FMNMX3 R3, R156.reuse, R124, R128, !PT ;  /* 0x0000007c9c037276 */ /* 0x040fe20007800080 */
[----:B------:R-:W-:Y:S05]  /*127f0*/  WARPSYNC.ALL ;  /* 0x0000000000007948 */ /* 0x000fea0003800000 */
[C---:B------:R-:W-:Y:S02]  /*12800*/  FMNMX3 R0, R156.reuse, R125, R129, !PT ;  /* 0x0000007d9c007276 */ /* 0x040fe40007800081 */
[----:B------:R-:W-:Y:S02]  /*12810*/  FMNMX3 R5, R156, R126, R130, !PT ;  /* 0x0000007e9c057276 */ /* 0x000fe40007800082 */
[----:B------:R-:W-:-:S02]  /*12820*/  FMNMX3 R3, R3, R132, R136, !PT ;  /* 0x0000008403037276 */ /* 0x000fc40007800088 */
[----:B------:R-:W-:Y:S02]  /*12830*/  FMNMX3 R0, R0, R133, R137, !PT ;  /* 0x0000008500007276 */ /* 0x000fe40007800089 */
[----:B------:R-:W-:Y:S02]  /*12840*/  FMNMX3 R6, R156, R127, R131, !PT ;  /* 0x0000007f9c067276 */ /* 0x000fe40007800083 */
[----:B------:R-:W-:Y:S02]  /*12850*/  FMNMX3 R5, R5, R134, R138, !PT ;  /* 0x0000008605057276 */ /* 0x000fe4000780008a */
[----:B------:R-:W-:Y:S02]  /*12860*/  FMNMX3 R3, R3, R140, R144, !PT ;  /* 0x0000008c03037276 */ /* 0x000fe40007800090 */
[----:B------:R-:W-:Y:S02]  /*12870*/  FMNMX3 R0, R0, R141, R145, !PT ;  /* 0x0000008d00007276 */ /* 0x000fe40007800091 */
[----:B------:R-:W-:-:S02]  /*12880*/  FMNMX3 R6, R6, R135, R139, !PT ;  /* 0x0000008706067276 */ /* 0x000fc4000780008b */
[----:B------:R-:W-:Y:S02]  /*12890*/  FMNMX3 R5, R5, R142, R146, !PT ;  /* 0x0000008e05057276 */ /* 0x000fe40007800092 */
[----:B------:R-:W-:Y:S02]  /*128a0*/  R2UR UR4, R18 ;  /* 0x00000000120472ca */ /* 0x000fe400000e0000 */
[----:B------:R-:W-:Y:S02]  /*128b0*/  FMNMX3 R3, R3, R148, R152, !PT ;  /* 0x0000009403037276 */ /* 0x000fe40007800098 */
[----:B------:R-:W-:Y:S02]  /*128c0*/  FMNMX3 R0, R0, R149, R153, !PT ;  /* 0x0000009500007276 */ /* 0x000fe40007800099 */
[----:B------:R-:W-:Y:S02]  /*128d0*/  FMNMX3 R6, R6, R143, R147, !PT ;  /* 0x0000008f06067276 */ /* 0x000fe40007800093 */
[----:B------:R-:W-:-:S02]  /*128e0*/  FMNMX3 R5, R5, R150, R154, !PT ;  /* 0x0000009605057276 */ /* 0x000fc4000780009a */
[----:B------:R-:W-:Y:S02]  /*128f0*/  FMNMX3 R3, R3, R92, R96, !PT ;  /* 0x0000005c03037276 */ /* 0x000fe40007800060 */
[----:B------:R-:W-:Y:S01]  /*12900*/  FMNMX3 R0, R0, R93, R97, !PT ;  /* 0x0000005d00007276 */ /* 0x000fe20007800061 */
[----:B------:R-:W1:Y:S01]  /*12910*/  LDTM.x32 R60, tmem[UR4+0x60] ;  /* 0x00006004003c79ee */ /* 0x000e6200082c0000 */
[----:B------:R-:W-:Y:S02]  /*12920*/  FMNMX3 R6, R6, R151, R155, !PT ;  /* 0x0000009706067276 */ /* 0x000fe4000780009b */
[----:B------:R-:W-:Y:S02]  /*12930*/  FMNMX3 R5, R5, R94, R98, !PT ;  /* 0x0000005e05057276 */ /* 0x000fe40007800062 */
        /* <DEDUP_REMOVED lines=28> */
[----:B-1----:R-:W-:Y:S02]  /*12b00*/  FMNMX3 R3, R3, R60, R64, !PT ;  /* 0x0000003c03037276 */ /* 0x002fe40007800040 */
        /* <DEDUP_REMOVED lines=15> */
[----:B------:R-:W-:Y:S02]  /*12c00*/  ISETP.NE.AND P0, PT, R19, R22, PT ;  /* 0x000000161300720c */ /* 0x000fe40003f05270 */
[----:B------:R-:W-:Y:S02]  /*12c10*/  FMNMX3 R17, R6, R87, R91, !PT ;  /* 0x0000005706117276 */ /* 0x000fe4000780005b */
[----:B------:R-:W-:-:S04]  /*12c20*/  FMNMX3 R0, R4, R3, R0, !PT ;  /* 0x0000000304007276 */ /* 0x000fc80007800000 */
[----:B------:R-:W-:-:S04]  /*12c30*/  FMNMX R17, R17, R0, !PT ;  /* 0x0000000011117209 */ /* 0x000fc80007800000 */
[----:B------:R-:W-:-:S04]  /*12c40*/  FSETP.NEU.AND P1, PT, R17, -INF , PT ;  /* 0xff8000001100780b */ /* 0x000fc80003f2d000 */
[----:B------:R-:W-:Y:S01]  /*12c50*/  FSEL R157, R17, RZ, P1 ;  /* 0x000000ff119d7208 */ /* 0x000fe20000800000 */
[----:B------:R-:W-:Y:S08]  /*12c60*/  @!P0 BRA `(.L_x_269) ;  /* 0x0000000000408947 */ /* 0x000ff00003800000 */
        /* <DEDUP_REMOVED lines=16> */
.L_x_269:
[----:B------:R-:W-:Y:S05]  /*12d70*/  WARPSYNC.ALL ;  /* 0x0000000000007948 */ /* 0x000fea0003800000 */
[----:B------:R-:W-:Y:S02]  /*12d80*/  R2UR UR4, R18 ;  /* 0x00000000120472ca */ /* 0x000fe400000e0000 */
[----:B------:R-:W-:-:S11]  /*12d90*/  ISETP.NE.AND P0, PT, RZ, UR47, PT ;  /* 0x0000002fff007c0c */ /* 0x000fd6000bf05270 */
[----:B------:R1:W-:Y:S02]  /*12da0*/  STTM.x2 tmem[UR4], R156 ;  /* 0x0000009c000079ed */ /* 0x0003e400080c0004 */
[----:B------:R-:W-:Y:S05]  /*12db0*/  @P0 BRA `(.L_x_270) ;  /* 0x0000000000040947 */ /* 0x000fea0003800000 */
[----:B--23--:R-:W-:Y:S05]  /*12dc0*/  BPT.TRAP 0x1 ;  /* 0x000000040000795c */ /* 0x00cfea0000300000 */
.L_x_270:
[----:B------:R-:W-:Y:S01]  /*12dd0*/  UISETP.NE.AND UP0, UPT, UR40, URZ, UPT ;  /* 0x000000ff2800728c */ /* 0x000fe2000bf05270 */
[----:B------:R-:W-:Y:S01]  /*12de0*/  MOV R3, UR44 ;  /* 0x0000002c00037c02 */ /* 0x000fe20008000f00 */
[----:B------:R-:W-:Y:S01]  /*12df0*/  UIADD3 UR4, UPT, UPT, UR39, 0x38080, URZ ;  /* 0x0003808027047890 */ /* 0x000fe2000fffe0ff */
[----:B------:R-:W-:Y:S02]  /*12e00*/  FSETP.NEU.AND P0, PT, R17, -INF , PT ;  /* 0xff8000001100780b */ /* 0x000fe40003f0d000 */
[----:B------:R-:W-:Y:S02]  /*12e10*/  SHF.L.U32 R3, R3, 0x1f, RZ ;  /* 0x0000001f03037819 */ /* 0x000fe400000006ff */
[----:B------:R-:W-:-:S04]  /*12e20*/  FSEL R0, R17, RZ, P0 ;  /* 0x000000ff11007208 */ /* 0x000fc80000000000 */
[----:B------:R-:W-:Y:S01]  /*12e30*/  @UP0 UIADD3 UR4, UPT, UPT, UR39, 0x38070, URZ ;  /* 0x0003807027040890 */ /* 0x000fe2000fffe0ff */
[----:B--2---:R-:W-:-:S04]  /*12e40*/  FMUL R0, R0, -UR36 ;  /* 0x8000002400007c20 */ /* 0x004fc80008400000 */
[--C-:B------:R-:W-:Y:S02]  /*12e50*/  FFMA2 R18, R124.F32x2.HI_LO, UR36.F32, R0.reuse.F32 ;  /* 0x000000247c127c49 */ /* 0x100fe40009200000 */
[--C-:B------:R-:W-:Y:S02]  /*12e60*/  FFMA2 R22, R126.F32x2.HI_LO, UR36.F32, R0.reuse.F32 ;  /* 0x000000247e167c49 */ /* 0x100fe40009200000 */
[----:B------:R-:W-:Y:S01]  /*12e70*/  SYNCS.ARRIVE.TRANS64.A1T0 RZ, [UR4], RZ ;  /* 0x000000ffffff79a7 */ /* 0x000fe20008100004 */
[----:B------:R-:W-:Y:S01]  /*12e80*/  FSETP.GEU.AND P4, PT, R18, -126, PT ;  /* 0xc2fc00001200780b */ /* 0x000fe20003f8e000 */
[----:B------:R-:W-:Y:S01]  /*12e90*/  USEL UR4, UR45, UR46, UP0 ;  /* 0x0000002e2d047287 */ /* 0x000fe20008000000 */
[----:B------:R-:W-:Y:S01]  /*12ea0*/  FSETP.GEU.AND P3, PT, R19, -126, PT ;  /* 0xc2fc00001300780b */ /* 0x000fe20003f6e000 */
[--C-:B------:R-:W-:Y:S01]  /*12eb0*/  FFMA2 R124, R128.F32x2.HI_LO, UR36.F32, R0.reuse.F32 ;  /* 0x00000024807c7c49 */ /* 0x100fe20009200000 */
[----:B------:R-:W-:Y:S01]  /*12ec0*/  FSETP.GEU.AND P2, PT, R22, -126, PT ;  /* 0xc2fc00001600780b */ /* 0x000fe20003f4e000 */
[----:B------:R-:W-:Y:S01]  /*12ed0*/  ULOP3.LUT UR39, UR4, 0x1, URZ, 0x3c, !UPT ;  /* 0x0000000104277892 */ /* 0x000fe2000f8e3cff */
[----:B------:R-:W-:Y:S01]  /*12ee0*/  FSETP.GEU.AND P1, PT, R23, -126, PT ;  /* 0xc2fc00001700780b */ /* 0x000fe20003f2e000 */
[----:B------:R-:W2:Y:S01]  /*12ef0*/  SYNCS.PHASECHK.TRANS64.TRYWAIT P5, [UR49], R3 ;  /* 0x00000003ff0075a7 */ /* 0x000ea200080a1131 */
[----:B------:R-:W-:Y:S01]  /*12f00*/  FSETP.GEU.AND P0, PT, R124, -126, PT ;  /* 0xc2fc00007c00780b */ /* 0x000fe20003f0e000 */
[----:B------:R-:W-:Y:S01]  /*12f10*/  FFMA2 R126, R130.F32x2.HI_LO, UR36.F32, R0.F32 ;  /* 0x00000024827e7c49 */ /* 0x000fe20009200000 */
[----:B------:R-:W-:-:S03]  /*12f20*/  FSETP.GEU.AND P6, PT, R125, -126, PT ;  /* 0xc2fc00007d00780b */ /* 0x000fc60003fce000 */
[----:B------:R-:W-:Y:S02]  /*12f30*/  @!P4 FMUL R18, R18, 0.5 ;  /* 0x3f0000001212c820 */ /* 0x000fe40000400000 */
[----:B------:R-:W-:Y:S02]  /*12f40*/  @!P3 FMUL R19, R19, 0.5 ;  /* 0x3f0000001313b820 */ /* 0x000fe40000400000 */
[----:B------:R-:W-:Y:S02]  /*12f50*/  @!P2 FMUL R22, R22, 0.5 ;  /* 0x3f0000001616a820 */ /* 0x000fe40000400000 */
[----:B------:R-:W-:Y:S01]  /*12f60*/  @!P1 FMUL R23, R23, 0.5 ;  /* 0x3f00000017179820 */ /* 0x000fe20000400000 */
[----:B------:R-:W4:Y:S08]  /*12f70*/  MUFU.EX2 R18, R18 ;  /* 0x0000001200127308 */ /* 0x000f300000000800 */
[----:B------:R-:W1:Y:S08]  /*12f80*/  MUFU.EX2 R19, R19 ;  /* 0x0000001300137308 */ /* 0x000e700000000800 */
[----:B------:R-:W1:Y:S08]  /*12f90*/  MUFU.EX2 R22, R22 ;  /* 0x0000001600167308 */ /* 0x000e700000000800 */
[----:B------:R-:W1:Y:S02]  /*12fa0*/  MUFU.EX2 R23, R23 ;  /* 0x0000001700177308 */ /* 0x000e640000000800 */
[----:B-12-4-:R-:W-:Y:S05]  /*12fb0*/  @!P5 BRA `(.L_x_271) ;  /* 0x000000fc0010d947 */ /* 0x016fea0003800000 */
.L_x_472:
[----:B------:R-:W-:Y:S01]  /*12fc0*/  @!P0 FMUL R124, R124, 0.5 ;  /* 0x3f0000007c7c8820 */ /* 0x000fe20000400000 */
[--C-:B------:R-:W-:Y:S01]  /*12fd0*/  FFMA2 R128, R132.F32x2.HI_LO, UR36.F32, R0.reuse.F32 ;  /* 0x0000002484807c49 */ /* 0x100fe20009200000 */
[----:B------:R-:W-:Y:S01]  /*12fe0*/  FSETP.GEU.AND P5, PT, R126, -126, PT ;  /* 0xc2fc00007e00780b */ /* 0x000fe20003fae000 */
[----:B------:R-:W-:Y:S01]  /*12ff0*/  @!P4 FMUL R18, R18, R18 ;  /* 0x000000121212c220 */ /* 0x000fe20000400000 */
[--C-:B------:R-:W-:Y:S01]  /*13000*/  FFMA2 R130, R134.F32x2.HI_LO, UR36.F32, R0.reuse.F32 ;  /* 0x0000002486827c49 */ /* 0x100fe20009200000 */
[----:B------:R-:W-:Y:S01]  /*13010*/  FSETP.GEU.AND P4, PT, R127, -126, PT ;  /* 0xc2fc00007f00780b */ /* 0x000fe20003f8e000 */
[----:B------:R-:W2:Y:S01]  /*13020*/  MUFU.EX2 R124, R124 ;  /* 0x0000007c007c7308 */ /* 0x000ea20000000800 */
[----:B------:R-:W-:Y:S01]  /*13030*/  @!P3 FMUL R19, R19, R19 ;  /* 0x000000131313b220 */ /* 0x000fe20000400000 */
[----:B------:R-:W-:Y:S01]  /*13040*/  FSETP.GEU.AND P3, PT, R128, -126, PT ;  /* 0xc2fc00008000780b */ /* 0x000fe20003f6e000 */
[----:B------:R-:W-:Y:S01]  /*13050*/  @!P2 FMUL R22, R22, R22 ;  /* 0x000000161616a220 */ /* 0x000fe20000400000 */
[----:B------:R-:W-:Y:S01]  /*13060*/  @!P1 FMUL R23, R23, R23 ;  /* 0x0000001717179220 */ /* 0x000fe20000400000 */
[----:B------:R-:W-:Y:S01]  /*13070*/  FSETP.GEU.AND P2, PT, R129, -126, PT ;  /* 0xc2fc00008100780b */ /* 0x000fe20003f4e000 */
[----:B------:R-:W-:Y:S01]  /*13080*/  @!P6 FMUL R125, R125, 0.5 ;  /* 0x3f0000007d7de820 */ /* 0x000fe20000400000 */
[----:B------:R-:W-:Y:S01]  /*13090*/  FSETP.GEU.AND P1, PT, R130, -126, PT ;  /* 0xc2fc00008200780b */ /* 0x000fe20003f2e000 */
[--C-:B------:R-:W-:Y:S01]  /*130a0*/  FFMA2 R132, R136.F32x2.HI_LO, UR36.F32, R0.reuse.F32 ;  /* 0x0000002488847c49 */ /* 0x100fe20009200000 */
[----:B------:R-:W-:Y:S01]  /*130b0*/  USHF.R.U32.HI UR4, URZ, 0x15, UR38 ;  /* 0x00000015ff047899 */ /* 0x000fe20008011626 */
[----:B------:R-:W-:Y:S01]  /*130c0*/  @!P5 FMUL R126, R126, 0.5 ;  /* 0x3f0000007e7ed820 */ /* 0x000fe20000400000 */
[--C-:B------:R-:W-:Y:S01]  /*130d0*/  FFMA2 R134, R138.F32x2.HI_LO, UR36.F32, R0.reuse.F32 ;  /* 0x000000248a867c49 */ /* 0x100fe20009200000 */
[----:B------:R-:W4:Y:S01]  /*130e0*/  MUFU.EX2 R125, R125 ;  /* 0x0000007d007d7308 */ /* 0x000f220000000800 */
[----:B------:R-:W-:Y:S01]  /*130f0*/  @!P4 FMUL R127, R127, 0.5 ;  /* 0x3f0000007f7fc820 */ /* 0x000fe20000400000 */
[--C-:B------:R-:W-:Y:S01]  /*13100*/  FFMA2 R136, R140.F32x2.HI_LO, UR36.F32, R0.reuse.F32 ;  /* 0x000000248c887c49 */ /* 0x100fe20009200000 */
[----:B-1----:R-:W-:Y:S01]  /*13110*/  MOV R3, UR4 ;  /* 0x0000000400037c02 */ /* 0x002fe20008000f00 */
[----:B------:R-:W-:Y:S01]  /*13120*/  @!P3 FMUL R128, R128, 0.5 ;  /* 0x3f0000008080b820 */ /* 0x000fe20000400000 */
[----:B--2---:R-:W-:Y:S01]  /*13130*/  @!P0 FMUL R124, R124, R124 ;  /* 0x0000007c7c7c8220 */ /* 0x004fe20000400000 */
[----:B------:R-:W-:Y:S01]  /*13140*/  FSETP.GEU.AND P0, PT, R131, -126, PT ;  /* 0xc2fc00008300780b */ /* 0x000fe20003f0e000 */
[----:B------:R-:W-:Y:S01]  /*13150*/  @!P2 FMUL R129, R129, 0.5 ;  /* 0x3f0000008181a820 */ /* 0x000fe20000400000 */
[----:B------:R-:W-:Y:S01]  /*13160*/  @!P1 FMUL R130, R130, 0.5 ;  /* 0x3f00000082829820 */ /* 0x000fe20000400000 */
[----:B------:R-:W1:Y:S01]  /*13170*/  MUFU.EX2 R126, R126 ;  /* 0x0000007e007e7308 */ /* 0x000e620000000800 */
[--C-:B------:R-:W-:Y:S01]  /*13180*/  FFMA2 R138, R142.F32x2.HI_LO, UR36.F32, R0.reuse.F32 ;  /* 0x000000248e8a7c49 */ /* 0x100fe20009200000 */
[----:B------:R-:W-:Y:S01]  /*13190*/  UISETP.NE.AND UP0, UPT, UR40, URZ, UPT ;  /* 0x000000ff2800728c */ /* 0x000fe2000bf05270 */
[--C-:B------:R-:W-:Y:S01]  /*131a0*/  FFMA2 R140, R144.F32x2.HI_LO, UR36.F32, R0.reuse.F32 ;  /* 0x00000024908c7c49 */ /* 0x100fe20009200000 */
[----:B------:R-:W-:Y:S01]  /*131b0*/  ULOP3.LUT UR44, UR44, 0x1, URZ, 0x3c, !UPT ;  /* 0x000000012c2c7892 */ /* 0x000fe2000f8e3cff */
[--C-:B------:R-:W-:Y:S01]  /*131c0*/  FFMA2 R142, R146.F32x2.HI_LO, UR36.F32, R0.reuse.F32 ;  /* 0x00000024928e7c49 */ /* 0x100fe20009200000 */
[----:B------:R-:W-:Y:S01]  /*131d0*/  USEL UR45, UR39, UR45, UP0 ;  /* 0x0000002d272d7287 */ /* 0x000fe20008000000 */
[--C-:B------:R-:W-:Y:S01]  /*131e0*/  FFMA2 R144, R148.F32x2.HI_LO, UR36.F32, R0.reuse.F32 ;  /* 0x0000002494907c49 */ /* 0x100fe20009200000 */
[----:B------:R-:W2:Y:S01]  /*131f0*/  MUFU.EX2 R127, R127 ;  /* 0x0000007f007f7308 */ /* 0x000ea20000000800 */
[----:B----4-:R-:W-:Y:S01]  /*13200*/  @!P6 FMUL R125, R125, R125 ;  /* 0x0000007d7d7de220 */ /* 0x010fe20000400000 */
[----:B------:R-:W-:Y:S01]  /*13210*/  @!P0 FMUL R131, R131, 0.5 ;  /* 0x3f00000083838820 */ /* 0x000fe20000400000 */
[----:B------:R-:W-:Y:S01]  /*13220*/  FSETP.GEU.AND P6, PT, R132, -126, PT ;  /* 0xc2fc00008400780b */ /* 0x000fe20003fce000 */
[--C-:B------:R-:W-:Y:S01]  /*13230*/  FFMA2 R146, R150.F32x2.HI_LO, UR36.F32, R0.reuse.F32 ;  /* 0x0000002496927c49 */ /* 0x100fe20009200000 */
[----:B------:R-:W-:Y:S01]  /*13240*/  USEL UR46, UR46, UR39, UP0 ;  /* 0x000000272e2e7287 */ /* 0x000fe20008000000 */
[--C-:B------:R-:W-:Y:S01]  /*13250*/  FFMA2 R148, R152.F32x2.HI_LO, UR36.F32, R0.reuse.F32 ;  /* 0x0000002498947c49 */ /* 0x100fe20009200000 */
[----:B------:R-:W-:Y:S01]  /*13260*/  SYNCS.ARRIVE.TRANS64.A1T0 RZ, [UR50], RZ ;  /* 0x000000ffffff79a7 */ /* 0x000fe20008100032 */
[----:B------:R-:W4:Y:S01]  /*13270*/  MUFU.EX2 R128, R128 ;  /* 0x0000008000807308 */ /* 0x000f220000000800 */
[----:B-1----:R-:W-:Y:S01]  /*13280*/  @!P5 FMUL R126, R126, R126 ;  /* 0x0000007e7e7ed220 */ /* 0x002fe20000400000 */
[----:B------:R-:W-:Y:S01]  /*13290*/  FSETP.GEU.AND P5, PT, R133, -126, PT ;  /* 0xc2fc00008500780b */ /* 0x000fe20003fae000 */
[--C-:B------:R-:W-:Y:S01]  /*132a0*/  FFMA2 R154, R154.F32x2.HI_LO, UR36.F32, R0.reuse.F32 ;  /* 0x000000249a9a7c49 */ /* 0x100fe20009200000 */
[----:B------:R-:W-:Y:S01]  /*132b0*/  F2FP.BF16.F32.PACK_AB R57, R23, R22 ;  /* 0x000000161739723e */ /* 0x000fe200000010ff */
[--C-:B------:R-:W-:Y:S01]  /*132c0*/  FFMA2 R8, R92.F32x2.HI_LO, UR36.F32, R0.reuse.F32 ;  /* 0x000000245c087c49 */ /* 0x100fe20009200000 */
[----:B------:R-:W-:Y:S01]  /*132d0*/  F2FP.BF16.F32.PACK_AB R58, R125, R124 ;  /* 0x0000007c7d3a723e */ /* 0x000fe200000010ff */
[--C-:B------:R-:W-:Y:S01]  /*132e0*/  FFMA2 R6, R94.F32x2.HI_LO, UR36.F32, R0.reuse.F32 ;  /* 0x000000245e067c49 */ /* 0x100fe20009200000 */
[----:B------:R-:W1:Y:S01]  /*132f0*/  MUFU.EX2 R129, R129 ;  /* 0x0000008100817308 */ /* 0x000e620000000800 */
[----:B--2---:R-:W-:Y:S01]  /*13300*/  @!P4 FMUL R127, R127, R127 ;  /* 0x0000007f7f7fc220 */ /* 0x004fe20000400000 */
[----:B------:R-:W-:Y:S01]  /*13310*/  FSETP.GEU.AND P4, PT, R134, -126, PT ;  /* 0xc2fc00008600780b */ /* 0x000fe20003f8e000 */
[----:B------:R-:W-:Y:S01]  /*13320*/  @!P6 FMUL R132, R132, 0.5 ;  /* 0x3f0000008484e820 */ /* 0x000fe20000400000 */
[----:B------:R-:W-:-:S02]  /*13330*/  FFMA2 R4, R96.F32x2.HI_LO, UR36.F32, R0.F32 ;  /* 0x0000002460047c49 */ /* 0x000fc40009200000 */
[--C-:B------:R-:W-:Y:S01]  /*13340*/  FFMA2 R10, R98.F32x2.HI_LO, UR36.F32, R0.reuse.F32 ;  /* 0x00000024620a7c49 */ /* 0x100fe20009200000 */
[----:B------:R-:W-:Y:S01]  /*13350*/  F2FP.BF16.F32.PACK_AB R59, R127, R126 ;  /* 0x0000007e7f3b723e */ /* 0x000fe200000010ff */
[----:B------:R-:W2:Y:S01]  /*13360*/  MUFU.EX2 R130, R130 ;  /* 0x0000008200827308 */ /* 0x000ea20000000800 */
[----:B----4-:R-:W-:Y:S01]  /*13370*/  @!P3 FMUL R128, R128, R128 ;  /* 0x000000808080b220 */ /* 0x010fe20000400000 */
[----:B------:R-:W-:Y:S01]  /*13380*/  FSETP.GEU.AND P3, PT, R135, -126, PT ;  /* 0xc2fc00008700780b */ /* 0x000fe20003f6e000 */
[----:B------:R-:W-:Y:S01]  /*13390*/  @!P5 FMUL R133, R133, 0.5 ;  /* 0x3f0000008585d820 */ /* 0x000fe20000400000 */
[--C-:B------:R-:W-:Y:S02]  /*133a0*/  FFMA2 R150, R122.F32x2.HI_LO, UR36.F32, R0.reuse.F32 ;  /* 0x000000247a967c49 */ /* 0x100fe40009200000 */
[--C-:B------:R-:W-:Y:S02]  /*133b0*/  FFMA2 R24, R24.F32x2.HI_LO, UR36.F32, R0.reuse.F32 ;  /* 0x0000002418187c49 */ /* 0x100fe40009200000 */
[----:B------:R-:W4:Y:S01]  /*133c0*/  MUFU.EX2 R131, R131 ;  /* 0x0000008300837308 */ /* 0x000f220000000800 */
[----:B-1----:R-:W-:Y:S01]  /*133d0*/  @!P2 FMUL R129, R129, R129 ;  /* 0x000000818181a220 */ /* 0x002fe20000400000 */
[----:B------:R-:W-:Y:S01]  /*133e0*/  FSETP.GEU.AND P2, PT, R136, -126, PT ;  /* 0xc2fc00008800780b */ /* 0x000fe20003f4e000 */
[----:B------:R-:W-:Y:S01]  /*133f0*/  @!P4 FMUL R134, R134, 0.5 ;  /* 0x3f0000008686c820 */ /* 0x000fe20000400000 */
[----:B------:R-:W-:-:S02]  /*13400*/  FFMA2 R26, R26.F32x2.HI_LO, UR36.F32, R0.F32 ;  /* 0x000000241a1a7c49 */ /* 0x000fc40009200000 */
[--C-:B------:R-:W-:Y:S02]  /*13410*/  FFMA2 R28, R28.F32x2.HI_LO, UR36.F32, R0.reuse.F32 ;  /* 0x000000241c1c7c49 */ /* 0x100fe40009200000 */
[----:B------:R-:W-:Y:S01]  /*13420*/  @!P3 FMUL R135, R135, 0.5 ;  /* 0x3f0000008787b820 */ /* 0x000fe20000400000 */
[----:B--2---:R-:W-:Y:S01]  /*13430*/  @!P1 FMUL R130, R130, R130 ;  /* 0x0000008282829220 */ /* 0x004fe20000400000 */
[----:B------:R-:W-:Y:S01]  /*13440*/  FSETP.GEU.AND P1, PT, R137, -126, PT ;  /* 0xc2fc00008900780b */ /* 0x000fe20003f2e000 */
[----:B------:R-:W1:Y:S01]  /*13450*/  MUFU.EX2 R132, R132 ;  /* 0x0000008400847308 */ /* 0x000e620000000800 */
[--C-:B------:R-:W-:Y:S02]  /*13460*/  FFMA2 R30, R30.F32x2.HI_LO, UR36.F32, R0.reuse.F32 ;  /* 0x000000241e1e7c49 */ /* 0x100fe40009200000 */
[--C-:B------:R-:W-:Y:S02]  /*13470*/  FFMA2 R32, R32.F32x2.HI_LO, UR36.F32, R0.reuse.F32 ;  /* 0x0000002420207c49 */ /* 0x100fe40009200000 */
[----:B------:R-:W-:Y:S01]  /*13480*/  @!P2 FMUL R136, R136, 0.5 ;  /* 0x3f0000008888a820 */ /* 0x000fe20000400000 */
[----:B----4-:R-:W-:Y:S01]  /*13490*/  @!P0 FMUL R131, R131, R131 ;  /* 0x0000008383838220 */ /* 0x010fe20000400000 */
[----:B------:R-:W-:Y:S01]  /*134a0*/  FSETP.GEU.AND P0, PT, R138, -126, PT ;  /* 0xc2fc00008a00780b */ /* 0x000fe20003f0e000 */
[----:B------:R-:W2:Y:S01]  /*134b0*/  MUFU.EX2 R133, R133 ;  /* 0x0000008500857308 */ /* 0x000ea20000000800 */
[----:B------:R-:W-:-:S02]  /*134c0*/  FFMA2 R34, R34.F32x2.HI_LO, UR36.F32, R0.F32 ;  /* 0x0000002422227c49 */ /* 0x000fc40009200000 */
[--C-:B------:R-:W-:Y:S02]  /*134d0*/  FFMA2 R36, R36.F32x2.HI_LO, UR36.F32, R0.reuse.F32 ;  /* 0x0000002424247c49 */ /* 0x100fe40009200000 */
[----:B------:R-:W-:Y:S01]  /*134e0*/  @!P1 FMUL R137, R137, 0.5 ;  /* 0x3f00000089899820 */ /* 0x000fe20000400000 */
[--C-:B------:R-:W-:Y:S02]  /*134f0*/  FFMA2 R38, R38.F32x2.HI_LO, UR36.F32, R0.reuse.F32 ;  /* 0x0000002426267c49 */ /* 0x100fe40009200000 */
[----:B------:R-:W4:Y:S01]  /*13500*/  MUFU.EX2 R134, R134 ;  /* 0x0000008600867308 */ /* 0x000f220000000800 */
[----:B-1----:R-:W-:Y:S01]  /*13510*/  @!P6 FMUL R132, R132, R132 ;  /* 0x000000848484e220 */ /* 0x002fe20000400000 */
[----:B------:R-:W-:Y:S01]  /*13520*/  FSETP.GEU.AND P6, PT, R139, -126, PT ;  /* 0xc2fc00008b00780b */ /* 0x000fe20003fce000 */
[--C-:B------:R-:W-:Y:S02]  /*13530*/  FFMA2 R40, R40.F32x2.HI_LO, UR36.F32, R0.reuse.F32 ;  /* 0x0000002428287c49 */ /* 0x100fe40009200000 */
[----:B------:R-:W-:Y:S01]  /*13540*/  @!P0 FMUL R138, R138, 0.5 ;  /* 0x3f0000008a8a8820 */ /* 0x000fe20000400000 */
[----:B------:R-:W-:-:S02]  /*13550*/  FFMA2 R42, R42.F32x2.HI_LO, UR36.F32, R0.F32 ;  /* 0x000000242a2a7c49 */ /* 0x000fc40009200000 */
[----:B------:R-:W1:Y:S01]  /*13560*/  MUFU.EX2 R135, R135 ;  /* 0x0000008700877308 */ /* 0x000e620000000800 */
[----:B--2---:R-:W-:Y:S01]  /*13570*/  @!P5 FMUL R133, R133, R133 ;  /* 0x000000858585d220 */ /* 0x004fe20000400000 */
[----:B------:R-:W-:Y:S01]  /*13580*/  FSETP.GEU.AND P5, PT, R140, -126, PT ;  /* 0xc2fc00008c00780b */ /* 0x000fe20003fae000 */
[--C-:B------:R-:W-:Y:S02]  /*13590*/  FFMA2 R44, R44.F32x2.HI_LO, UR36.F32, R0.reuse.F32 ;  /* 0x000000242c2c7c49 */ /* 0x100fe40009200000 */
[--C-:B------:R-:W-:Y:S02]  /*135a0*/  FFMA2 R46, R46.F32x2.HI_LO, UR36.F32, R0.reuse.F32 ;  /* 0x000000242e2e7c49 */ /* 0x100fe40009200000 */
[----:B------:R-:W-:Y:S01]  /*135b0*/  @!P6 FMUL R139, R139, 0.5 ;  /* 0x3f0000008b8be820 */ /* 0x000fe20000400000 */
[----:B------:R-:W2:Y:S01]  /*135c0*/  MUFU.EX2 R136, R136 ;  /* 0x0000008800887308 */ /* 0x000ea20000000800 */
[----:B----4-:R-:W-:Y:S01]  /*135d0*/  @!P4 FMUL R134, R134, R134 ;  /* 0x000000868686c220 */ /* 0x010fe20000400000 */
[----:B------:R-:W-:Y:S01]  /*135e0*/  FSETP.GEU.AND P4, PT, R141, -126, PT ;  /* 0xc2fc00008d00780b */ /* 0x000fe20003f8e000 */
[----:B------:R-:W-:-:S02]  /*135f0*/  FFMA2 R48, R48.F32x2.HI_LO, UR36.F32, R0.F32 ;  /* 0x0000002430307c49 */ /* 0x000fc40009200000 */
[--C-:B------:R-:W-:Y:S02]  /*13600*/  FFMA2 R50, R50.F32x2.HI_LO, UR36.F32, R0.reuse.F32 ;  /* 0x0000002432327c49 */ /* 0x100fe40009200000 */
[----:B------:R-:W-:Y:S01]  /*13610*/  @!P5 FMUL R140, R140, 0.5 ;  /* 0x3f0000008c8cd820 */ /* 0x000fe20000400000 */
[----:B------:R-:W4:Y:S01]  /*13620*/  MUFU.EX2 R137, R137 ;  /* 0x0000008900897308 */ /* 0x000f220000000800 */
[----:B-1----:R-:W-:Y:S01]  /*13630*/  @!P3 FMUL R135, R135, R135 ;  /* 0x000000878787b220 */ /* 0x002fe20000400000 */
[----:B------:R-:W-:Y:S01]  /*13640*/  FSETP.GEU.AND P3, PT, R142, -126, PT ;  /* 0xc2fc00008e00780b */ /* 0x000fe20003f6e000 */
[--C-:B------:R-:W-:Y:S02]  /*13650*/  FFMA2 R52, R52.F32x2.HI_LO, UR36.F32, R0.reuse.F32 ;  /* 0x0000002434347c49 */ /* 0x100fe40009200000 */
[--C-:B------:R-:W-:Y:S02]  /*13660*/  FFMA2 R54, R54.F32x2.HI_LO, UR36.F32, R0.reuse.F32 ;  /* 0x0000002436367c49 */ /* 0x100fe40009200000 */
[----:B------:R-:W-:Y:S01]  /*13670*/  @!P4 FMUL R141, R141, 0.5 ;  /* 0x3f0000008d8dc820 */ /* 0x000fe20000400000 */
[----:B------:R-:W1:Y:S01]  /*13680*/  MUFU.EX2 R138, R138 ;  /* 0x0000008a008a7308 */ /* 0x000e620000000800 */
[----:B--2---:R-:W-:Y:S01]  /*13690*/  @!P2 FMUL R136, R136, R136 ;  /* 0x000000888888a220 */ /* 0x004fe20000400000 */
[----:B------:R-:W-:Y:S01]  /*136a0*/  FSETP.GEU.AND P2, PT, R143, -126, PT ;  /* 0xc2fc00008f00780b */ /* 0x000fe20003f4e000 */
[----:B------:R-:W-:-:S02]  /*136b0*/  FFMA2 R60, R60.F32x2.HI_LO, UR36.F32, R0.F32 ;  /* 0x000000243c3c7c49 */ /* 0x000fc40009200000 */
[--C-:B------:R-:W-:Y:S02]  /*136c0*/  FFMA2 R62, R62.F32x2.HI_LO, UR36.F32, R0.reuse.F32 ;  /* 0x000000243e3e7c49 */ /* 0x100fe40009200000 */
[----:B------:R-:W-:Y:S01]  /*136d0*/  @!P3 FMUL R142, R142, 0.5 ;  /* 0x3f0000008e8eb820 */ /* 0x000fe20000400000 */
[----:B------:R-:W2:Y:S01]  /*136e0*/  MUFU.EX2 R139, R139 ;  /* 0x0000008b008b7308 */ /* 0x000ea20000000800 */
[----:B----4-:R-:W-:Y:S01]  /*136f0*/  @!P1 FMUL R137, R137, R137 ;  /* 0x0000008989899220 */ /* 0x010fe20000400000 */
[----:B------:R-:W-:Y:S01]  /*13700*/  FSETP.GEU.AND P1, PT, R144, -126, PT ;  /* 0xc2fc00009000780b */ /* 0x000fe20003f2e000 */
[--C-:B------:R-:W-:Y:S02]  /*13710*/  FFMA2 R64, R64.F32x2.HI_LO, UR36.F32, R0.reuse.F32 ;  /* 0x0000002440407c49 */ /* 0x100fe40009200000 */
[--C-:B------:R-:W-:Y:S02]  /*13720*/  FFMA2 R66, R66.F32x2.HI_LO, UR36.F32, R0.reuse.F32 ;  /* 0x0000002442427c49 */ /* 0x100fe40009200000 */
[----:B------:R-:W-:Y:S01]  /*13730*/  @!P2 FMUL R143, R143, 0.5 ;  /* 0x3f0000008f8fa820 */ /* 0x000fe20000400000 */
[----:B------:R-:W4:Y:S01]  /*13740*/  MUFU.EX2 R140, R140 ;  /* 0x0000008c008c7308 */ /* 0x000f220000000800 */
[----:B-1----:R-:W-:Y:S01]  /*13750*/  @!P0 FMUL R138, R138, R138 ;  /* 0x0000008a8a8a8220 */ /* 0x002fe20000400000 */
[----:B------:R-:W-:Y:S01]  /*13760*/  FSETP.GEU.AND P0, PT, R145, -126, PT ;  /* 0xc2fc00009100780b */ /* 0x000fe20003f0e000 */
[----:B------:R-:W-:-:S02]  /*13770*/  FFMA2 R68, R68.F32x2.HI_LO, UR36.F32, R0.F32 ;  /* 0x0000002444447c49 */ /* 0x000fc40009200000 */
[--C-:B------:R-:W-:Y:S02]  /*13780*/  FFMA2 R70, R70.F32x2.HI_LO, UR36.F32, R0.reuse.F32 ;  /* 0x0000002446467c49 */ /* 0x100fe40009200000 */
[----:B------:R-:W-:Y:S01]  /*13790*/  @!P1 FMUL R144, R144, 0.5 ;  /* 0x3f00000090909820 */ /* 0x000fe20000400000 */
        /* <DEDUP_REMOVED lines=22> */
[----:B------:R-:W-:Y:S02]  /*13900*/  FFMA2 R86, R86.F32x2.HI_LO, UR36.F32, R0.F32 ;  /* 0x0000002456567c49 */ /* 0x000fe40009200000 */
[----:B------:R-:W-:Y:S01]  /*13910*/  @!P4 FMUL R148, R148, 0.5 ;  /* 0x3f0000009494c820 */ /* 0x000fe20000400000 */
[----:B------:R-:W2:Y:S01]  /*13920*/  MUFU.EX2 R145, R145 ;  /* 0x0000009100917308 */ /* 0x000ea20000000800 */
[----:B----4-:R-:W-:Y:S01]  /*13930*/  @!P2 FMUL R143, R143, R143 ;  /* 0x0000008f8f8fa220 */ /* 0x010fe20000400000 */
[----:B------:R-:W-:-:S05]  /*13940*/  FSETP.GEU.AND P2, PT, R154, -126, PT ;  /* 0xc2fc00009a00780b */ /* 0x000fca0003f4e000 */
[----:B------:R-:W-:Y:S01]  /*13950*/  @!P3 FMUL R149, R149, 0.5 ;  /* 0x3f0000009595b820 */ /* 0x000fe20000400000 */
[----:B------:R-:W4:Y:S01]  /*13960*/  MUFU.EX2 R146, R146 ;  /* 0x0000009200927308 */ /* 0x000f220000000800 */
[----:B-1----:R-:W-:Y:S01]  /*13970*/  @!P1 FMUL R144, R144, R144 ;  /* 0x0000009090909220 */ /* 0x002fe20000400000 */
[----:B------:R-:W-:-:S05]  /*13980*/  FSETP.GEU.AND P1, PT, R155, -126, PT ;  /* 0xc2fc00009b00780b */ /* 0x000fca0003f2e000 */
[----:B------:R-:W-:Y:S01]  /*13990*/  @!P2 FMUL R154, R154, 0.5 ;  /* 0x3f0000009a9aa820 */ /* 0x000fe20000400000 */
[----:B------:R-:W1:Y:S01]  /*139a0*/  MUFU.EX2 R147, R147 ;  /* 0x0000009300937308 */ /* 0x000e620000000800 */
[----:B--2---:R-:W-:Y:S01]  /*139b0*/  @!P0 FMUL R145, R145, R145 ;  /* 0x0000009191918220 */ /* 0x004fe20000400000 */
[----:B------:R-:W-:-:S05]  /*139c0*/  FSETP.GEU.AND P0, PT, R8, -126, PT ;  /* 0xc2fc00000800780b */ /* 0x000fca0003f0e000 */
        /* <DEDUP_REMOVED lines=21> */
[----:B------:R1:W5:Y:S01]  /*13b20*/  MUFU.EX2 R95, R9 ;  /* 0x00000009005f7308 */ /* 0x0003620000000800 */
[----:B--2---:R-:W-:Y:S01]  /*13b30*/  @!P1 FMUL R93, R93, R93 ;  /* 0x0000005d5d5d9220 */ /* 0x004fe20000400000 */
[----:B------:R-:W-:-:S05]  /*13b40*/  FSETP.GEU.AND P1, PT, R10, -126, PT ;  /* 0xc2fc00000a00780b */ /* 0x000fca0003f2e000 */
[----:B------:R-:W-:Y:S01]  /*13b50*/  @!P2 FMUL R5, R5, 0.5 ;  /* 0x3f0000000505a820 */ /* 0x000fe20000400000 */
[----:B------:R-:W2:Y:S01]  /*13b60*/  MUFU.EX2 R96, R6 ;  /* 0x0000000600607308 */ /* 0x000ea20000000800 */
[----:B----4-:R-:W-:Y:S01]  /*13b70*/  @!P0 FMUL R94, R94, R94 ;  /* 0x0000005e5e5e8220 */ /* 0x010fe20000400000 */
[----:B------:R-:W-:-:S05]  /*13b80*/  FSETP.GEU.AND P0, PT, R11, -126, PT ;  /* 0xc2fc00000b00780b */ /* 0x000fca0003f0e000 */
[----:B------:R-:W-:Y:S01]  /*13b90*/  @!P1 FMUL R10, R10, 0.5 ;  /* 0x3f0000000a0a9820 */ /* 0x000fe20000400000 */
[----:B------:R4:W3:Y:S01]  /*13ba0*/  MUFU.EX2 R97, R7 ;  /* 0x0000000700617308 */ /* 0x0008e20000000800 */
[----:B-1----:R-:W-:Y:S02]  /*13bb0*/  FFMA2 R8, R100.F32x2.HI_LO, UR36.F32, R0.F32 ;  /* 0x0000002464087c49 */ /* 0x002fe40009200000 */
[----:B-----5:R-:W-:-:S03]  /*13bc0*/  @!P6 FMUL R95, R95, R95 ;  /* 0x0000005f5f5fe220 */ /* 0x020fc60000400000 */
[----:B------:R-:W-:Y:S01]  /*13bd0*/  FSETP.GEU.AND P6, PT, R8, -126, PT ;  /* 0xc2fc00000800780b */ /* 0x000fe20003fce000 */
[----:B------:R-:W-:Y:S01]  /*13be0*/  @!P0 FMUL R11, R11, 0.5 ;  /* 0x3f0000000b0b8820 */ /* 0x000fe20000400000 */
[----:B------:R-:W1:Y:S01]  /*13bf0*/  MUFU.EX2 R98, R4 ;  /* 0x0000000400627308 */ /* 0x000e620000000800 */
[----:B--2---:R-:W-:Y:S01]  /*13c00*/  @!P5 FMUL R96, R96, R96 ;  /* 0x000000606060d220 */ /* 0x004fe20000400000 */
[----:B------:R-:W-:-:S06]  /*13c10*/  FSETP.GEU.AND P5, PT, R9, -126, PT ;  /* 0xc2fc00000900780b */ /* 0x000fcc0003fae000 */
[----:B------:R2:W5:Y:S01]  /*13c20*/  MUFU.EX2 R99, R5 ;  /* 0x0000000500637308 */ /* 0x0005620000000800 */
[----:B----4-:R-:W-:Y:S02]  /*13c30*/  FFMA2 R6, R102.F32x2.HI_LO, UR36.F32, R0.F32 ;  /* 0x0000002466067c49 */ /* 0x010fe40009200000 */
[----:B---3--:R-:W-:Y:S01]  /*13c40*/  @!P4 FMUL R97, R97, R97 ;  /* 0x000000616161c220 */ /* 0x008fe20000400000 */
[----:B------:R-:W-:Y:S02]  /*13c50*/  @!P6 FMUL R8, R8, 0.5 ;  /* 0x3f0000000808e820 */ /* 0x000fe40000400000 */
[----:B------:R-:W-:Y:S01]  /*13c60*/  FSETP.GEU.AND P4, PT, R6, -126, PT ;  /* 0xc2fc00000600780b */ /* 0x000fe20003f8e000 */
[----:B------:R-:W-:Y:S01]  /*13c70*/  @!P5 FMUL R9, R9, 0.5 ;  /* 0x3f0000000909d820 */ /* 0x000fe20000400000 */
[----:B------:R-:W3:Y:S01]  /*13c80*/  MUFU.EX2 R100, R10 ;  /* 0x0000000a00647308 */ /* 0x000ee20000000800 */
[----:B-1----:R-:W-:Y:S01]  /*13c90*/  @!P3 FMUL R98, R98, R98 ;  /* 0x000000626262b220 */ /* 0x002fe20000400000 */
[----:B------:R-:W-:-:S06]  /*13ca0*/  FSETP.GEU.AND P3, PT, R7, -126, PT ;  /* 0xc2fc00000700780b */ /* 0x000fcc0003f6e000 */
[----:B------:R1:W4:Y:S01]  /*13cb0*/  MUFU.EX2 R101, R11 ;  /* 0x0000000b00657308 */ /* 0x0003220000000800 */
[----:B--2---:R-:W-:Y:S02]  /*13cc0*/  FFMA2 R4, R104.F32x2.HI_LO, UR36.F32, R0.F32 ;  /* 0x0000002468047c49 */ /* 0x004fe40009200000 */
[----:B-----5:R-:W-:Y:S01]  /*13cd0*/  @!P2 FMUL R99, R99, R99 ;  /* 0x000000636363a220 */ /* 0x020fe20000400000 */
[----:B------:R-:W-:Y:S02]  /*13ce0*/  @!P4 FMUL R6, R6, 0.5 ;  /* 0x3f0000000606c820 */ /* 0x000fe40000400000 */
[----:B------:R-:W-:Y:S01]  /*13cf0*/  FSETP.GEU.AND P2, PT, R4, -126, PT ;  /* 0xc2fc00000400780b */ /* 0x000fe20003f4e000 */
[----:B------:R-:W-:Y:S01]  /*13d00*/  @!P3 FMUL R7, R7, 0.5 ;  /* 0x3f0000000707b820 */ /* 0x000fe20000400000 */
[----:B------:R-:W2:Y:S01]  /*13d10*/  MUFU.EX2 R102, R8 ;  /* 0x0000000800667308 */ /* 0x000ea20000000800 */
[----:B---3--:R-:W-:Y:S01]  /*13d20*/  @!P1 FMUL R100, R100, R100 ;  /* 0x0000006464649220 */ /* 0x008fe20000400000 */
[----:B------:R-:W-:-:S06]  /*13d30*/  FSETP.GEU.AND P1, PT, R5, -126, PT ;  /* 0xc2fc00000500780b */ /* 0x000fcc0003f2e000 */
[----:B------:R3:W5:Y:S01]  /*13d40*/  MUFU.EX2 R103, R9 ;  /* 0x0000000900677308 */ /* 0x0007620000000800 */
[----:B-1----:R-:W-:Y:S02]  /*13d50*/  FFMA2 R10, R106.F32x2.HI_LO, UR36.F32, R0.F32 ;  /* 0x000000246a0a7c49 */ /* 0x002fe40009200000 */
[----:B----4-:R-:W-:Y:S01]  /*13d60*/  @!P0 FMUL R101, R101, R101 ;  /* 0x0000006565658220 */ /* 0x010fe20000400000 */
[----:B------:R-:W-:Y:S02]  /*13d70*/  @!P2 FMUL R4, R4, 0.5 ;  /* 0x3f0000000404a820 */ /* 0x000fe40000400000 */
[----:B------:R-:W-:Y:S01]  /*13d80*/  FSETP.GEU.AND P0, PT, R10, -126, PT ;  /* 0xc2fc00000a00780b */ /* 0x000fe20003f0e000 */
[----:B------:R-:W-:Y:S01]  /*13d90*/  @!P1 FMUL R5, R5, 0.5 ;  /* 0x3f00000005059820 */ /* 0x000fe20000400000 */
[----:B------:R-:W1:Y:S01]  /*13da0*/  MUFU.EX2 R104, R6 ;  /* 0x0000000600687308 */ /* 0x000e620000000800 */
[----:B--2---:R-:W-:Y:S01]  /*13db0*/  @!P6 FMUL R102, R102, R102 ;  /* 0x000000666666e220 */ /* 0x004fe20000400000 */
[----:B------:R-:W-:-:S06]  /*13dc0*/  FSETP.GEU.AND P6, PT, R11, -126, PT ;  /* 0xc2fc00000b00780b */ /* 0x000fcc0003fce000 */
[----:B------:R2:W4:Y:S01]  /*13dd0*/  MUFU.EX2 R105, R7 ;  /* 0x0000000700697308 */ /* 0x0005220000000800 */
[----:B---3--:R-:W-:Y:S02]  /*13de0*/  FFMA2 R8, R108.F32x2.HI_LO, UR36.F32, R0.F32 ;  /* 0x000000246c087c49 */ /* 0x008fe40009200000 */
[----:B------:R-:W-:Y:S01]  /*13df0*/  @!P0 FMUL R10, R10, 0.5 ;  /* 0x3f0000000a0a8820 */ /* 0x000fe20000400000 */
[----:B-----5:R-:W-:Y:S02]  /*13e00*/  @!P5 FMUL R103, R103, R103 ;  /* 0x000000676767d220 */ /* 0x020fe40000400000 */
[----:B------:R-:W-:Y:S01]  /*13e10*/  FSETP.GEU.AND P5, PT, R8, -126, PT ;  /* 0xc2fc00000800780b */ /* 0x000fe20003fae000 */
[----:B------:R-:W-:Y:S01]  /*13e20*/  @!P6 FMUL R11, R11, 0.5 ;  /* 0x3f0000000b0be820 */ /* 0x000fe20000400000 */
[----:B------:R-:W3:Y:S01]  /*13e30*/  MUFU.EX2 R106, R4 ;  /* 0x00000004006a7308 */ /* 0x000ee20000000800 */
[----:B-1----:R-:W-:Y:S01]  /*13e40*/  @!P4 FMUL R104, R104, R104 ;  /* 0x000000686868c220 */ /* 0x002fe20000400000 */
[----:B------:R-:W-:-:S06]  /*13e50*/  FSETP.GEU.AND P4, PT, R9, -126, PT ;  /* 0xc2fc00000900780b */ /* 0x000fcc0003f8e000 */
[----:B------:R1:W5:Y:S01]  /*13e60*/  MUFU.EX2 R107, R5 ;  /* 0x00000005006b7308 */ /* 0x0003620000000800 */
[----:B--2---:R-:W-:Y:S02]  /*13e70*/  FFMA2 R6, R110.F32x2.HI_LO, UR36.F32, R0.F32 ;  /* 0x000000246e067c49 */ /* 0x004fe40009200000 */
[----:B----4-:R-:W-:Y:S01]  /*13e80*/  @!P3 FMUL R105, R105, R105 ;  /* 0x000000696969b220 */ /* 0x010fe20000400000 */
[----:B------:R-:W-:Y:S02]  /*13e90*/  @!P5 FMUL R8, R8, 0.5 ;  /* 0x3f0000000808d820 */ /* 0x000fe40000400000 */
[----:B------:R-:W-:Y:S01]  /*13ea0*/  FSETP.GEU.AND P3, PT, R6, -126, PT ;  /* 0xc2fc00000600780b */ /* 0x000fe20003f6e000 */
[----:B------:R-:W-:Y:S01]  /*13eb0*/  @!P4 FMUL R9, R9, 0.5 ;  /* 0x3f0000000909c820 */ /* 0x000fe20000400000 */
[----:B------:R-:W2:Y:S01]  /*13ec0*/  MUFU.EX2 R108, R10 ;  /* 0x0000000a006c7308 */ /* 0x000ea20000000800 */
[----:B---3--:R-:W-:Y:S01]  /*13ed0*/  @!P2 FMUL R106, R106, R106 ;  /* 0x0000006a6a6aa220 */ /* 0x008fe20000400000 */
[----:B------:R-:W-:-:S06]  /*13ee0*/  FSETP.GEU.AND P2, PT, R7, -126, PT ;  /* 0xc2fc00000700780b */ /* 0x000fcc0003f4e000 */
[----:B------:R3:W4:Y:S01]  /*13ef0*/  MUFU.EX2 R109, R11 ;  /* 0x0000000b006d7308 */ /* 0x0007220000000800 */
[----:B-1----:R-:W-:Y:S02]  /*13f00*/  FFMA2 R4, R112.F32x2.HI_LO, UR36.F32, R0.F32 ;  /* 0x0000002470047c49 */ /* 0x002fe40009200000 */
[----:B-----5:R-:W-:Y:S01]  /*13f10*/  @!P1 FMUL R107, R107, R107 ;  /* 0x0000006b6b6b9220 */ /* 0x020fe20000400000 */
[----:B------:R-:W-:Y:S02]  /*13f20*/  @!P3 FMUL R6, R6, 0.5 ;  /* 0x3f0000000606b820 */ /* 0x000fe40000400000 */
[----:B------:R-:W-:Y:S01]  /*13f30*/  FSETP.GEU.AND P1, PT, R4, -126, PT ;  /* 0xc2fc00000400780b */ /* 0x000fe20003f2e000 */
[----:B------:R-:W-:Y:S01]  /*13f40*/  @!P2 FMUL R7, R7, 0.5 ;  /* 0x3f0000000707a820 */ /* 0x000fe20000400000 */
[----:B------:R-:W1:Y:S01]  /*13f50*/  MUFU.EX2 R110, R8 ;  /* 0x00000008006e7308 */ /* 0x000e620000000800 */
[----:B--2---:R-:W-:Y:S01]  /*13f60*/  @!P0 FMUL R108, R108, R108 ;  /* 0x0000006c6c6c8220 */ /* 0x004fe20000400000 */
[----:B------:R-:W-:-:S06]  /*13f70*/  FSETP.GEU.AND P0, PT, R5, -126, PT ;  /* 0xc2fc00000500780b */ /* 0x000fcc0003f0e000 */
[----:B------:R2:W5:Y:S01]  /*13f80*/  MUFU.EX2 R111, R9 ;  /* 0x00000009006f7308 */ /* 0x0005620000000800 */
[----:B---3--:R-:W-:Y:S02]  /*13f90*/  FFMA2 R10, R114.F32x2.HI_LO, UR36.F32, R0.F32 ;  /* 0x00000024720a7c49 */ /* 0x008fe40009200000 */
[----:B------:R-:W-:Y:S01]  /*13fa0*/  @!P1 FMUL R4, R4, 0.5 ;  /* 0x3f00000004049820 */ /* 0x000fe20000400000 */
[----:B----4-:R-:W-:Y:S02]  /*13fb0*/  @!P6 FMUL R109, R109, R109 ;  /* 0x0000006d6d6de220 */ /* 0x010fe40000400000 */
        /* <DEDUP_REMOVED lines=23> */
[----:B------:R-:W2:Y:S01]  /*14130*/  MUFU.EX2 R118, R8 ;  /* 0x0000000800767308 */ /* 0x000ea20000000800 */
[----:B---3--:R-:W-:Y:S02]  /*14140*/  FFMA2 R4, R120.F32x2.HI_LO, UR36.F32, R0.F32 ;  /* 0x0000002478047c49 */ /* 0x008fe40009200000 */
[----:B-----5:R-:W-:Y:S01]  /*14150*/  @!P0 FMUL R115, R115, R115 ;  /* 0x0000007373738220 */ /* 0x020fe20000400000 */
[----:B------:R-:W-:Y:S02]  /*14160*/  @!P2 FMUL R6, R6, 0.5 ;  /* 0x3f0000000606a820 */ /* 0x000fe40000400000 */
[----:B------:R-:W-:Y:S01]  /*14170*/  FSETP.GEU.AND P0, PT, R4, -126, PT ;  /* 0xc2fc00000400780b */ /* 0x000fe20003f0e000 */
[----:B------:R-:W-:Y:S01]  /*14180*/  @!P1 FMUL R7, R7, 0.5 ;  /* 0x3f00000007079820 */ /* 0x000fe20000400000 */
[----:B------:R-:W3:Y:S01]  /*14190*/  MUFU.EX2 R116, R10 ;  /* 0x0000000a00747308 */ /* 0x000ee20000000800 */
[----:B-1----:R-:W-:Y:S01]  /*141a0*/  @!P5 FMUL R117, R117, R117 ;  /* 0x000000757575d220 */ /* 0x002fe20000400000 */
[----:B------:R-:W-:-:S06]  /*141b0*/  FSETP.GEU.AND P5, PT, R150, -126, PT ;  /* 0xc2fc00009600780b */ /* 0x000fcc0003fae000 */
[----:B------:R-:W1:Y:S01]  /*141c0*/  MUFU.EX2 R119, R9 ;  /* 0x0000000900777308 */ /* 0x000e620000000800 */
[----:B--2---:R-:W-:Y:S01]  /*141d0*/  @!P4 FMUL R118, R118, R118 ;  /* 0x000000767676c220 */ /* 0x004fe20000400000 */
[----:B------:R-:W-:Y:S01]  /*141e0*/  FSETP.GEU.AND P4, PT, R151, -126, PT ;  /* 0xc2fc00009700780b */ /* 0x000fe20003f8e000 */
[----:B------:R-:W-:-:S04]  /*141f0*/  @!P0 FMUL R4, R4, 0.5 ;  /* 0x3f00000004048820 */ /* 0x000fc80000400000 */
[----:B------:R-:W-:Y:S01]  /*14200*/  @!P5 FMUL R150, R150, 0.5 ;  /* 0x3f0000009696d820 */ /* 0x000fe20000400000 */
[----:B------:R-:W2:Y:S01]  /*14210*/  MUFU.EX2 R120, R6 ;  /* 0x0000000600787308 */ /* 0x000ea20000000800 */
[----:B---3--:R-:W-:Y:S01]  /*14220*/  @!P6 FMUL R116, R116, R116 ;  /* 0x000000747474e220 */ /* 0x008fe20000400000 */
[----:B------:R-:W-:-:S05]  /*14230*/  FSETP.GEU.AND P6, PT, R5, -126, PT ;  /* 0xc2fc00000500780b */ /* 0x000fca0003fce000 */
[----:B------:R-:W-:Y:S01]  /*14240*/  @!P4 FMUL R151, R151, 0.5 ;  /* 0x3f0000009797c820 */ /* 0x000fe20000400000 */
[----:B------:R-:W3:Y:S01]  /*14250*/  MUFU.EX2 R121, R7 ;  /* 0x0000000700797308 */ /* 0x000ee20000000800 */
        /* <DEDUP_REMOVED lines=33> */
[----:B------:R-:W-:-:S04]  /*14470*/  FSETP.GEU.AND P2, PT, R32, -126, PT ;  /* 0xc2fc00002000780b */ /* 0x000fc80003f4e000 */
[----:B------:R-:W-:Y:S01]  /*14480*/  F2FP.BF16.F32.PACK_AB R24, R153, R152 ;  /* 0x000000989918723e */ /* 0x000fe200000010ff */
[----:B------:R-:W-:Y:S01]  /*14490*/  @!P3 FMUL R31, R31, 0.5 ;  /* 0x3f0000001f1fb820 */ /* 0x000fe20000400000 */
[----:B------:R-:W3:Y:S01]  /*144a0*/  MUFU.EX2 R158, R28 ;  /* 0x0000001c009e7308 */ /* 0x000ee20000000800 */
[----:B-1----:R-:W-:Y:S01]  /*144b0*/  @!P1 FMUL R154, R154, R154 ;  /* 0x0000009a9a9a9220 */ /* 0x002fe20000400000 */
[----:B------:R-:W-:-:S05]  /*144c0*/  FSETP.GEU.AND P1, PT, R33, -126, PT ;  /* 0xc2fc00002100780b */ /* 0x000fca0003f2e000 */
[----:B------:R-:W-:Y:S01]  /*144d0*/  @!P2 FMUL R32, R32, 0.5 ;  /* 0x3f0000002020a820 */ /* 0x000fe20000400000 */
[----:B------:R-:W1:Y:S01]  /*144e0*/  MUFU.EX2 R159, R29 ;  /* 0x0000001d009f7308 */ /* 0x000e620000000800 */
[----:B--2---:R-:W-:Y:S01]  /*144f0*/  @!P0 FMUL R155, R155, R155 ;  /* 0x0000009b9b9b8220 */ /* 0x004fe20000400000 */
[----:B------:R-:W-:-:S04]  /*14500*/  FSETP.GEU.AND P0, PT, R34, -126, PT ;  /* 0xc2fc00002200780b */ /* 0x000fc80003f0e000 */
[----:B------:R-:W-:Y:S01]  /*14510*/  F2FP.BF16.F32.PACK_AB R25, R155, R154 ;  /* 0x0000009a9b19723e */ /* 0x000fe200000010ff */
[----:B------:R-:W-:Y:S01]  /*14520*/  @!P1 FMUL R33, R33, 0.5 ;  /* 0x3f00000021219820 */ /* 0x000fe20000400000 */
[----:B------:R-:W2:Y:S01]  /*14530*/  MUFU.EX2 R160, R30 ;  /* 0x0000001e00a07308 */ /* 0x000ea20000000800 */
[----:B---3--:R-:W-:Y:S01]  /*14540*/  @!P6 FMUL R158, R158, R158 ;  /* 0x0000009e9e9ee220 */ /* 0x008fe20000400000 */
[----:B------:R-:W-:-:S05]  /*14550*/  FSETP.GEU.AND P6, PT, R35, -126, PT ;  /* 0xc2fc00002300780b */ /* 0x000fca0003fce000 */
[----:B------:R-:W-:Y:S01]  /*14560*/  @!P0 FMUL R34, R34, 0.5 ;  /* 0x3f00000022228820 */ /* 0x000fe20000400000 */
[----:B------:R-:W3:Y:S01]  /*14570*/  MUFU.EX2 R161, R31 ;  /* 0x0000001f00a17308 */ /* 0x000ee20000000800 */
[----:B-1----:R-:W-:Y:S01]  /*14580*/  @!P5 FMUL R159, R159, R159 ;  /* 0x0000009f9f9fd220 */ /* 0x002fe20000400000 */
[----:B------:R-:W-:-:S04]  /*14590*/  FSETP.GEU.AND P5, PT, R36, -126, PT ;  /* 0xc2fc00002400780b */ /* 0x000fc80003fae000 */
[----:B------:R-:W-:Y:S01]  /*145a0*/  F2FP.BF16.F32.PACK_AB R26, R159, R158 ;  /* 0x0000009e9f1a723e */ /* 0x000fe200000010ff */
        /* <DEDUP_REMOVED lines=120> */
[----:B------:R-:W-:Y:S02]  /*14d30*/  FSETP.GEU.AND P6, PT, R67, -126, PT ;  /* 0xc2fc00004300780b */ /* 0x000fe40003fce000 */
[----:B------:R-:W-:-:S03]  /*14d40*/  F2FP.BF16.F32.PACK_AB R60, R129, R128 ;  /* 0x00000080813c723e */ /* 0x000fc600000010ff */
[----:B------:R-:W-:Y:S01]  /*14d50*/  @!P0 FMUL R66, R66, 0.5 ;  /* 0x3f00000042428820 */ /* 0x000fe20000400000 */
[----:B------:R-:W1:Y:S01]  /*14d60*/  MUFU.EX2 R189, R63 ;  /* 0x0000003f00bd7308 */ /* 0x000e620000000800 */
[----:B--2---:R-:W-:Y:S01]  /*14d70*/  @!P5 FMUL R187, R187, R187 ;  /* 0x000000bbbbbbd220 */ /* 0x004fe20000400000 */
[----:B------:R-:W-:Y:S02]  /*14d80*/  FSETP.GEU.AND P5, PT, R68, -126, PT ;  /* 0xc2fc00004400780b */ /* 0x000fe40003fae000 */
[----:B------:R-:W-:Y:S02]  /*14d90*/  F2FP.BF16.F32.PACK_AB R61, R131, R130 ;  /* 0x00000082833d723e */ /* 0x000fe400000010ff */
[----:B------:R-:W-:Y:S01]  /*14da0*/  F2FP.BF16.F32.PACK_AB R40, R187, R186 ;  /* 0x000000babb28723e */ /* 0x000fe200000010ff */
[----:B------:R-:W-:Y:S01]  /*14db0*/  @!P6 FMUL R67, R67, 0.5 ;  /* 0x3f0000004343e820 */ /* 0x000fe20000400000 */
[----:B------:R-:W2:Y:S01]  /*14dc0*/  MUFU.EX2 R42, R64 ;  /* 0x00000040002a7308 */ /* 0x000ea20000000800 */
[----:B---3--:R-:W-:Y:S01]  /*14dd0*/  @!P4 FMUL R188, R188, R188 ;  /* 0x000000bcbcbcc220 */ /* 0x008fe20000400000 */
[----:B------:R-:W-:-:S02]  /*14de0*/  FSETP.GEU.AND P4, PT, R69, -126, PT ;  /* 0xc2fc00004500780b */ /* 0x000fc40003f8e000 */
[----:B------:R-:W-:-:S03]  /*14df0*/  F2FP.BF16.F32.PACK_AB R62, R133, R132 ;  /* 0x00000084853e723e */ /* 0x000fc600000010ff */
[----:B------:R-:W-:Y:S01]  /*14e00*/  @!P5 FMUL R68, R68, 0.5 ;  /* 0x3f0000004444d820 */ /* 0x000fe20000400000 */
[----:B------:R-:W3:Y:S01]  /*14e10*/  MUFU.EX2 R50, R65 ;  /* 0x0000004100327308 */ /* 0x000ee20000000800 */
[----:B-1----:R-:W-:Y:S01]  /*14e20*/  @!P3 FMUL R189, R189, R189 ;  /* 0x000000bdbdbdb220 */ /* 0x002fe20000400000 */
[----:B------:R-:W-:Y:S02]  /*14e30*/  FSETP.GEU.AND P3, PT, R70, -126, PT ;  /* 0xc2fc00004600780b */ /* 0x000fe40003f6e000 */
[----:B------:R-:W-:Y:S02]  /*14e40*/  F2FP.BF16.F32.PACK_AB R63, R135, R134 ;  /* 0x00000086873f723e */ /* 0x000fe400000010ff */
[----:B------:R-:W-:Y:S01]  /*14e50*/  F2FP.BF16.F32.PACK_AB R41, R189, R188 ;  /* 0x000000bcbd29723e */ /* 0x000fe200000010ff */
[----:B------:R-:W-:Y:S01]  /*14e60*/  @!P4 FMUL R69, R69, 0.5 ;  /* 0x3f0000004545c820 */ /* 0x000fe20000400000 */
[----:B------:R-:W1:Y:S01]  /*14e70*/  MUFU.EX2 R43, R66 ;  /* 0x00000042002b7308 */ /* 0x000e620000000800 */
[----:B--2---:R-:W-:Y:S01]  /*14e80*/  @!P2 FMUL R42, R42, R42 ;  /* 0x0000002a2a2aa220 */ /* 0x004fe20000400000 */
[----:B------:R-:W-:-:S02]  /*14e90*/  FSETP.GEU.AND P2, PT, R71, -126, PT ;  /* 0xc2fc00004700780b */ /* 0x000fc40003f4e000 */
[----:B------:R-:W-:Y:S02]  /*14ea0*/  F2FP.BF16.F32.PACK_AB R64, R137, R136 ;  /* 0x000000888940723e */ /* 0x000fe400000010ff */
[----:B------:R2:W-:Y:S01]  /*14eb0*/  STL [R1+0x10], R42 ;  /* 0x0000102a01007387 */ /* 0x0005e20000100800 */
[----:B------:R-:W-:Y:S01]  /*14ec0*/  @!P3 FMUL R70, R70, 0.5 ;  /* 0x3f0000004646b820 */ /* 0x000fe20000400000 */
[----:B------:R-:W4:Y:S01]  /*14ed0*/  MUFU.EX2 R49, R67 ;  /* 0x0000004300317308 */ /* 0x000f220000000800 */
[----:B---3--:R-:W-:Y:S01]  /*14ee0*/  @!P1 FMUL R50, R50, R50 ;  /* 0x0000003232329220 */ /* 0x008fe20000400000 */
[----:B------:R-:W-:Y:S02]  /*14ef0*/  FSETP.GEU.AND P1, PT, R72, -126, PT ;  /* 0xc2fc00004800780b */ /* 0x000fe40003f2e000 */
[----:B------:R-:W-:Y:S02]  /*14f00*/  F2FP.BF16.F32.PACK_AB R65, R139, R138 ;  /* 0x0000008a8b41723e */ /* 0x000fe400000010ff */
[----:B------:R-:W-:Y:S01]  /*14f10*/  STL [R1+0x14], R50 ;  /* 0x0000143201007387 */ /* 0x000fe20000100800 */
[----:B------:R-:W-:Y:S01]  /*14f20*/  @!P2 FMUL R71, R71, 0.5 ;  /* 0x3f0000004747a820 */ /* 0x000fe20000400000 */
[----:B------:R-:W3:Y:S01]  /*14f30*/  MUFU.EX2 R44, R68 ;  /* 0x00000044002c7308 */ /* 0x000ee20000000800 */
[----:B-1----:R-:W-:Y:S01]  /*14f40*/  @!P0 FMUL R43, R43, R43 ;  /* 0x0000002b2b2b8220 */ /* 0x002fe20000400000 */
[----:B------:R-:W-:-:S02]  /*14f50*/  FSETP.GEU.AND P0, PT, R73, -126, PT ;  /* 0xc2fc00004900780b */ /* 0x000fc40003f0e000 */
[----:B------:R-:W-:Y:S02]  /*14f60*/  F2FP.BF16.F32.PACK_AB R66, R141, R140 ;  /* 0x0000008c8d42723e */ /* 0x000fe400000010ff */
[----:B------:R1:W-:Y:S01]  /*14f70*/  STL [R1+0x18], R43 ;  /* 0x0000182b01007387 */ /* 0x0003e20000100800 */
[----:B------:R-:W-:Y:S01]  /*14f80*/  @!P1 FMUL R72, R72, 0.5 ;  /* 0x3f00000048489820 */ /* 0x000fe20000400000 */
[----:B------:R-:W5:Y:S01]  /*14f90*/  MUFU.EX2 R48, R69 ;  /* 0x0000004500307308 */ /* 0x000f620000000800 */
[----:B----4-:R-:W-:Y:S01]  /*14fa0*/  @!P6 FMUL R49, R49, R49 ;  /* 0x000000313131e220 */ /* 0x010fe20000400000 */
[----:B------:R-:W-:Y:S02]  /*14fb0*/  FSETP.GEU.AND P6, PT, R74, -126, PT ;  /* 0xc2fc00004a00780b */ /* 0x000fe40003fce000 */
[----:B------:R-:W-:Y:S02]  /*14fc0*/  F2FP.BF16.F32.PACK_AB R67, R143, R142 ;  /* 0x0000008e8f43723e */ /* 0x000fe400000010ff */
[----:B------:R-:W-:Y:S01]  /*14fd0*/  STL [R1+0x1c], R49 ;  /* 0x00001c3101007387 */ /* 0x000fe20000100800 */
[----:B------:R-:W-:Y:S01]  /*14fe0*/  @!P0 FMUL R73, R73, 0.5 ;  /* 0x3f00000049498820 */ /* 0x000fe20000400000 */
[----:B------:R-:W4:Y:S01]  /*14ff0*/  MUFU.EX2 R45, R70 ;  /* 0x00000046002d7308 */ /* 0x000f220000000800 */
[----:B---3--:R-:W-:Y:S01]  /*15000*/  @!P5 FMUL R44, R44, R44 ;  /* 0x0000002c2c2cd220 */ /* 0x008fe20000400000 */
[----:B------:R-:W-:-:S02]  /*15010*/  FSETP.GEU.AND P5, PT, R75, -126, PT ;  /* 0xc2fc00004b00780b */ /* 0x000fc40003fae000 */
[----:B--2---:R-:W-:Y:S02]  /*15020*/  F2FP.BF16.F32.PACK_AB R42, R50, R42 ;  /* 0x0000002a322a723e */ /* 0x004fe400000010ff */
[----:B------:R2:W-:Y:S01]  /*15030*/  STL [R1+0x20], R44 ;  /* 0x0000202c01007387 */ /* 0x0005e20000100800 */
[----:B------:R-:W-:Y:S01]  /*15040*/  @!P6 FMUL R74, R74, 0.5 ;  /* 0x3f0000004a4ae820 */ /* 0x000fe20000400000 */
[----:B------:R-:W3:Y:S01]  /*15050*/  MUFU.EX2 R47, R71 ;  /* 0x00000047002f7308 */ /* 0x000ee20000000800 */
[----:B-----5:R-:W-:Y:S01]  /*15060*/  @!P4 FMUL R48, R48, R48 ;  /* 0x000000303030c220 */ /* 0x020fe20000400000 */
[----:B------:R-:W-:Y:S02]  /*15070*/  FSETP.GEU.AND P4, PT, R76, -126, PT ;  /* 0xc2fc00004c00780b */ /* 0x000fe40003f8e000 */
[----:B------:R-:W-:Y:S02]  /*15080*/  F2FP.BF16.F32.PACK_AB R68, R145, R144 ;  /* 0x000000909144723e */ /* 0x000fe400000010ff */
[----:B------:R-:W-:Y:S01]  /*15090*/  STL [R1+0x24], R48 ;  /* 0x0000243001007387 */ /* 0x000fe20000100800 */
[----:B------:R-:W-:Y:S01]  /*150a0*/  @!P5 FMUL R75, R75, 0.5 ;  /* 0x3f0000004b4bd820 */ /* 0x000fe20000400000 */
[----:B------:R-:W5:Y:S01]  /*150b0*/  MUFU.EX2 R5, R72 ;  /* 0x0000004800057308 */ /* 0x000f620000000800 */
[----:B----4-:R-:W-:Y:S01]  /*150c0*/  @!P3 FMUL R45, R45, R45 ;  /* 0x0000002d2d2db220 */ /* 0x010fe20000400000 */
[----:B------:R-:W-:-:S02]  /*150d0*/  FSETP.GEU.AND P3, PT, R77, -126, PT ;  /* 0xc2fc00004d00780b */ /* 0x000fc40003f6e000 */
[----:B-1----:R-:W-:Y:S02]  /*150e0*/  F2FP.BF16.F32.PACK_AB R43, R49, R43 ;  /* 0x0000002b312b723e */ /* 0x002fe400000010ff */
        /* <DEDUP_REMOVED lines=9> */
[----:B-----5:R-:W-:Y:S01]  /*15180*/  @!P1 FMUL R5, R5, R5 ;  /* 0x0000000505059220 */ /* 0x020fe20000400000 */
[----:B------:R-:W-:-:S02]  /*15190*/  FSETP.GEU.AND P1, PT, R79, -126, PT ;  /* 0xc2fc00004f00780b */ /* 0x000fc40003f2e000 */
[----:B--2---:R-:W-:Y:S02]  /*151a0*/  F2FP.BF16.F32.PACK_AB R44, R48, R44 ;  /* 0x0000002c302c723e */ /* 0x004fe400000010ff */
[----:B------:R-:W-:Y:S01]  /*151b0*/  STL [R1+0x30], R5 ;  /* 0x0000300501007387 */ /* 0x000fe20000100800 */
[----:B------:R-:W-:Y:S01]  /*151c0*/  @!P2 FMUL R78, R78, 0.5 ;  /* 0x3f0000004e4ea820 */ /* 0x000fe20000400000 */
[----:B------:R-:W2:Y:S01]  /*151d0*/  MUFU.EX2 R4, R75 ;  /* 0x0000004b00047308 */ /* 0x000ea20000000800 */
[----:B----4-:R-:W-:Y:S01]  /*151e0*/  @!P0 FMUL R46, R46, R46 ;  /* 0x0000002e2e2e8220 */ /* 0x010fe20000400000 */
[----:B------:R-:W-:Y:S02]  /*151f0*/  FSETP.GEU.AND P0, PT, R80, -126, PT ;  /* 0xc2fc00005000780b */ /* 0x000fe40003f0e000 */
[----:B------:R-:W-:Y:S02]  /*15200*/  F2FP.BF16.F32.PACK_AB R70, R149, R148 ;  /* 0x000000949546723e */ /* 0x000fe400000010ff */
[----:B------:R4:W-:Y:S01]  /*15210*/  STL [R1+0x34], R46 ;  /* 0x0000342e01007387 */ /* 0x0009e20000100800 */
[----:B------:R-:W-:Y:S01]  /*15220*/  @!P1 FMUL R79, R79, 0.5 ;  /* 0x3f0000004f4f9820 */ /* 0x000fe20000400000 */
[----:B------:R-:W5:Y:S01]  /*15230*/  MUFU.EX2 R9, R76 ;  /* 0x0000004c00097308 */ /* 0x000f620000000800 */
[----:B---3--:R-:W-:Y:S01]  /*15240*/  @!P6 FMUL R7, R7, R7 ;  /* 0x000000070707e220 */ /* 0x008fe20000400000 */
[----:B------:R-:W-:-:S02]  /*15250*/  FSETP.GEU.AND P6, PT, R81, -126, PT ;  /* 0xc2fc00005100780b */ /* 0x000fc40003fce000 */
[----:B-1----:R-:W-:Y:S02]  /*15260*/  F2FP.BF16.F32.PACK_AB R45, R47, R45 ;  /* 0x0000002d2f2d723e */ /* 0x002fe400000010ff */
[----:B------:R1:W-:Y:S01]  /*15270*/  STL [R1+0x38], R7 ;  /* 0x0000380701007387 */ /* 0x0003e20000100800 */
[----:B------:R-:W-:Y:S01]  /*15280*/  @!P0 FMUL R80, R80, 0.5 ;  /* 0x3f00000050508820 */ /* 0x000fe20000400000 */
[----:B------:R-:W3:Y:S01]  /*15290*/  MUFU.EX2 R6, R77 ;  /* 0x0000004d00067308 */ /* 0x000ee20000000800 */
[----:B--2---:R-:W-:Y:S01]  /*152a0*/  @!P5 FMUL R4, R4, R4 ;  /* 0x000000040404d220 */ /* 0x004fe20000400000 */
[----:B------:R-:W-:Y:S02]  /*152b0*/  FSETP.GEU.AND P5, PT, R82, -126, PT ;  /* 0xc2fc00005200780b */ /* 0x000fe40003fae000 */
[----:B------:R-:W-:Y:S02]  /*152c0*/  F2FP.BF16.F32.PACK_AB R71, R93, R92 ;  /* 0x0000005c5d47723e */ /* 0x000fe400000010ff */
[----:B------:R1:W-:Y:S01]  /*152d0*/  STL [R1+0x3c], R4 ;  /* 0x00003c0401007387 */ /* 0x0003e20000100800 */
[----:B------:R-:W-:Y:S01]  /*152e0*/  @!P6 FMUL R81, R81, 0.5 ;  /* 0x3f0000005151e820 */ /* 0x000fe20000400000 */
[----:B------:R-:W2:Y:S01]  /*152f0*/  MUFU.EX2 R11, R78 ;  /* 0x0000004e000b7308 */ /* 0x000ea20000000800 */
[----:B-----5:R-:W-:Y:S01]  /*15300*/  @!P4 FMUL R9, R9, R9 ;  /* 0x000000090909c220 */ /* 0x020fe20000400000 */
[----:B------:R-:W-:-:S02]  /*15310*/  FSETP.GEU.AND P4, PT, R83, -126, PT ;  /* 0xc2fc00005300780b */ /* 0x000fc40003f8e000 */
[----:B------:R-:W-:Y:S02]  /*15320*/  F2FP.BF16.F32.PACK_AB R72, R95, R94 ;  /* 0x0000005e5f48723e */ /* 0x000fe400000010ff */
[----:B------:R1:W-:Y:S01]  /*15330*/  STL [R1+0x40], R9 ;  /* 0x0000400901007387 */ /* 0x0003e20000100800 */
[----:B------:R-:W-:Y:S01]  /*15340*/  @!P5 FMUL R82, R82, 0.5 ;  /* 0x3f0000005252d820 */ /* 0x000fe20000400000 */
[----:B------:R-:W5:Y:S01]  /*15350*/  MUFU.EX2 R8, R79 ;  /* 0x0000004f00087308 */ /* 0x000f620000000800 */
[----:B---3--:R-:W-:Y:S01]  /*15360*/  @!P3 FMUL R6, R6, R6 ;  /* 0x000000060606b220 */ /* 0x008fe20000400000 */
[----:B------:R-:W-:Y:S02]  /*15370*/  FSETP.GEU.AND P3, PT, R84, -126, PT ;  /* 0xc2fc00005400780b */ /* 0x000fe40003f6e000 */
[----:B------:R-:W-:Y:S02]  /*15380*/  F2FP.BF16.F32.PACK_AB R73, R97, R96 ;  /* 0x000000606149723e */ /* 0x000fe400000010ff */
[----:B------:R1:W-:Y:S01]  /*15390*/  STL [R1+0x44], R6 ;  /* 0x0000440601007387 */ /* 0x0003e20000100800 */
[----:B------:R-:W-:Y:S01]  /*153a0*/  @!P4 FMUL R83, R83, 0.5 ;  /* 0x3f0000005353c820 */ /* 0x000fe20000400000 */
[----:B------:R-:W3:Y:S01]  /*153b0*/  MUFU.EX2 R157, R80 ;  /* 0x00000050009d7308 */ /* 0x000ee20000000800 */
[----:B--2---:R-:W-:Y:S01]  /*153c0*/  @!P2 FMUL R11, R11, R11 ;  /* 0x0000000b0b0ba220 */ /* 0x004fe20000400000 */
[----:B------:R-:W-:-:S02]  /*153d0*/  FSETP.GEU.AND P2, PT, R85, -126, PT ;  /* 0xc2fc00005500780b */ /* 0x000fc40003f4e000 */
[----:B------:R-:W-:Y:S02]  /*153e0*/  F2FP.BF16.F32.PACK_AB R74, R99, R98 ;  /* 0x00000062634a723e */ /* 0x000fe400000010ff */
[----:B------:R1:W-:Y:S01]  /*153f0*/  STL [R1+0x48], R11 ;  /* 0x0000480b01007387 */ /* 0x0003e20000100800 */
[----:B------:R-:W-:Y:S01]  /*15400*/  @!P3 FMUL R84, R84, 0.5 ;  /* 0x3f0000005454b820 */ /* 0x000fe20000400000 */
[----:B------:R-:W2:Y:S01]  /*15410*/  MUFU.EX2 R10, R81 ;  /* 0x00000051000a7308 */ /* 0x000ea20000000800 */
[----:B-----5:R-:W-:Y:S01]  /*15420*/  @!P1 FMUL R8, R8, R8 ;  /* 0x0000000808089220 */ /* 0x020fe20000400000 */
[----:B------:R-:W-:Y:S02]  /*15430*/  FSETP.GEU.AND P1, PT, R86, -126, PT ;  /* 0xc2fc00005600780b */ /* 0x000fe40003f2e000 */
[----:B------:R-:W-:Y:S02]  /*15440*/  F2FP.BF16.F32.PACK_AB R75, R101, R100 ;  /* 0x00000064654b723e */ /* 0x000fe400000010ff */
[----:B------:R1:W-:Y:S01]  /*15450*/  STL [R1+0x4c], R8 ;  /* 0x00004c0801007387 */ /* 0x0003e20000100800 */
[----:B------:R-:W-:Y:S01]  /*15460*/  @!P2 FMUL R85, R85, 0.5 ;  /* 0x3f0000005555a820 */ /* 0x000fe20000400000 */
[----:B------:R-:W5:Y:S01]  /*15470*/  MUFU.EX2 R20, R82 ;  /* 0x0000005200147308 */ /* 0x000f620000000800 */
[----:B---3--:R-:W-:Y:S01]  /*15480*/  @!P0 FMUL R157, R157, R157 ;  /* 0x0000009d9d9d8220 */ /* 0x008fe20000400000 */
[----:B------:R-:W-:-:S02]  /*15490*/  FSETP.GEU.AND P0, PT, R87, -126, PT ;  /* 0xc2fc00005700780b */ /* 0x000fc40003f0e000 */
[----:B------:R-:W-:Y:S02]  /*154a0*/  F2FP.BF16.F32.PACK_AB R76, R103, R102 ;  /* 0x00000066674c723e */ /* 0x000fe400000010ff */
[----:B------:R1:W-:Y:S01]  /*154b0*/  STL [R1+0x50], R157 ;  /* 0x0000509d01007387 */ /* 0x0003e20000100800 */
[----:B------:R-:W-:Y:S01]  /*154c0*/  @!P1 FMUL R86, R86, 0.5 ;  /* 0x3f00000056569820 */ /* 0x000fe20000400000 */
[----:B------:R-:W3:Y:S01]  /*154d0*/  MUFU.EX2 R21, R83 ;  /* 0x0000005300157308 */ /* 0x000ee20000000800 */
[----:B--2---:R-:W-:Y:S01]  /*154e0*/  @!P6 FMUL R10, R10, R10 ;  /* 0x0000000a0a0ae220 */ /* 0x004fe20000400000 */
[----:B------:R-:W-:Y:S02]  /*154f0*/  LOP3.LUT P6, RZ, R3, 0x3, R56, 0x48, !PT ;  /* 0x0000000303ff7812 */ /* 0x000fe400078c4838 */
[----:B------:R-:W-:Y:S02]  /*15500*/  F2FP.BF16.F32.PACK_AB R56, R19, R18 ;  /* 0x000000121338723e */ /* 0x000fe400000010ff */
[----:B------:R1:W-:Y:S01]  /*15510*/  STL [R1+0x54], R10 ;  /* 0x0000540a01007387 */ /* 0x0003e20000100800 */
[----:B------:R-:W-:Y:S01]  /*15520*/  @!P0 FMUL R87, R87, 0.5 ;  /* 0x3f00000057578820 */ /* 0x000fe20000400000 */
[----:B------:R-:W2:Y:S01]  /*15530*/  MUFU.EX2 R14, R84 ;  /* 0x00000054000e7308 */ /* 0x000ea20000000800 */
[----:B-----5:R-:W-:Y:S01]  /*15540*/  @!P5 FMUL R20, R20, R20 ;  /* 0x000000141414d220 */ /* 0x020fe20000400000 */
[----:B------:R-:W-:-:S02]  /*15550*/  F2FP.BF16.F32.PACK_AB R77, R105, R104 ;  /* 0x00000068694d723e */ /* 0x000fc400000010ff */
[----:B------:R-:W-:Y:S02]  /*15560*/  F2FP.BF16.F32.PACK_AB R78, R107, R106 ;  /* 0x0000006a6b4e723e */ /* 0x000fe400000010ff */
[----:B------:R1:W-:Y:S01]  /*15570*/  STL [R1+0x58], R20 ;  /* 0x0000581401007387 */ /* 0x0003e20000100800 */
[----:B------:R-:W-:Y:S01]  /*15580*/  F2FP.BF16.F32.PACK_AB R79, R109, R108 ;  /* 0x0000006c6d4f723e */ /* 0x000fe200000010ff */
[----:B------:R-:W5:Y:S01]  /*15590*/  MUFU.EX2 R15, R85 ;  /* 0x00000055000f7308 */ /* 0x000f620000000800 */
[----:B---3--:R-:W-:Y:S01]  /*155a0*/  @!P4 FMUL R21, R21, R21 ;  /* 0x000000151515c220 */ /* 0x008fe20000400000 */
[----:B------:R-:W-:Y:S02]  /*155b0*/  F2FP.BF16.F32.PACK_AB R80, R111, R110 ;  /* 0x0000006e6f50723e */ /* 0x000fe400000010ff */
[----:B------:R-:W-:Y:S02]  /*155c0*/  F2FP.BF16.F32.PACK_AB R81, R113, R112 ;  /* 0x000000707151723e */ /* 0x000fe400000010ff */
[----:B------:R1:W-:Y:S01]  /*155d0*/  STL [R1+0x5c], R21 ;  /* 0x00005c1501007387 */ /* 0x0003e20000100800 */
[----:B------:R-:W-:Y:S01]  /*155e0*/  F2FP.BF16.F32.PACK_AB R82, R115, R114 ;  /* 0x000000727352723e */ /* 0x000fe200000010ff */
[----:B------:R-:W3:Y:S01]  /*155f0*/  MUFU.EX2 R12, R86 ;  /* 0x00000056000c7308 */ /* 0x000ee20000000800 */
[----:B--2---:R-:W-:Y:S01]  /*15600*/  @!P3 FMUL R14, R14, R14 ;  /* 0x0000000e0e0eb220 */ /* 0x004fe20000400000 */
[----:B------:R-:W-:-:S02]  /*15610*/  F2FP.BF16.F32.PACK_AB R83, R117, R116 ;  /* 0x000000747553723e */ /* 0x000fc400000010ff */
[----:B------:R-:W-:Y:S02]  /*15620*/  F2FP.BF16.F32.PACK_AB R84, R119, R118 ;  /* 0x000000767754723e */ /* 0x000fe400000010ff */
[----:B------:R1:W-:Y:S01]  /*15630*/  STL [R1+0x68], R14 ;  /* 0x0000680e01007387 */ /* 0x0003e20000100800 */
[----:B----4-:R-:W-:Y:S01]  /*15640*/  F2FP.BF16.F32.PACK_AB R46, R46, R5 ;  /* 0x000000052e2e723e */ /* 0x010fe200000010ff */
[----:B------:R-:W2:Y:S01]  /*15650*/  MUFU.EX2 R13, R87 ;  /* 0x00000057000d7308 */ /* 0x000ea20000000800 */
[----:B-----5:R-:W-:Y:S01]  /*15660*/  @!P2 FMUL R15, R15, R15 ;  /* 0x0000000f0f0fa220 */ /* 0x020fe20000400000 */
[----:B------:R-:W-:Y:S02]  /*15670*/  F2FP.BF16.F32.PACK_AB R85, R121, R120 ;  /* 0x000000787955723e */ /* 0x000fe400000010ff */
[----:B------:R-:W-:Y:S02]  /*15680*/  F2FP.BF16.F32.PACK_AB R47, R4, R7 ;  /* 0x00000007042f723e */ /* 0x000fe400000010ff */
[----:B------:R1:W-:Y:S01]  /*15690*/  STL [R1+0x6c], R15 ;  /* 0x00006c0f01007387 */ /* 0x0003e20000100800 */
[----:B------:R-:W-:Y:S01]  /*156a0*/  F2FP.BF16.F32.PACK_AB R48, R6, R9 ;  /* 0x000000090630723e */ /* 0x000fe200000010ff */
[----:B---3--:R-:W-:Y:S01]  /*156b0*/  @!P1 FMUL R12, R12, R12 ;  /* 0x0000000c0c0c9220 */ /* 0x008fe20000400000 */
[----:B------:R-:W-:-:S02]  /*156c0*/  F2FP.BF16.F32.PACK_AB R86, R123, R122 ;  /* 0x0000007a7b56723e */ /* 0x000fc400000010ff */
[----:B------:R-:W-:Y:S02]  /*156d0*/  F2FP.BF16.F32.PACK_AB R49, R8, R11 ;  /* 0x0000000b0831723e */ /* 0x000fe400000010ff */
[----:B------:R1:W-:Y:S01]  /*156e0*/  STL [R1+0x60], R12 ;  /* 0x0000600c01007387 */ /* 0x0003e20000100800 */
[----:B------:R-:W-:Y:S01]  /*156f0*/  F2FP.BF16.F32.PACK_AB R50, R10, R157 ;  /* 0x0000009d0a32723e */ /* 0x000fe200000010ff */
[----:B--2---:R-:W-:Y:S01]  /*15700*/  @!P0 FMUL R13, R13, R13 ;  /* 0x0000000d0d0d8220 */ /* 0x004fe20000400000 */
[----:B------:R-:W-:Y:S02]  /*15710*/  F2FP.BF16.F32.PACK_AB R87, R151, R150 ;  /* 0x000000969757723e */ /* 0x000fe400000010ff */
[----:B------:R-:W-:Y:S02]  /*15720*/  F2FP.BF16.F32.PACK_AB R51, R21, R20 ;  /* 0x000000141533723e */ /* 0x000fe400000010ff */
[----:B------:R1:W-:Y:S01]  /*15730*/  STL [R1+0x64], R13 ;  /* 0x0000640d01007387 */ /* 0x0003e20000100800 */
[----:B------:R-:W-:-:S02]  /*15740*/  F2FP.BF16.F32.PACK_AB R52, R15, R14 ;  /* 0x0000000e0f34723e */ /* 0x000fc400000010ff */
[----:B------:R-:W-:Y:S01]  /*15750*/  F2FP.BF16.F32.PACK_AB R53, R13, R12 ;  /* 0x0000000c0d35723e */ /* 0x000fe200000010ff */
[----:B------:R-:W-:Y:S06]  /*15760*/  @!P6 BRA `(.L_x_272) ;  /* 0x000000000040e947 */ /* 0x000fec0003800000 */
[----:B-1----:R-:W-:Y:S01]  /*15770*/  MOV R14, 0x8 ;  /* 0x00000008000e7802 */ /* 0x002fe20000000f00 */
[----:B------:R-:W1:Y:S01]  /*15780*/  LDCU.64 UR6, c[0x4][0xb0] ;  /* 0x01001600ff0677ac */ /* 0x000e620008000a00 */
[----:B------:R-:W-:Y:S02]  /*15790*/  HFMA2 R12, -RZ, RZ, 0, 5.9604644775390625e-08 ;  /* 0x00000001ff0c7431 */ /* 0x000fe400000001ff */
[----:B------:R-:W-:Y:S01]  /*157a0*/  IMAD.MOV.U32 R8, RZ, RZ, 0x1be ;  /* 0x000001beff087424 */ /* 0x000fe200078e00ff */
[----:B------:R-:W2:Y:S01]  /*157b0*/  LDCU.64 UR4, c[0x4][0xb8] ;  /* 0x01001700ff0477ac */ /* 0x000ea20008000a00 */
[----:B------:R-:W3:Y:S01]  /*157c0*/  LDC.64 R14, c[0x4][R14] ;  /* 0x010000000e0e7b82 */ /* 0x000ee20000000a00 */
[----:B------:R-:W-:Y:S01]  /*157d0*/  IMAD.MOV.U32 R13, RZ, RZ, RZ ;  /* 0x000000ffff0d7224 */ /* 0x000fe200078e00ff */
[----:B------:R-:W4:Y:S01]  /*157e0*/  LDCU.64 UR8, c[0x4][0x20] ;  /* 0x01000400ff0877ac */ /* 0x000f220008000a00 */
[----:B-1----:R-:W-:Y:S01]  /*157f0*/  IMAD.U32 R4, RZ, RZ, UR6 ;  /* 0x00000006ff047e24 */ /* 0x002fe2000f8e00ff */
[----:B------:R-:W-:Y:S01]  /*15800*/  MOV R5, UR7 ;  /* 0x0000000700057c02 */ /* 0x000fe20008000f00 */
[----:B--2---:R-:W-:Y:S01]  /*15810*/  IMAD.U32 R6, RZ, RZ, UR4 ;  /* 0x00000004ff067e24 */ /* 0x004fe2000f8e00ff */
[----:B------:R-:W-:Y:S01]  /*15820*/  MOV R7, UR5 ;  /* 0x0000000500077c02 */ /* 0x000fe20008000f00 */
[----:B----4-:R-:W-:Y:S01]  /*15830*/  IMAD.U32 R10, RZ, RZ, UR8 ;  /* 0x00000008ff0a7e24 */ /* 0x010fe2000f8e00ff */
[----:B------:R-:W-:-:S02]  /*15840*/  MOV R11, UR9 ;  /* 0x00000009000b7c02 */ /* 0x000fc40008000f00 */
[----:B------:R-:W-:-:S07]  /*15850*/  LEPC R20, `(.L_x_272) ;  /* 0x000000001014794e */ /* 0x000fce0000000000 */
[----:B---3--:R-:W-:Y:S05]  /*15860*/  CALL.ABS.NOINC R14 ;  /* 0x000000000e007343 */ /* 0x008fea0003c00000 */
.L_x_272:
[C---:B------:R-:W-:Y:S01]  /*15870*/  FSETP.NEU.AND P0, PT, R17.reuse, -INF , PT ;  /* 0xff8000001100780b */ /* 0x040fe20003f0d000 */
[----:B-1----:R-:W1:Y:S01]  /*15880*/  S2R R157, SR_TID.X ;  /* 0x00000000009d7919 */ /* 0x002e620000002100 */
[----:B------:R-:W-:Y:S05]  /*15890*/  WARPSYNC.ALL ;  /* 0x0000000000007948 */ /* 0x000fea0003800000 */
[----:B------:R-:W-:Y:S01]  /*158a0*/  FSEL R0, R17, RZ, P0 ;  /* 0x000000ff11007208 */ /* 0x000fe20000000000 */
[----:B------:R-:W-:Y:S01]  /*158b0*/  UIADD3 UR4, UPT, UPT, UR38, 0x20, URZ ;  /* 0x0000002026047890 */ /* 0x000fe2000fffe0ff */
[----:B------:R2:W-:Y:S03]  /*158c0*/  STTM.x32 tmem[UR38], R56 ;  /* 0x00000038000079ed */ /* 0x0005e600082c0026 */
[----:B------:R-:W-:Y:S01]  /*158d0*/  FMUL R0, R0, -UR36 ;  /* 0x8000002400007c20 */ /* 0x000fe20008400000 */
[----:B------:R-:W-:-:S03]  /*158e0*/  USHF.R.U32.HI UR4, URZ, 0x15, UR4 ;  /* 0x00000015ff047899 */ /* 0x000fc60008011604 */
[--C-:B------:R-:W-:Y:S02]  /*158f0*/  FFMA2 R88, R88.F32x2.HI_LO, UR36.F32, R0.reuse.F32 ;  /* 0x0000002458587c49 */ /* 0x100fe40009200000 */
[----:B------:R-:W-:Y:S01]  /*15900*/  FFMA2 R90, R90.F32x2.HI_LO, UR36.F32, R0.F32 ;  /* 0x000000245a5a7c49 */ /* 0x000fe20009200000 */
[----:B------:R-:W-:Y:S02]  /*15910*/  MOV R3, UR4 ;  /* 0x0000000400037c02 */ /* 0x000fe40008000f00 */
[----:B------:R-:W-:Y:S02]  /*15920*/  FSETP.GEU.AND P4, PT, R88, -126, PT ;  /* 0xc2fc00005800780b */ /* 0x000fe40003f8e000 */
[----:B------:R-:W-:Y:S02]  /*15930*/  FSETP.GEU.AND P3, PT, R89, -126, PT ;  /* 0xc2fc00005900780b */ /* 0x000fe40003f6e000 */
[----:B------:R-:W-:Y:S02]  /*15940*/  FSETP.GEU.AND P2, PT, R90, -126, PT ;  /* 0xc2fc00005a00780b */ /* 0x000fe40003f4e000 */
[----:B------:R-:W-:-:S07]  /*15950*/  FSETP.GEU.AND P1, PT, R91, -126, PT ;  /* 0xc2fc00005b00780b */ /* 0x000fce0003f2e000 */
[----:B------:R-:W-:Y:S02]  /*15960*/  @!P4 FMUL R88, R88, 0.5 ;  /* 0x3f0000005858c820 */ /* 0x000fe40000400000 */
[----:B------:R-:W-:Y:S02]  /*15970*/  @!P3 FMUL R89, R89, 0.5 ;  /* 0x3f0000005959b820 */ /* 0x000fe40000400000 */
[----:B------:R-:W-:Y:S02]  /*15980*/  @!P2 FMUL R90, R90, 0.5 ;  /* 0x3f0000005a5aa820 */ /* 0x000fe40000400000 */
[----:B------:R-:W-:Y:S01]  /*15990*/  @!P1 FMUL R91, R91, 0.5 ;  /* 0x3f0000005b5b9820 */ /* 0x000fe20000400000 */
[----:B--2---:R-:W2:Y:S01]  /*159a0*/  MUFU.EX2 R58, R88 ;  /* 0x00000058003a7308 */ /* 0x004ea20000000800 */
[----:B-1----:R-:W-:-:S04]  /*159b0*/  SHF.R.U32.HI R60, RZ, 0x5, R157 ;  /* 0x00000005ff3c7819 */ /* 0x002fc8000001169d */
[----:B------:R-:W-:-:S03]  /*159c0*/  LOP3.LUT P0, RZ, R3, 0x3, R60, 0x48, !PT ;  /* 0x0000000303ff7812 */ /* 0x000fc6000780483c */
[----:B------:R-:W1:Y:S08]  /*159d0*/  MUFU.EX2 R59, R89 ;  /* 0x00000059003b7308 */ /* 0x000e700000000800 */
[----:B------:R-:W3:Y:S01]  /*159e0*/  MUFU.EX2 R56, R90 ;  /* 0x0000005a00387308 */ /* 0x000ee20000000800 */
[----:B--2---:R-:W-:-:S07]  /*159f0*/  @!P4 FMUL R58, R58, R58 ;  /* 0x0000003a3a3ac220 */ /* 0x004fce0000400000 */
[----:B------:R-:W2:Y:S01]  /*15a00*/  MUFU.EX2 R57, R91 ;  /* 0x0000005b00397308 */ /* 0x000ea20000000800 */
[----:B-1----:R-:W-:-:S05]  /*15a10*/  @!P3 FMUL R59, R59, R59 ;  /* 0x0000003b3b3bb220 */ /* 0x002fca0000400000 */
[----:B------:R-:W-:Y:S01]  /*15a20*/  F2FP.BF16.F32.PACK_AB R54, R59, R58 ;  /* 0x0000003a3b36723e */ /* 0x000fe200000010ff */
[----:B---3--:R-:W-:Y:S01]  /*15a30*/  @!P2 FMUL R56, R56, R56 ;  /* 0x000000383838a220 */ /* 0x008fe20000400000 */
[----:B--2---:R-:W-:-:S05]  /*15a40*/  @!P1 FMUL R57, R57, R57 ;  /* 0x0000003939399220 */ /* 0x004fca0000400000 */
[----:B------:R-:W-:Y:S01]  /*15a50*/  F2FP.BF16.F32.PACK_AB R55, R57, R56 ;  /* 0x000000383937723e */ /* 0x000fe200000010ff */
[----:B------:R-:W-:Y:S06]  /*15a60*/  @!P0 BRA `(.L_x_273) ;  /* 0x0000000000408947 */ /* 0x000fec0003800000 */
[----:B------:R-:W-:Y:S01]  /*15a70*/  MOV R14, 0x8 ;  /* 0x00000008000e7802 */ /* 0x000fe20000000f00 */
        /* <DEDUP_REMOVED lines=15> */
.L_x_273:
[----:B------:R-:W-:Y:S01]  /*15b70*/  MOV R0, UR48 ;  /* 0x0000003000007c02 */ /* 0x000fe20008000f00 */
[----:B------:R-:W-:Y:S05]  /*15b80*/  WARPSYNC.ALL ;  /* 0x0000000000007948 */ /* 0x000fea0003800000 */
[----:B------:R-:W-:Y:S01]  /*15b90*/  ISETP.GT.U32.AND P1, PT, R0, 0x1, PT ;  /* 0x000000010000780c */ /* 0x000fe20003f24070 */
[----:B------:R1:W-:Y:S01]  /*15ba0*/  STTM.x32 tmem[UR38+0x20], R24 ;  /* 0x00002018000079ed */ /* 0x0003e200082c0026 */
[----:B------:R-:W2:Y:S11]  /*15bb0*/  FENCE.VIEW.ASYNC.T ;  /* 0x00000000000073c6 */ /* 0x000eb60000000200 */
[----:B------:R-:W-:Y:S05]  /*15bc0*/  @P1 BRA `(.L_x_274) ;  /* 0x0000000000081947 */ /* 0x000fea0003800000 */
[----:B------:R-:W-:Y:S05]  /*15bd0*/  BPT.TRAP 0x1 ;  /* 0x000000040000795c */ /* 0x000fea0000300000 */
[----:B------:R-:W-:Y:S05]  /*15be0*/  BPT.TRAP 0x1 ;  /* 0x000000040000795c */ /* 0x000fea0000300000 */
.L_x_274:
[----:B------:R-:W3:Y:S01]  /*15bf0*/  S2UR UR6, SR_CgaCtaId ;  /* 0x00000000000679c3 */ /* 0x000ee20000008800 */
[----:B------:R-:W-:Y:S01]  /*15c00*/  UISETP.NE.AND UP0, UPT, UR40, URZ, UPT ;  /* 0x000000ff2800728c */ /* 0x000fe2000bf05270 */
[----:B------:R-:W-:-:S06]  /*15c10*/  UMOV UR4, 0x400 ;  /* 0x0000040000047882 */ /* 0x000fcc0000000000 */
[----:B------:R-:W4:Y:S01]  /*15c20*/  S2UR UR5, SR_CgaCtaId ;  /* 0x00000000000579c3 */ /* 0x000f220000008800 */
[----:B---3--:R-:W-:-:S04]  /*15c30*/  ULEA UR6, UR6, UR4, 0x18 ;  /* 0x0000000406067291 */ /* 0x008fc8000f8ec0ff */
[----:B------:R-:W-:Y:S02]  /*15c40*/  UIADD3 UR4, UPT, UPT, UR6, 0x38068, URZ ;  /* 0x0003806806047890 */ /* 0x000fe4000fffe0ff */
[----:B------:R-:W-:-:S04]  /*15c50*/  @UP0 UIADD3 UR4, UPT, UPT, UR6, 0x38058, URZ ;  /* 0x0003805806040890 */ /* 0x000fc8000fffe0ff */
[----:B----4-:R-:W-:-:S09]  /*15c60*/  UPRMT UR4, UR5, 0x654, UR4 ;  /* 0x0000065405047896 */ /* 0x010fd20008000004 */
[----:B--2---:R-:W-:Y:S01]  /*15c70*/  SYNCS.ARRIVE.TRANS64.RED.A1T0 RZ, [UR4], RZ ;  /* 0x000000ffffff79a7 */ /* 0x004fe20008100404 */
[----:B------:R-:W-:-:S04]  /*15c80*/  USEL UR4, UR42, UR43, UP0 ;  /* 0x0000002b2a047287 */ /* 0x000fc80008000000 */
[----:B------:R-:W-:-:S04]  /*15c90*/  ULOP3.LUT UR5, UR4, 0x1, URZ, 0x3c, !UPT ;  /* 0x0000000104057892 */ /* 0x000fc8000f8e3cff */
[----:B------:R-:W-:Y:S02]  /*15ca0*/  USEL UR42, UR5, UR42, UP0 ;  /* 0x0000002a052a7287 */ /* 0x000fe40008000000 */
[----:B------:R-:W-:Y:S02]  /*15cb0*/  USEL UR43, UR43, UR5, UP0 ;  /* 0x000000052b2b7287 */ /* 0x000fe40008000000 */
[----:B------:R-:W-:-:S09]  /*15cc0*/  UISETP.NE.AND UP0, UPT, UR47, URZ, UPT ;  /* 0x000000ff2f00728c */ /* 0x000fd2000bf05270 */
[----:B------:R-:W-:Y:S05]  /*15cd0*/  BRA.U UP0, `(.L_x_275) ;  /* 0x0000000100047547 */ /* 0x000fea000b800000 */
[----:B------:R-:W-:Y:S05]  /*15ce0*/  BPT.TRAP 0x1 ;  /* 0x000000040000795c */ /* 0x000fea0000300000 */
.L_x_275:
[----:B------:R-:W-:Y:S01]  /*15cf0*/  UISETP.NE.AND UP0, UPT, UR40, URZ, UPT ;  /* 0x000000ff2800728c */ /* 0x000fe2000bf05270 */
[----:B------:R-:W-:Y:S01]  /*15d00*/  MOV R0, UR39 ;  /* 0x0000002700007c02 */ /* 0x000fe20008000f00 */
[----:B------:R-:W-:Y:S01]  /*15d10*/  UIADD3 UR4, UPT, UPT, UR6, 0x38078, URZ ;  /* 0x0003807806047890 */ /* 0x000fe2000fffe0ff */
[----:B------:R-:W-:Y:S01]  /*15d20*/  FADD2 R22, R22.F32x2.HI_LO, RZ.F32 ;  /* 0x000000ff1616724b */ /* 0x000fe20000200000 */
[----:B------:R-:W-:Y:S01]  /*15d30*/  FSETP.NEU.AND P0, PT, R17, -INF , PT ;  /* 0xff8000001100780b */ /* 0x000fe20003f0d000 */
[----:B------:R-:W-:Y:S01]  /*15d40*/  FADD2 R124, R124.F32x2.HI_LO, RZ.F32 ;  /* 0x000000ff7c7c724b */ /* 0x000fe20000200000 */
[----:B------:R-:W-:Y:S01]  /*15d50*/  SHF.L.U32 R0, R0, 0x1f, RZ ;  /* 0x0000001f00007819 */ /* 0x000fe200000006ff */
[----:B------:R-:W-:Y:S01]  /*15d60*/  FADD2 R22, R22.F32x2.HI_LO, R130.F32x2.HI_LO ;  /* 0x000000821616724b */ /* 0x000fe20000000000 */
[----:B------:R-:W-:Y:S01]  /*15d70*/  FSEL R3, R17, RZ, P0 ;  /* 0x000000ff11037208 */ /* 0x000fe20000000000 */
[----:B------:R-:W-:Y:S02]  /*15d80*/  FADD2 R126, R126.F32x2.HI_LO, RZ.F32 ;  /* 0x000000ff7e7e724b */ /* 0x000fe40000200000 */
[----:B------:R-:W-:Y:S01]  /*15d90*/  @!UP0 UIADD3 UR4, UPT, UPT, UR6, 0x38088, URZ ;  /* 0x0003808806048890 */ /* 0x000fe2000fffe0ff */
[----:B------:R-:W-:Y:S01]  /*15da0*/  FADD2 R124, R124.F32x2.HI_LO, R132.F32x2.HI_LO ;  /* 0x000000847c7c724b */ /* 0x000fe20000000000 */
[----:B------:R-:W-:Y:S01]  /*15db0*/  FSETP.NEU.AND P0, PT, R156, R3, PT ;  /* 0x000000039c00720b */ /* 0x000fe20003f0d000 */
[----:B------:R-:W-:-:S02]  /*15dc0*/  FADD2 R126, R126.F32x2.HI_LO, R134.F32x2.HI_LO ;  /* 0x000000867e7e724b */ /* 0x000fc40000000000 */
[----:B------:R-:W-:Y:S02]  /*15dd0*/  FADD2 R22, R22.F32x2.HI_LO, R138.F32x2.HI_LO ;  /* 0x0000008a1616724b */ /* 0x000fe40000000000 */
[----:B------:R-:W-:Y:S02]  /*15de0*/  FADD2 R124, R124.F32x2.HI_LO, R140.F32x2.HI_LO ;  /* 0x0000008c7c7c724b */ /* 0x000fe40000000000 */
[----:B------:R-:W2:Y:S01]  /*15df0*/  SYNCS.PHASECHK.TRANS64.TRYWAIT P2, [UR4], R0 ;  /* 0x00000000ff0075a7 */ /* 0x000ea20008041104 */
[----:B------:R-:W-:Y:S02]  /*15e00*/  FADD2 R126, R126.F32x2.HI_LO, R142.F32x2.HI_LO ;  /* 0x0000008e7e7e724b */ /* 0x000fe40000000000 */
[----:B------:R-:W-:Y:S02]  /*15e10*/  FADD2 R22, R22.F32x2.HI_LO, R146.F32x2.HI_LO ;  /* 0x000000921616724b */ /* 0x000fe40000000000 */
[----:B------:R-:W-:Y:S02]  /*15e20*/  FADD2 R124, R124.F32x2.HI_LO, R148.F32x2.HI_LO ;  /* 0x000000947c7c724b */ /* 0x000fe40000000000 */
[----:B------:R-:W-:-:S02]  /*15e30*/  FADD2 R126, R126.F32x2.HI_LO, R92.F32x2.HI_LO ;  /* 0x0000005c7e7e724b */ /* 0x000fc40000000000 */
[----:B------:R-:W-:Y:S02]  /*15e40*/  FADD2 R22, R22.F32x2.HI_LO, R96.F32x2.HI_LO ;  /* 0x000000601616724b */ /* 0x000fe40000000000 */
[----:B------:R-:W-:Y:S02]  /*15e50*/  FADD2 R124, R124.F32x2.HI_LO, R98.F32x2.HI_LO ;  /* 0x000000627c7c724b */ /* 0x000fe40000000000 */
[----:B------:R-:W-:Y:S02]  /*15e60*/  FADD2 R126, R126.F32x2.HI_LO, R100.F32x2.HI_LO ;  /* 0x000000647e7e724b */ /* 0x000fe40000000000 */
[----:B------:R-:W-:Y:S01]  /*15e70*/  FADD2 R22, R22.F32x2.HI_LO, R104.F32x2.HI_LO ;  /* 0x000000681616724b */ /* 0x000fe20000000000 */
[----:B--2---:R-:W-:Y:S06]  /*15e80*/  @!P2 BRA `(.L_x_276) ;  /* 0x000000cc0074a947 */ /* 0x004fec0003800000 */
.L_x_474:
[----:B------:R-:W-:Y:S01]  /*15e90*/  BSSY.RECONVERGENT B0, `(.L_x_277) ;  /* 0x000000a000007945 */ /* 0x000fe20003800200 */
[----:B--2---:R-:W-:-:S03]  /*15ea0*/  MOV R5, 0x3f000000 ;  /* 0x3f00000000057802 */ /* 0x004fc60000000f00 */
[----:B------:R-:W-:Y:S05]  /*15eb0*/  @!P0 BRA `(.L_x_278) ;  /* 0x00000000001c8947 */ /* 0x000fea0003800000 */
[----:B------:R-:W-:-:S04]  /*15ec0*/  FADD R0, -R3, R156 ;  /* 0x0000009c03007221 */ /* 0x000fc80000000100 */
[----:B------:R-:W-:-:S05]  /*15ed0*/  FMUL R0, R0, UR36 ;  /* 0x0000002400007c20 */ /* 0x000fca0008400000 */
[----:B------:R-:W-:-:S13]  /*15ee0*/  FSETP.GEU.AND P0, PT, R0, -126, PT ;  /* 0xc2fc00000000780b */ /* 0x000fda0003f0e000 */
[----:B------:R-:W-:-:S04]  /*15ef0*/  @!P0 FMUL R0, R0, 0.5 ;  /* 0x3f00000000008820 */ /* 0x000fc80000400000 */
[----:B------:R-:W2:Y:S02]  /*15f00*/  MUFU.EX2 R5, R0 ;  /* 0x0000000000057308 */ /* 0x000ea40000000800 */
[----:B--2---:R-:W-:-:S04]  /*15f10*/  @!P0 FMUL R5, R5, R5 ;  /* 0x0000000505058220 */ /* 0x004fc80000400000 */
[----:B------:R-:W-:Y:S02]  /*15f20*/  FMUL R5, R5, 0.5 ;  /* 0x3f00000005057820 */ /* 0x000fe40000400000 */
.L_x_278:
[----:B------:R-:W-:Y:S05]  /*15f30*/  BSYNC.RECONVERGENT B0 ;  /* 0x0000000000007941 */ /* 0x000fea0003800200 */
.L_x_277:
[----:B-1----:R-:W2:Y:S04]  /*15f40*/  LDL.LU.64 R34, [R1+0x10] ;  /* 0x0000100001227983 */ /* 0x002ea80000300a00 */
[----:B------:R-:W3:Y:S04]  /*15f50*/  LDL.LU.64 R32, [R1+0x18] ;  /* 0x0000180001207983 */ /* 0x000ee80000300a00 */
[----:B------:R-:W4:Y:S04]  /*15f60*/  LDL.LU.64 R30, [R1+0x28] ;  /* 0x00002800011e7983 */ /* 0x000f280000300a00 */
[----:B------:R-:W5:Y:S04]  /*15f70*/  LDL.LU.64 R28, [R1+0x30] ;  /* 0x00003000011c7983 */ /* 0x000f680000300a00 */
[----:B------:R-:W5:Y:S04]  /*15f80*/  LDL.LU.64 R26, [R1+0x38] ;  /* 0x00003800011a7983 */ /* 0x000f680000300a00 */
[----:B------:R-:W5:Y:S04]  /*15f90*/  LDL.LU.64 R14, [R1+0x20] ;  /* 0x00002000010e7983 */ /* 0x000f680000300a00 */
[----:B------:R-:W5:Y:S04]  /*15fa0*/  LDL.LU.64 R24, [R1+0x48] ;  /* 0x0000480001187983 */ /* 0x000f680000300a00 */
[----:B------:R-:W5:Y:S04]  /*15fb0*/  LDL.LU.64 R20, [R1+0x50] ;  /* 0x0000500001147983 */ /* 0x000f680000300a00 */
[----:B------:R-:W5:Y:S04]  /*15fc0*/  LDL.LU.64 R12, [R1+0x58] ;  /* 0x00005800010c7983 */ /* 0x000f680000300a00 */
[----:B------:R-:W5:Y:S04]  /*15fd0*/  LDL.LU.64 R8, [R1+0x40] ;  /* 0x0000400001087983 */ /* 0x000f680000300a00 */
[----:B------:R-:W5:Y:S04]  /*15fe0*/  LDL.LU.64 R10, [R1+0x60] ;  /* 0x00006000010a7983 */ /* 0x000f680000300a00 */
[----:B------:R-:W5:Y:S01]  /*15ff0*/  LDL.LU.64 R6, [R1+0x68] ;  /* 0x0000680001067983 */ /* 0x000f620000300a00 */
[----:B------:R-:W-:-:S04]  /*16000*/  FMUL R16, R5, R16 ;  /* 0x0000001005107220 */ /* 0x000fc80000400000 */
[----:B------:R-:W-:-:S04]  /*16010*/  FADD2 R18, R16.F32, R18.F32x2.HI_LO ;  /* 0x000000121012724b */ /* 0x000fc80000040000 */
[----:B------:R-:W-:-:S04]  /*16020*/  FADD2 R18, R18.F32x2.HI_LO, R128.F32x2.HI_LO ;  /* 0x000000801212724b */ /* 0x000fc80000000000 */
[----:B------:R-:W-:-:S04]  /*16030*/  FADD2 R18, R18.F32x2.HI_LO, R136.F32x2.HI_LO ;  /* 0x000000881212724b */ /* 0x000fc80000000000 */
[----:B------:R-:W-:-:S04]  /*16040*/  FADD2 R18, R18.F32x2.HI_LO, R144.F32x2.HI_LO ;  /* 0x000000901212724b */ /* 0x000fc80000000000 */
[----:B------:R-:W-:Y:S02]  /*16050*/  FADD2 R18, R18.F32x2.HI_LO, R94.F32x2.HI_LO ;  /* 0x0000005e1212724b */ /* 0x000fe40000000000 */
[----:B------:R-:W-:Y:S02]  /*16060*/  FADD2 R124, R124.F32x2.HI_LO, R106.F32x2.HI_LO ;  /* 0x0000006a7c7c724b */ /* 0x000fe40000000000 */
[----:B------:R-:W-:Y:S02]  /*16070*/  FADD2 R126, R126.F32x2.HI_LO, R108.F32x2.HI_LO ;  /* 0x0000006c7e7e724b */ /* 0x000fe40000000000 */
[----:B------:R-:W-:Y:S02]  /*16080*/  FADD2 R18, R18.F32x2.HI_LO, R102.F32x2.HI_LO ;  /* 0x000000661212724b */ /* 0x000fe40000000000 */
[----:B------:R-:W-:Y:S02]  /*16090*/  FADD2 R22, R22.F32x2.HI_LO, R112.F32x2.HI_LO ;  /* 0x000000701616724b */ /* 0x000fe40000000000 */
[----:B------:R-:W-:-:S02]  /*160a0*/  FADD2 R124, R124.F32x2.HI_LO, R114.F32x2.HI_LO ;  /* 0x000000727c7c724b */ /* 0x000fc40000000000 */
        /* <DEDUP_REMOVED lines=23> */
[----:B------:R-:W-:Y:S01]  /*16220*/  FADD2 R18, R18.F32x2.HI_LO, R186.F32x2.HI_LO ;  /* 0x000000ba1212724b */ /* 0x000fe20000000000 */
[----:B------:R-:W-:Y:S01]  /*16230*/  ULOP3.LUT UP0, URZ, UR41, 0x7f, UR51, 0xf8, !UPT ;  /* 0x0000007f29ff7892 */ /* 0x000fe2000f80f833 */
[----:B--2---:R-:W-:-:S02]  /*16240*/  FADD2 R124, R124.F32x2.HI_LO, R34.F32x2.HI_LO ;  /* 0x000000227c7c724b */ /* 0x004fc40000000000 */
[----:B---3--:R-:W-:Y:S02]  /*16250*/  FADD2 R126, R126.F32x2.HI_LO, R32.F32x2.HI_LO ;  /* 0x000000207e7e724b */ /* 0x008fe40000000000 */
[----:B----4-:R-:W-:Y:S02]  /*16260*/  FADD2 R22, R22.F32x2.HI_LO, R30.F32x2.HI_LO ;  /* 0x0000001e1616724b */ /* 0x010fe40000000000 */
[----:B-----5:R-:W-:Y:S02]  /*16270*/  FADD2 R124, R124.F32x2.HI_LO, R28.F32x2.HI_LO ;  /* 0x0000001c7c7c724b */ /* 0x020fe40000000000 */
        /* <DEDUP_REMOVED lines=11> */
[----:B------:R-:W-:-:S04]  /*16330*/  FADD2 R18, R18.F32x2.HI_LO, R22.F32x2.HI_LO ;  /* 0x000000161212724b */ /* 0x000fc80000000000 */
[----:B------:R-:W-:-:S04]  /*16340*/  FADD2 R18, R18.F32x2.HI_LO, R124.F32x2.HI_LO ;  /* 0x0000007c1212724b */ /* 0x000fc80000000000 */
[----:B------:R-:W-:Y:S01]  /*16350*/  FADD R16, R18, R19 ;  /* 0x0000001312107221 */ /* 0x000fe20000000000 */
[----:B------:R-:W-:Y:S06]  /*16360*/  BRA.U UP0, `(.L_x_279) ;  /* 0x0000000100907547 */ /* 0x000fec000b800000 */
[----:B------:R-:W-:Y:S05]  /*16370*/  @P1 BRA `(.L_x_280) ;  /* 0x0000000000041947 */ /* 0x000fea0003800000 */
[----:B------:R-:W-:Y:S05]  /*16380*/  BPT.TRAP 0x1 ;  /* 0x000000040000795c */ /* 0x000fea0000300000 */
.L_x_280:
[----:B------:R-:W-:Y:S01]  /*16390*/  UISETP.NE.AND UP0, UPT, UR40, URZ, UPT ;  /* 0x000000ff2800728c */ /* 0x000fe2000bf05270 */
[----:B------:R-:W-:Y:S01]  /*163a0*/  IMAD.U32 R0, RZ, RZ, UR5 ;  /* 0x00000005ff007e24 */ /* 0x000fe2000f8e00ff */
[----:B------:R-:W-:Y:S01]  /*163b0*/  UIADD3 UR4, UPT, UPT, UR6, 0x38060, URZ ;  /* 0x0003806006047890 */ /* 0x000fe2000fffe0ff */
[----:B------:R-:W-:Y:S01]  /*163c0*/  IMAD.U32 R18, R157, 0x10000, RZ ;  /* 0x000100009d127824 */ /* 0x000fe200078e00ff */
[----:B------:R-:W-:Y:S01]  /*163d0*/  USEL UR5, URZ, 0x80, UP0 ;  /* 0x00000080ff057887 */ /* 0x000fe20008000000 */
[----:B------:R-:W-:Y:S02]  /*163e0*/  LOP3.LUT R60, R60, 0x3, RZ, 0xc0, !PT ;  /* 0x000000033c3c7812 */ /* 0x000fe400078ec0ff */
[----:B------:R-:W-:Y:S02]  /*163f0*/  SHF.L.U32 R0, R0, 0x1f, RZ ;  /* 0x0000001f00007819 */ /* 0x000fe400000006ff */
[----:B------:R-:W-:Y:S02]  /*16400*/  LOP3.LUT R18, R18, 0x600000, RZ, 0xc0, !PT ;  /* 0x0060000012127812 */ /* 0x000fe400078ec0ff */
[----:B------:R-:W-:-:S02]  /*16410*/  @UP0 UIADD3 UR4, UPT, UPT, UR6, 0x38050, URZ ;  /* 0x0003805006040890 */ /* 0x000fc4000fffe0ff */
[----:B------:R-:W-:Y:S02]  /*16420*/  SHF.R.U32.HI R3, RZ, 0x15, R18 ;  /* 0x00000015ff037819 */ /* 0x000fe40000011612 */
[----:B------:R-:W-:Y:S02]  /*16430*/  LOP3.LUT R18, R18, UR5, RZ, 0xfc, !PT ;  /* 0x0000000512127c12 */ /* 0x000fe4000f8efcff */
[----:B------:R-:W-:-:S03]  /*16440*/  ISETP.NE.AND P0, PT, R60, R3, PT ;  /* 0x000000033c00720c */ /* 0x000fc60003f05270 */
[----:B------:R-:W1:Y:S02]  /*16450*/  SYNCS.PHASECHK.TRANS64.TRYWAIT P1, [UR4], R0 ;  /* 0x00000000ff0075a7 */ /* 0x000e640008021104 */
[----:B-1----:R-:W-:Y:S08]  /*16460*/  @!P1 BRA `(.L_x_281) ;  /* 0x000000c800149947 */ /* 0x002ff00003800000 */
.L_x_476:
[----:B------:R-:W-:Y:S05]  /*16470*/  @!P0 BRA `(.L_x_282) ;  /* 0x0000000000408947 */ /* 0x000fea0003800000 */
[----:B------:R-:W-:Y:S01]  /*16480*/  MOV R14, 0x8 ;  /* 0x00000008000e7802 */ /* 0x000fe20000000f00 */
[----:B------:R-:W2:Y:S01]  /*16490*/  LDCU.64 UR8, c[0x4][0xb0] ;  /* 0x01001600ff0877ac */ /* 0x000ea20008000a00 */
[----:B------:R-:W-:Y:S02]  /*164a0*/  HFMA2 R12, -RZ, RZ, 0, 5.9604644775390625e-08 ;  /* 0x00000001ff0c7431 */ /* 0x000fe400000001ff */
[----:B------:R-:W-:Y:S01]  /*164b0*/  IMAD.MOV.U32 R8, RZ, RZ, 0x1be ;  /* 0x000001beff087424 */ /* 0x000fe200078e00ff */
[----:B------:R-:W3:Y:S01]  /*164c0*/  LDCU.64 UR6, c[0x4][0xb8] ;  /* 0x01001700ff0677ac */ /* 0x000ee20008000a00 */
[----:B------:R-:W4:Y:S01]  /*164d0*/  LDC.64 R14, c[0x4][R14] ;  /* 0x010000000e0e7b82 */ /* 0x000f220000000a00 */
[----:B------:R-:W-:Y:S01]  /*164e0*/  IMAD.MOV.U32 R13, RZ, RZ, RZ ;  /* 0x000000ffff0d7224 */ /* 0x000fe200078e00ff */
[----:B------:R-:W5:Y:S01]  /*164f0*/  LDCU.64 UR4, c[0x4][0x18] ;  /* 0x01000300ff0477ac */ /* 0x000f620008000a00 */
[----:B--2---:R-:W-:Y:S01]  /*16500*/  IMAD.U32 R4, RZ, RZ, UR8 ;  /* 0x00000008ff047e24 */ /* 0x004fe2000f8e00ff */
[----:B------:R-:W-:Y:S01]  /*16510*/  MOV R5, UR9 ;  /* 0x0000000900057c02 */ /* 0x000fe20008000f00 */
[----:B---3--:R-:W-:Y:S01]  /*16520*/  IMAD.U32 R6, RZ, RZ, UR6 ;  /* 0x00000006ff067e24 */ /* 0x008fe2000f8e00ff */
[----:B------:R-:W-:Y:S01]  /*16530*/  MOV R7, UR7 ;  /* 0x0000000700077c02 */ /* 0x000fe20008000f00 */
[----:B-----5:R-:W-:Y:S01]  /*16540*/  IMAD.U32 R10, RZ, RZ, UR4 ;  /* 0x00000004ff0a7e24 */ /* 0x020fe2000f8e00ff */
[----:B------:R-:W-:-:S02]  /*16550*/  MOV R11, UR5 ;  /* 0x00000005000b7c02 */ /* 0x000fc40008000f00 */
[----:B------:R-:W-:-:S07]  /*16560*/  LEPC R20, `(.L_x_282) ;  /* 0x000000001014794e */ /* 0x000fce0000000000 */
[----:B-1--4-:R-:W-:Y:S05]  /*16570*/  CALL.ABS.NOINC R14 ;  /* 0x000000000e007343 */ /* 0x012fea0003c00000 */
.L_x_282:
[----:B------:R-:W-:Y:S05]  /*16580*/  WARPSYNC.ALL ;  /* 0x0000000000007948 */ /* 0x000fea0003800000 */
[----:B------:R-:W-:-:S13]  /*16590*/  R2UR UR4, R18 ;  /* 0x00000000120472ca */ /* 0x000fda00000e0000 */
[----:B------:R2:W-:Y:S02]  /*165a0*/  STTM.x2 tmem[UR4], R16 ;  /* 0x00000010000079ed */ /* 0x0005e400080c0004 */
.L_x_279:
[----:B------:R-:W-:Y:S01]  /*165b0*/  UIADD3 UR4, UPT, UPT, UR41, 0x1, URZ ;  /* 0x0000000129047890 */ /* 0x000fe2000fffe0ff */
[----:B------:R-:W-:Y:S01]  /*165c0*/  MOV R156, R17 ;  /* 0x00000011009c7202 */ /* 0x000fe20000000f00 */
[----:B------:R-:W-:Y:S02]  /*165d0*/  UIADD3 UR5, UPT, UPT, UR41, -0x1, URZ ;  /* 0xffffffff29057890 */ /* 0x000fe4000fffe0ff */
[----:B------:R-:W-:-:S05]  /*165e0*/  UISETP.GT.U32.AND UP0, UPT, UR4, 0x1, UPT ;  /* 0x000000010400788c */ /* 0x000fca000bf04070 */
[----:B------:R-:W-:-:S04]  /*165f0*/  UMOV UR41, UR5 ;  /* 0x0000000500297c82 */ /* 0x000fc80008000000 */
[----:B------:R-:W-:Y:S05]  /*16600*/  BRA.U UP0, `(.L_x_283) ;  /* 0xffffffb900a87547 */ /* 0x000fea000b83ffff */
.L_x_262:
[----:B------:R-:W3:Y:S02]  /*16610*/  LDCU UR4, c[0x0][0x384] ;  /* 0x00007080ff0477ac */ /* 0x000ee40008000800 */
[----:B---3--:R-:W-:-:S09]  /*16620*/  ULOP3.LUT UP0, URZ, UR4, 0x7f, URZ, 0xc0, !UPT ;  /* 0x0000007f04ff7892 */ /* 0x008fd2000f80c0ff */
[----:B------:R-:W-:Y:S05]  /*16630*/  BRA.U !UP0, `(.L_x_284) ;  /* 0x0000005d08487547 */ /* 0x000fea000b800000 */
[----:B-1----:R-:W1:Y:S01]  /*16640*/  S2R R0, SR_TID.X ;  /* 0x0000000000007919 */ /* 0x002e620000002100 */
[----:B------:R-:W-:Y:S01]  /*16650*/  UISETP.NE.AND UP0, UPT, UR40, URZ, UPT ;  /* 0x000000ff2800728c */ /* 0x000fe2000bf05270 */
[----:B------:R-:W-:-:S03]  /*16660*/  UMOV UR4, 0x20 ;  /* 0x0000002000047882 */ /* 0x000fc60000000000 */
[----:B------:R-:W-:Y:S02]  /*16670*/  USEL UR4, UR4, 0xa0, UP0 ;  /* 0x000000a004047887 */ /* 0x000fe40008000000 */
[----:B------:R-:W-:Y:S02]  /*16680*/  USEL UR5, UR42, UR43, UP0 ;  /* 0x0000002b2a057287 */ /* 0x000fe40008000000 */
[----:B------:R-:W-:Y:S01]  /*16690*/  UISETP.GT.U32.AND UP0, UPT, UR48, 0x1, UPT ;  /* 0x000000013000788c */ /* 0x000fe2000bf04070 */
[----:B-1----:R-:W-:-:S05]  /*166a0*/  IMAD.U32 R152, R0, 0x10000, RZ ;  /* 0x0001000000987824 */ /* 0x002fca00078e00ff */
[----:B------:R-:W-:-:S05]  /*166b0*/  LOP3.LUT R152, R152, 0x600000, RZ, 0xc0, !PT ;  /* 0x0060000098987812 */ /* 0x000fca00078ec0ff */
[----:B------:R-:W-:-:S06]  /*166c0*/  VIADD R3, R152, UR4 ;  /* 0x0000000498037c36 */ /* 0x000fcc0008000000 */
[----:B------:R-:W1:Y:S02]  /*166d0*/  SHFL.IDX PT, R3, R3, RZ, 0x1f ;  /* 0x00001fff03037589 */ /* 0x000e6400000e0000 */
[----:B-1----:R-:W-:Y:S01]  /*166e0*/  R2UR UR36, R3 ;  /* 0x00000000032472ca */ /* 0x002fe200000e0000 */
[----:B------:R-:W-:-:S14]  /*166f0*/  BRA.U UP0, `(.L_x_285) ;  /* 0x0000000100047547 */ /* 0x000fdc000b800000 */
[----:B------:R-:W-:Y:S05]  /*16700*/  BPT.TRAP 0x1 ;  /* 0x000000040000795c */ /* 0x000fea0000300000 */
.L_x_285:
        /* <DEDUP_REMOVED lines=16> */
.L_x_478:
[----:B------:R-:W-:Y:S05]  /*16810*/  @!P0 BRA `(.L_x_287) ;  /* 0x0000000000408947 */ /* 0x000fea0003800000 */
[----:B------:R-:W-:Y:S01]  /*16820*/  MOV R14, 0x8 ;  /* 0x00000008000e7802 */ /* 0x000fe20000000f00 */
[----:B------:R-:W3:Y:S01]  /*16830*/  LDCU.64 UR8, c[0x4][0xb0] ;  /* 0x01001600ff0877ac */ /* 0x000ee20008000a00 */
[----:B------:R-:W-:Y:S02]  /*16840*/  HFMA2 R12, -RZ, RZ, 0, 5.9604644775390625e-08 ;  /* 0x00000001ff0c7431 */ /* 0x000fe400000001ff */
[----:B------:R-:W-:Y:S01]  /*16850*/  IMAD.MOV.U32 R8, RZ, RZ, 0x192 ;  /* 0x00000192ff087424 */ /* 0x000fe200078e00ff */
[----:B------:R-:W4:Y:S01]  /*16860*/  LDCU.64 UR6, c[0x4][0xb8] ;  /* 0x01001700ff0677ac */ /* 0x000f220008000a00 */
[----:B------:R-:W1:Y:S01]  /*16870*/  LDC.64 R14, c[0x4][R14] ;  /* 0x010000000e0e7b82 */ /* 0x000e620000000a00 */
[----:B------:R-:W-:Y:S01]  /*16880*/  IMAD.MOV.U32 R13, RZ, RZ, RZ ;  /* 0x000000ffff0d7224 */ /* 0x000fe200078e00ff */
[----:B------:R-:W5:Y:S01]  /*16890*/  LDCU.64 UR4, c[0x4][0x10] ;  /* 0x01000200ff0477ac */ /* 0x000f620008000a00 */
[----:B---3--:R-:W-:Y:S01]  /*168a0*/  IMAD.U32 R4, RZ, RZ, UR8 ;  /* 0x00000008ff047e24 */ /* 0x008fe2000f8e00ff */
[----:B------:R-:W-:Y:S01]  /*168b0*/  MOV R5, UR9 ;  /* 0x0000000900057c02 */ /* 0x000fe20008000f00 */
[----:B----4-:R-:W-:Y:S01]  /*168c0*/  IMAD.U32 R6, RZ, RZ, UR6 ;  /* 0x00000006ff067e24 */ /* 0x010fe2000f8e00ff */
[----:B------:R-:W-:Y:S01]  /*168d0*/  MOV R7, UR7 ;  /* 0x0000000700077c02 */ /* 0x000fe20008000f00 */
[----:B-----5:R-:W-:Y:S01]  /*168e0*/  IMAD.U32 R10, RZ, RZ, UR4 ;  /* 0x00000004ff0a7e24 */ /* 0x020fe2000f8e00ff */
[----:B------:R-:W-:-:S02]  /*168f0*/  MOV R11, UR5 ;  /* 0x00000005000b7c02 */ /* 0x000fc40008000f00 */
[----:B------:R-:W-:-:S07]  /*16900*/  LEPC R20, `(.L_x_287) ;  /* 0x000000001014794e */ /* 0x000fce0000000000 */
[----:B-12---:R-:W-:Y:S05]  /*16910*/  CALL.ABS.NOINC R14 ;  /* 0x000000000e007343 */ /* 0x006fea0003c00000 */
.L_x_287:
        /* <DEDUP_REMOVED lines=11> */
[----:B------:R-:W3:Y:S01]  /*169d0*/  LDCU.64 UR6, c[0x4][0xb8] ;  /* 0x01001700ff0677ac */ /* 0x000ee20008000a00 */
[----:B------:R-:W4:Y:S01]  /*169e0*/  LDC.64 R14, c[0x4][R14] ;  /* 0x010000000e0e7b82 */ /* 0x000f220000000a00 */
[----:B------:R-:W-:Y:S01]  /*169f0*/  IMAD.MOV.U32 R13, RZ, RZ, RZ ;  /* 0x000000ffff0d7224 */ /* 0x000fe200078e00ff */
[----:B------:R-:W5:Y:S01]  /*16a00*/  LDCU.64 UR4, c[0x4][0x10] ;  /* 0x01000200ff0477ac */ /* 0x000f620008000a00 */
[----:B-1----:R-:W-:Y:S01]  /*16a10*/  IMAD.U32 R4, RZ, RZ, UR8 ;  /* 0x00000008ff047e24 */ /* 0x002fe2000f8e00ff */
[----:B------:R-:W-:Y:S01]  /*16a20*/  MOV R5, UR9 ;  /* 0x0000000900057c02 */ /* 0x000fe20008000f00 */
[----:B---3--:R-:W-:Y:S01]  /*16a30*/  IMAD.U32 R6, RZ, RZ, UR6 ;  /* 0x00000006ff067e24 */ /* 0x008fe2000f8e00ff */
[----:B------:R-:W-:Y:S01]  /*16a40*/  MOV R7, UR7 ;  /* 0x0000000700077c02 */ /* 0x000fe20008000f00 */
[----:B-----5:R-:W-:Y:S01]  /*16a50*/  IMAD.U32 R10, RZ, RZ, UR4 ;  /* 0x00000004ff0a7e24 */ /* 0x020fe2000f8e00ff */
[----:B------:R-:W-:-:S02]  /*16a60*/  MOV R11, UR5 ;  /* 0x00000005000b7c02 */ /* 0x000fc40008000f00 */
[----:B------:R-:W-:-:S07]  /*16a70*/  LEPC R20, `(.L_x_288) ;  /* 0x000000001014794e */ /* 0x000fce0000000000 */
[----:B--2-4-:R-:W-:Y:S05]  /*16a80*/  CALL.ABS.NOINC R14 ;  /* 0x000000000e007343 */ /* 0x014fea0003c00000 */
.L_x_288:
        /* <DEDUP_REMOVED lines=23> */
.L_x_289:
        /* <DEDUP_REMOVED lines=23> */
.L_x_290:
[----:B------:R-:W1:Y:S01]  /*16d70*/  LDC R0, c[0x0][0x384] ;  /* 0x0000e100ff007b82 */ /* 0x000e620000000800 */
[----:B------:R-:W-:Y:S05]  /*16d80*/  WARPSYNC.ALL ;  /* 0x0000000000007948 */ /* 0x000fea0003800000 */
[----:B------:R-:W-:Y:S02]  /*16d90*/  UIADD3 UR18, UPT, UPT, UR37, 0x9, URZ ;  /* 0x0000000925127890 */ /* 0x000fe4000fffe0ff */
[----:B------:R-:W-:Y:S02]  /*16da0*/  UIADD3 UR22, UPT, UPT, UR37, 0x4, URZ ;  /* 0x0000000425167890 */ /* 0x000fe4000fffe0ff */
[----:B------:R-:W-:-:S02]  /*16db0*/  UIADD3 UR11, UPT, UPT, UR37, 0x12, URZ ;  /* 0x00000012250b7890 */ /* 0x000fc4000fffe0ff */
[----:B------:R-:W-:Y:S02]  /*16dc0*/  UIADD3 UR15, UPT, UPT, UR37, 0xd, URZ ;  /* 0x0000000d250f7890 */ /* 0x000fe4000fffe0ff */
[----:B------:R-:W-:Y:S02]  /*16dd0*/  UIADD3 UR19, UPT, UPT, UR37, 0x8, URZ ;  /* 0x0000000825137890 */ /* 0x000fe4000fffe0ff */
[----:B------:R-:W-:Y:S02]  /*16de0*/  UIADD3 UR4, UPT, UPT, UR37, 0x1c, URZ ;  /* 0x0000001c25047890 */ /* 0x000fe4000fffe0ff */
[----:B------:R-:W-:Y:S02]  /*16df0*/  UIADD3 UR8, UPT, UPT, UR37, 0x16, URZ ;  /* 0x0000001625087890 */ /* 0x000fe4000fffe0ff */
[----:B------:R-:W-:Y:S02]  /*16e00*/  UIADD3 UR12, UPT, UPT, UR37, 0x11, URZ ;  /* 0x00000011250c7890 */ /* 0x000fe4000fffe0ff */
[----:B------:R-:W-:Y:S01]  /*16e10*/  UIADD3 UR21, UPT, UPT, UR37, 0x5, URZ ;  /* 0x0000000525157890 */ /* 0x000fe2000fffe0ff */
[C---:B-1----:R-:W-:Y:S01]  /*16e20*/  ISETP.LE.AND P3, PT, R0.reuse, UR37, PT ;  /* 0x0000002500007c0c */ /* 0x042fe2000bf63270 */
[----:B------:R-:W-:Y:S01]  /*16e30*/  UIADD3 UR5, UPT, UPT, UR37, 0x1a, URZ ;  /* 0x0000001a25057890 */ /* 0x000fe2000fffe0ff */
[----:B------:R-:W-:Y:S01]  /*16e40*/  ISETP.LE.AND P0, PT, R0, UR22, PT ;  /* 0x0000001600007c0c */ /* 0x000fe2000bf03270 */
[----:B------:R-:W-:Y:S01]  /*16e50*/  UIADD3 UR20, UPT, UPT, UR37, 0x6, URZ ;  /* 0x0000000625147890 */ /* 0x000fe2000fffe0ff */
[----:B------:R-:W-:Y:S01]  /*16e60*/  FSEL R88, R88, -INF , !P3 ;  /* 0xff80000058587808 */ /* 0x000fe20005800000 */
[----:B------:R-:W-:Y:S01]  /*16e70*/  UIADD3 UR14, UPT, UPT, UR37, 0xe, URZ ;  /* 0x0000000e250e7890 */ /* 0x000fe2000fffe0ff */
[----:B------:R-:W-:Y:S01]  /*16e80*/  ISETP.LE.AND P3, PT, R0, UR18, PT ;  /* 0x0000001200007c0c */ /* 0x000fe2000bf63270 */
[----:B------:R-:W-:Y:S01]  /*16e90*/  UIADD3 UR13, UPT, UPT, UR37, 0x10, URZ ;  /* 0x00000010250d7890 */ /* 0x000fe2000fffe0ff */
[----:B------:R-:W-:Y:S01]  /*16ea0*/  FSEL R92, R92, -INF , !P0 ;  /* 0xff8000005c5c7808 */ /* 0x000fe20004000000 */
[----:B------:R-:W-:Y:S01]  /*16eb0*/  UIADD3 UR7, UPT, UPT, UR37, 0x18, URZ ;  /* 0x0000001825077890 */ /* 0x000fe2000fffe0ff */
[----:B------:R-:W-:Y:S01]  /*16ec0*/  FSEL R97, R97, -INF , !P3 ;  /* 0xff80000061617808 */ /* 0x000fe20005800000 */
[----:B------:R-:W-:Y:S01]  /*16ed0*/  UIADD3 UR24, UPT, UPT, UR37, 0x1, URZ ;  /* 0x0000000125187890 */ /* 0x000fe2000fffe0ff */
[C---:B------:R-:W-:Y:S01]  /*16ee0*/  ISETP.LE.AND P3, PT, R0.reuse, UR11, PT ;  /* 0x0000000b00007c0c */ /* 0x040fe2000bf63270 */
[----:B------:R-:W-:Y:S01]  /*16ef0*/  UIADD3 UR23, UPT, UPT, UR37, 0x2, URZ ;  /* 0x0000000225177890 */ /* 0x000fe2000fffe0ff */
[C---:B------:R-:W-:Y:S01]  /*16f00*/  ISETP.LE.AND P0, PT, R0.reuse, UR15, PT ;  /* 0x0000000f00007c0c */ /* 0x040fe2000bf03270 */
[----:B------:R-:W-:Y:S01]  /*16f10*/  UIADD3 UR6, UPT, UPT, UR37, 0x19, URZ ;  /* 0x0000001925067890 */ /* 0x000fe2000fffe0ff */
[----:B------:R-:W-:Y:S01]  /*16f20*/  ISETP.LE.AND P4, PT, R0, UR19, PT ;  /* 0x0000001300007c0c */ /* 0x000fe2000bf83270 */
[----:B------:R-:W-:Y:S01]  /*16f30*/  UIADD3 UR17, UPT, UPT, UR37, 0xa, URZ ;  /* 0x0000000a25117890 */ /* 0x000fe2000fffe0ff */
[----:B------:R-:W-:Y:S01]  /*16f40*/  FSEL R106, R106, -INF , !P3 ;  /* 0xff8000006a6a7808 */ /* 0x000fe20005800000 */
[----:B------:R-:W-:Y:S01]  /*16f50*/  UIADD3 UR16, UPT, UPT, UR37, 0xc, URZ ;  /* 0x0000000c25107890 */ /* 0x000fe2000fffe0ff */
[C---:B------:R-:W-:Y:S01]  /*16f60*/  ISETP.LE.AND P3, PT, R0.reuse, UR4, PT ;  /* 0x0000000400007c0c */ /* 0x040fe2000bf63270 */
[----:B------:R-:W-:Y:S01]  /*16f70*/  UIADD3 UR4, UPT, UPT, UR37, 0x3, URZ ;  /* 0x0000000325047890 */ /* 0x000fe2000fffe0ff */
[----:B------:R-:W-:Y:S01]  /*16f80*/  FSEL R101, R101, -INF , !P0 ;  /* 0xff80000065657808 */ /* 0x000fe20004000000 */
        /* <DEDUP_REMOVED lines=155> */
[----:B------:R-:W-:-:S02]  /*17940*/  ISETP.LE.AND P4, PT, R0, UR59, PT ;  /* 0x0000003b00007c0c */ /* 0x000fc4000bf83270 */
[----:B------:R-:W-:Y:S02]  /*17950*/  ISETP.LE.AND P3, PT, R0, UR60, PT ;  /* 0x0000003c00007c0c */ /* 0x000fe4000bf63270 */
[----:B------:R-:W-:Y:S02]  /*17960*/  FSEL R23, R61, -INF , !P2 ;  /* 0xff8000003d177808 */ /* 0x000fe40005000000 */
[----:B------:R-:W-:Y:S02]  /*17970*/  FSEL R128, R62, -INF , !P1 ;  /* 0xff8000003e807808 */ /* 0x000fe40004800000 */
[C---:B------:R-:W-:Y:S02]  /*17980*/  ISETP.LE.AND P2, PT, R0.reuse, UR55, PT ;  /* 0x0000003700007c0c */ /* 0x040fe4000bf43270 */
[----:B------:R-:W-:Y:S02]  /*17990*/  ISETP.LE.AND P1, PT, R0, UR56, PT ;  /* 0x0000003800007c0c */ /* 0x000fe4000bf23270 */
[----:B------:R-:W-:-:S02]  /*179a0*/  FSEL R135, R81, -INF , !P5 ;  /* 0xff80000051877808 */ /* 0x000fc40006800000 */
[----:B------:R-:W-:Y:S02]  /*179b0*/  FSEL R127, R59, -INF , !P0 ;  /* 0xff8000003b7f7808 */ /* 0x000fe40004000000 */
[C---:B------:R-:W-:Y:S01]  /*179c0*/  ISETP.LE.AND P5, PT, R0.reuse, UR9, PT ;  /* 0x0000000900007c0c */ /* 0x040fe2000bfa3270 */
[----:B------:R-:W-:Y:S01]  /*179d0*/  UIADD3 UR9, UPT, UPT, UR37, 0x67, URZ ;  /* 0x0000006725097890 */ /* 0x000fe2000fffe0ff */
[----:B------:R-:W-:Y:S02]  /*179e0*/  ISETP.LE.AND P0, PT, R0, UR4, PT ;  /* 0x0000000400007c0c */ /* 0x000fe4000bf03270 */
[----:B------:R-:W-:Y:S02]  /*179f0*/  FSEL R138, R74, -INF , !P4 ;  /* 0xff8000004a8a7808 */ /* 0x000fe40006000000 */
[----:B------:R-:W-:Y:S02]  /*17a00*/  FSEL R130, R76, -INF , !P3 ;  /* 0xff8000004c827808 */ /* 0x000fe40005800000 */
        /* <DEDUP_REMOVED lines=10> */
[----:B------:R-:W-:Y:S01]  /*17ab0*/  ISETP.LE.AND P5, PT, R0, UR30, PT ;  /* 0x0000001e00007c0c */ /* 0x000fe2000bfa3270 */
[----:B------:R-:W-:Y:S01]  /*17ac0*/  UIADD3 UR30, UPT, UPT, UR37, 0x44, URZ ;  /* 0x00000044251e7890 */ /* 0x000fe2000fffe0ff */
[----:B------:R-:W-:Y:S02]  /*17ad0*/  FSEL R144, R82, -INF , !P4 ;  /* 0xff80000052907808 */ /* 0x000fe40006000000 */
[----:B------:R-:W-:Y:S02]  /*17ae0*/  FSEL R140, R84, -INF , !P3 ;  /* 0xff800000548c7808 */ /* 0x000fe40005800000 */
[C---:B------:R-:W-:Y:S01]  /*17af0*/  ISETP.LE.AND P4, PT, R0.reuse, UR8, PT ;  /* 0x0000000800007c0c */ /* 0x040fe2000bf83270 */
[----:B------:R-:W-:Y:S01]  /*17b00*/  UIADD3 UR8, UPT, UPT, UR37, 0x6b, URZ ;  /* 0x0000006b25087890 */ /* 0x000fe2000fffe0ff */
[----:B------:R-:W-:Y:S01]  /*17b10*/  ISETP.LE.AND P3, PT, R0, UR7, PT ;  /* 0x0000000700007c0c */ /* 0x000fe2000bf63270 */
[----:B------:R-:W-:Y:S01]  /*17b20*/  UIADD3 UR7, UPT, UPT, UR37, 0x6f, URZ ;  /* 0x0000006f25077890 */ /* 0x000fe2000fffe0ff */
[----:B------:R-:W-:-:S02]  /*17b30*/  FSEL R131, R77, -INF , !P2 ;  /* 0xff8000004d837808 */ /* 0x000fc40005000000 */
[----:B------:R-:W-:Y:S02]  /*17b40*/  FSEL R142, R78, -INF , !P1 ;  /* 0xff8000004e8e7808 */ /* 0x000fe40004800000 */
[C---:B------:R-:W-:Y:S02]  /*17b50*/  ISETP.LE.AND P2, PT, R0.reuse, UR73, PT ;  /* 0x0000004900007c0c */ /* 0x040fe4000bf43270 */
[C---:B------:R-:W-:Y:S02]  /*17b60*/  ISETP.LE.AND P1, PT, R0.reuse, UR75, PT ;  /* 0x0000004b00007c0c */ /* 0x040fe4000bf23270 */
        /* <DEDUP_REMOVED lines=8> */
[C---:B------:R-:W-:Y:S01]  /*17bf0*/  ISETP.LE.AND P2, PT, R0.reuse, UR6, PT ;  /* 0x0000000600007c0c */ /* 0x040fe2000bf43270 */
[----:B------:R-:W-:Y:S01]  /*17c00*/  UIADD3 UR6, UPT, UPT, UR37, 0x73, URZ ;  /* 0x0000007325067890 */ /* 0x000fe2000fffe0ff */
[C---:B------:R-:W-:Y:S01]  /*17c10*/  ISETP.LE.AND P1, PT, R0.reuse, UR5, PT ;  /* 0x0000000500007c0c */ /* 0x040fe2000bf23270 */
        /* <DEDUP_REMOVED lines=37> */
[----:B------:R-:W-:Y:S02]  /*17e70*/  R2UR UR4, R152 ;  /* 0x00000000980472ca */ /* 0x000fe400000e0000 */
[----:B------:R-:W-:Y:S02]  /*17e80*/  FSEL R37, R37, -INF , !P2 ;  /* 0xff80000025257808 */ /* 0x000fe40005000000 */
[----:B------:R-:W-:-:S02]  /*17e90*/  FSEL R38, R38, -INF , !P1 ;  /* 0xff80000026267808 */ /* 0x000fc40004800000 */
[C---:B------:R-:W-:Y:S01]  /*17ea0*/  ISETP.LE.AND P2, PT, R0.reuse, UR32, PT ;  /* 0x0000002000007c0c */ /* 0x040fe2000bf43270 */
[----:B------:R-:W-:Y:S01]  /*17eb0*/  UIADD3 UR32, UPT, UPT, UR37, 0x58, URZ ;  /* 0x0000005825207890 */ /* 0x000fe2000fffe0ff */
[C---:B------:R-:W-:Y:S01]  /*17ec0*/  ISETP.LE.AND P1, PT, R0.reuse, UR30, PT ;  /* 0x0000001e00007c0c */ /* 0x040fe2000bf23270 */
[----:B------:R-:W-:Y:S01]  /*17ed0*/  UIADD3 UR30, UPT, UPT, UR37, 0x59, URZ ;  /* 0x00000059251e7890 */ /* 0x000fe2000fffe0ff */
[----:B------:R-:W-:Y:S02]  /*17ee0*/  FSEL R95, R95, -INF , !P6 ;  /* 0xff8000005f5f7808 */ /* 0x000fe40007000000 */
[----:B------:R-:W-:Y:S01]  /*17ef0*/  ISETP.LE.AND P6, PT, R0, UR10, PT ;  /* 0x0000000a00007c0c */ /* 0x000fe2000bfc3270 */
[----:B------:R-:W-:Y:S01]  /*17f00*/  UIADD3 UR10, UPT, UPT, UR37, 0x63, URZ ;  /* 0x00000063250a7890 */ /* 0x000fe2000fffe0ff */
[----:B------:R-:W-:Y:S02]  /*17f10*/  FSEL R40, R40, -INF , !P0 ;  /* 0xff80000028287808 */ /* 0x000fe40004000000 */
[----:B------:R-:W-:-:S02]  /*17f20*/  FSEL R41, R41, -INF , !P5 ;  /* 0xff80000029297808 */ /* 0x000fc40006800000 */
[C---:B------:R-:W-:Y:S01]  /*17f30*/  ISETP.LE.AND P0, PT, R0.reuse, UR32, PT ;  /* 0x0000002000007c0c */ /* 0x040fe2000bf03270 */
[----:B------:R-:W-:Y:S01]  /*17f40*/  UIADD3 UR32, UPT, UPT, UR37, 0x5a, URZ ;  /* 0x0000005a25207890 */ /* 0x000fe2000fffe0ff */
[----:B------:R-:W-:Y:S01]  /*17f50*/  ISETP.LE.AND P5, PT, R0, UR30, PT ;  /* 0x0000001e00007c0c */ /* 0x000fe2000bfa3270 */
[----:B------:R-:W-:Y:S01]  /*17f60*/  UIADD3 UR30, UPT, UPT, UR37, 0x5c, URZ ;  /* 0x0000005c251e7890 */ /* 0x000fe2000fffe0ff */
[----:B------:R-:W-:Y:S02]  /*17f70*/  FSEL R129, R63, -INF , !P6 ;  /* 0xff8000003f817808 */ /* 0x000fe40007000000 */
[----:B------:R-:W1:Y:S01]  /*17f80*/  LDTM.x32 R56, tmem[UR4+0x60] ;  /* 0x00006004003879ee */ /* 0x000e6200082c0000 */
[----:B------:R-:W-:Y:S01]  /*17f90*/  FSEL R42, R42, -INF , !P4 ;  /* 0xff8000002a2a7808 */ /* 0x000fe20006000000 */
[----:B------:R-:W-:Y:S01]  /*17fa0*/  UIADD3 UR4, UPT, UPT, UR37, 0x7b, URZ ;  /* 0x0000007b25047890 */ /* 0x000fe2000fffe0ff */
        /* <DEDUP_REMOVED lines=8> */
[----:B------:R-:W-:Y:S02]  /*18030*/  ISETP.LE.AND P1, PT, R0, UR30, PT ;  /* 0x0000001e00007c0c */ /* 0x000fe4000bf23270 */
[----:B------:R-:W-:Y:S02]  /*18040*/  FSEL R50, R50, -INF , !P4 ;  /* 0xff80000032327808 */ /* 0x000fe40006000000 */
[----:B------:R-:W-:Y:S02]  /*18050*/  FSEL R52, R52, -INF , !P3 ;  /* 0xff80000034347808 */ /* 0x000fe40005800000 */
[----:B------:R-:W-:-:S02]  /*18060*/  FSEL R53, R53, -INF , !P2 ;  /* 0xff80000035357808 */ /* 0x000fc40005000000 */
[----:B------:R-:W-:Y:S02]  /*18070*/  FSEL R150, R54, -INF , !P1 ;  /* 0xff80000036967808 */ /* 0x000fe40004800000 */
[C---:B------:R-:W-:Y:S02]  /*18080*/  ISETP.LE.AND P4, PT, R0.reuse, UR15, PT ;  /* 0x0000000f00007c0c */ /* 0x040fe4000bf83270 */
[C---:B------:R-:W-:Y:S02]  /*18090*/  ISETP.LE.AND P3, PT, R0.reuse, UR14, PT ;  /* 0x0000000e00007c0c */ /* 0x040fe4000bf63270 */
[C---:B------:R-:W-:Y:S02]  /*180a0*/  ISETP.LE.AND P2, PT, R0.reuse, UR13, PT ;  /* 0x0000000d00007c0c */ /* 0x040fe4000bf43270 */
[----:B------:R-:W-:Y:S02]  /*180b0*/  ISETP.LE.AND P1, PT, R0, UR12, PT ;  /* 0x0000000c00007c0c */ /* 0x000fe4000bf23270 */
[----:B------:R-:W-:-:S02]  /*180c0*/  FSEL R49, R49, -INF , !P5 ;  /* 0xff80000031317808 */ /* 0x000fc40006800000 */
[----:B------:R-:W-:Y:S02]  /*180d0*/  FSEL R39, R39, -INF , !P4 ;  /* 0xff80000027277808 */ /* 0x000fe40006000000 */
[----:B------:R-:W-:Y:S02]  /*180e0*/  FSEL R43, R43, -INF , !P3 ;  /* 0xff8000002b2b7808 */ /* 0x000fe40005800000 */
[----:B------:R-:W-:Y:S02]  /*180f0*/  FSEL R47, R47, -INF , !P2 ;  /* 0xff8000002f2f7808 */ /* 0x000fe40005000000 */
[----:B------:R-:W-:Y:S02]  /*18100*/  FSEL R51, R51, -INF , !P1 ;  /* 0xff80000033337808 */ /* 0x000fe40004800000 */
[C---:B------:R-:W-:Y:S02]  /*18110*/  ISETP.LE.AND P5, PT, R0.reuse, UR16, PT ;  /* 0x0000001000007c0c */ /* 0x040fe4000bfa3270 */
[----:B------:R-:W-:-:S02]  /*18120*/  ISETP.LE.AND P4, PT, R0, UR76, PT ;  /* 0x0000004c00007c0c */ /* 0x000fc4000bf83270 */
[C---:B------:R-:W-:Y:S02]  /*18130*/  ISETP.LE.AND P3, PT, R0.reuse, UR74, PT ;  /* 0x0000004a00007c0c */ /* 0x040fe4000bf63270 */
[C---:B------:R-:W-:Y:S02]  /*18140*/  ISETP.LE.AND P2, PT, R0.reuse, UR72, PT ;  /* 0x0000004800007c0c */ /* 0x040fe4000bf43270 */
[----:B------:R-:W-:Y:S02]  /*18150*/  ISETP.LE.AND P1, PT, R0, UR70, PT ;  /* 0x0000004600007c0c */ /* 0x000fe4000bf23270 */
[----:B------:R-:W-:Y:S02]  /*18160*/  FSEL R35, R35, -INF , !P5 ;  /* 0xff80000023237808 */ /* 0x000fe40006800000 */
[----:B-1----:R-:W-:Y:S02]  /*18170*/  FSEL R56, R56, -INF , !P4 ;  /* 0xff80000038387808 */ /* 0x002fe40006000000 */
[----:B------:R-:W-:-:S02]  /*18180*/  FSEL R57, R57, -INF , !P3 ;  /* 0xff80000039397808 */ /* 0x000fc40005800000 */
[----:B------:R-:W-:Y:S02]  /*18190*/  FSEL R58, R58, -INF , !P2 ;  /* 0xff8000003a3a7808 */ /* 0x000fe40005000000 */
[----:B------:R-:W-:Y:S02]  /*181a0*/  FSEL R60, R60, -INF , !P1 ;  /* 0xff8000003c3c7808 */ /* 0x000fe40004800000 */
[C---:B------:R-:W-:Y:S02]  /*181b0*/  ISETP.LE.AND P5, PT, R0.reuse, UR68, PT ;  /* 0x0000004400007c0c */ /* 0x040fe4000bfa3270 */
[C---:B------:R-:W-:Y:S02]  /*181c0*/  ISETP.LE.AND P4, PT, R0.reuse, UR66, PT ;  /* 0x0000004200007c0c */ /* 0x040fe4000bf83270 */
[C---:B------:R-:W-:Y:S02]  /*181d0*/  ISETP.LE.AND P3, PT, R0.reuse, UR64, PT ;  /* 0x0000004000007c0c */ /* 0x040fe4000bf63270 */
[----:B------:R-:W-:-:S02]  /*181e0*/  ISETP.LE.AND P2, PT, R0, UR62, PT ;  /* 0x0000003e00007c0c */ /* 0x000fc4000bf43270 */
[----:B------:R-:W-:Y:S02]  /*181f0*/  ISETP.LE.AND P1, PT, R0, UR52, PT ;  /* 0x0000003400007c0c */ /* 0x000fe4000bf23270 */
[----:B------:R-:W-:Y:S02]  /*18200*/  FSEL R48, R48, -INF , !P0 ;  /* 0xff80000030307808 */ /* 0x000fe40004000000 */
[----:B------:R-:W-:Y:S02]  /*18210*/  FSEL R61, R61, -INF , !P5 ;  /* 0xff8000003d3d7808 */ /* 0x000fe40006800000 */
[----:B------:R-:W-:Y:S02]  /*18220*/  FSEL R62, R62, -INF , !P4 ;  /* 0xff8000003e3e7808 */ /* 0x000fe40006000000 */
[----:B------:R-:W-:Y:S02]  /*18230*/  FSEL R64, R64, -INF , !P3 ;  /* 0xff80000040407808 */ /* 0x000fe40005800000 */
[----:B------:R-:W-:-:S02]  /*18240*/  FSEL R65, R65, -INF , !P2 ;  /* 0xff80000041417808 */ /* 0x000fc40005000000 */
[----:B------:R-:W-:Y:S02]  /*18250*/  FSEL R66, R66, -INF , !P1 ;  /* 0xff80000042427808 */ /* 0x000fe40004800000 */
[C---:B------:R-:W-:Y:S02]  /*18260*/  ISETP.LE.AND P0, PT, R0.reuse, UR18, PT ;  /* 0x0000001200007c0c */ /* 0x040fe4000bf03270 */
        /* <DEDUP_REMOVED lines=28> */
[C---:B------:R-:W-:Y:S02]  /*18430*/  ISETP.LE.AND P2, PT, R0.reuse, UR20, PT ;  /* 0x0000001400007c0c */ /* 0x040fe4000bf43270 */
[----:B------:R-:W-:Y:S02]  /*18440*/  ISETP.LE.AND P1, PT, R0, UR19, PT ;  /* 0x0000001300007c0c */ /* 0x000fe4000bf23270 */
[C---:B------:R-:W-:Y:S02]  /*18450*/  FMNMX3 R5, R17.reuse, R88, R92, !PT ;  /* 0x0000005811057276 */ /* 0x040fe4000780005c */
[C---:B------:R-:W-:Y:S02]  /*18460*/  FMNMX3 R4, R17.reuse, R89, R93, !PT ;  /* 0x0000005911047276 */ /* 0x040fe4000780005d */
[----:B------:R-:W-:Y:S02]  /*18470*/  FMNMX3 R3, R17, R90, R94, !PT ;  /* 0x0000005a11037276 */ /* 0x000fe4000780005e */
[----:B------:R-:W-:-:S02]  /*18480*/  FSEL R31, R31, -INF , !P6 ;  /* 0xff8000001f1f7808 */ /* 0x000fc40007000000 */
[----:B------:R-:W-:Y:S02]  /*18490*/  FSEL R81, R81, -INF , !P5 ;  /* 0xff80000051517808 */ /* 0x000fe40006800000 */
[----:B------:R-:W-:Y:S02]  /*184a0*/  FSEL R82, R82, -INF , !P4 ;  /* 0xff80000052527808 */ /* 0x000fe40006000000 */
[----:B------:R-:W-:Y:S02]  /*184b0*/  FSEL R54, R84, -INF , !P3 ;  /* 0xff80000054367808 */ /* 0x000fe40005800000 */
[----:B------:R-:W-:Y:S02]  /*184c0*/  FSEL R55, R85, -INF , !P2 ;  /* 0xff80000055377808 */ /* 0x000fe40005000000 */
[----:B------:R-:W-:Y:S02]  /*184d0*/  FSEL R146, R86, -INF , !P1 ;  /* 0xff80000056927808 */ /* 0x000fe40004800000 */
[----:B------:R-:W-:-:S02]  /*184e0*/  FSEL R147, R87, -INF , !P0 ;  /* 0xff80000057937808 */ /* 0x000fc40004000000 */
[C---:B------:R-:W-:Y:S02]  /*184f0*/  ISETP.LE.AND P6, PT, R0.reuse, UR10, PT ;  /* 0x0000000a00007c0c */ /* 0x040fe4000bfc3270 */
[C---:B------:R-:W-:Y:S02]  /*18500*/  ISETP.LE.AND P5, PT, R0.reuse, UR9, PT ;  /* 0x0000000900007c0c */ /* 0x040fe4000bfa3270 */
[C---:B------:R-:W-:Y:S02]  /*18510*/  ISETP.LE.AND P4, PT, R0.reuse, UR8, PT ;  /* 0x0000000800007c0c */ /* 0x040fe4000bf83270 */
[C---:B------:R-:W-:Y:S02]  /*18520*/  ISETP.LE.AND P3, PT, R0.reuse, UR7, PT ;  /* 0x0000000700007c0c */ /* 0x040fe4000bf63270 */
[C---:B------:R-:W-:Y:S02]  /*18530*/  ISETP.LE.AND P2, PT, R0.reuse, UR6, PT ;  /* 0x0000000600007c0c */ /* 0x040fe4000bf43270 */
[----:B------:R-:W-:-:S02]  /*18540*/  ISETP.LE.AND P1, PT, R0, UR5, PT ;  /* 0x0000000500007c0c */ /* 0x000fc4000bf23270 */
[----:B------:R-:W-:Y:S02]  /*18550*/  ISETP.LE.AND P0, PT, R0, UR4, PT ;  /* 0x0000000400007c0c */ /* 0x000fe4000bf03270 */
        /* <DEDUP_REMOVED lines=44> */
[----:B------:R-:W-:Y:S02]  /*18820*/  FSEL R59, R59, -INF , !P6 ;  /* 0xff8000003b3b7808 */ /* 0x000fe40007000000 */
[----:B------:R-:W-:Y:S02]  /*18830*/  FSEL R63, R63, -INF , !P5 ;  /* 0xff8000003f3f7808 */ /* 0x000fe40006800000 */
        /* <DEDUP_REMOVED lines=17> */
[----:B------:R-:W-:Y:S02]  /*18950*/  FMNMX3 R0, R0, R75, R79, !PT ;  /* 0x0000004b00007276 */ /* 0x000fe4000780004f */
[----:B------:R-:W-:-:S02]  /*18960*/  FMNMX3 R5, R5, R80, R54, !PT ;  /* 0x0000005005057276 */ /* 0x000fc40007800036 */
[----:B------:R-:W-:Y:S02]  /*18970*/  FMNMX3 R4, R4, R81, R55, !PT ;  /* 0x0000005104047276 */ /* 0x000fe40007800037 */
[----:B------:R-:W-:Y:S02]  /*18980*/  FMNMX3 R3, R3, R82, R146, !PT ;  /* 0x0000005203037276 */ /* 0x000fe40007800092 */
[----:B------:R-:W-:Y:S02]  /*18990*/  FMNMX3 R0, R0, R83, R147, !PT ;  /* 0x0000005300007276 */ /* 0x000fe40007800093 */
[----:B------:R-:W-:Y:S02]  /*189a0*/  FMNMX3 R3, R5, R4, R3, !PT ;  /* 0x0000000405037276 */ /* 0x000fe40007800003 */
[----:B------:R-:W-:Y:S02]  /*189b0*/  ISETP.NE.AND P0, PT, R153, R154, PT ;  /* 0x0000009a9900720c */ /* 0x000fe40003f05270 */
[----:B------:R-:W-:-:S04]  /*189c0*/  FMNMX R155, R0, R3, !PT ;  /* 0x00000003009b7209 */ /* 0x000fc80007800000 */
[C---:B------:R-:W-:Y:S01]  /*189d0*/  FSETP.NEU.AND P1, PT, R155.reuse, -INF , PT ;  /* 0xff8000009b00780b */ /* 0x040fe20003f2d000 */
[----:B------:R1:W-:Y:S03]  /*189e0*/  STL [R1+0x64], R155 ;  /* 0x0000649b01007387 */ /* 0x0003e60000100800 */
[----:B------:R-:W-:-:S03]  /*189f0*/  FSEL R85, R155, RZ, P1 ;  /* 0x000000ff9b557208 */ /* 0x000fc60000800000 */
[----:B------:R-:W-:Y:S06]  /*18a00*/  @!P0 BRA `(.L_x_291) ;  /* 0x0000000000408947 */ /* 0x000fec0003800000 */
        /* <DEDUP_REMOVED lines=16> */
.L_x_291:
[----:B------:R-:W-:Y:S05]  /*18b10*/  WARPSYNC.ALL ;  /* 0x0000000000007948 */ /* 0x000fea0003800000 */
[----:B------:R-:W-:Y:S01]  /*18b20*/  R2UR UR4, R152 ;  /* 0x00000000980472ca */ /* 0x000fe200000e0000 */
[----:B------:R-:W-:Y:S01]  /*18b30*/  IMAD.MOV.U32 R84, RZ, RZ, R17 ;  /* 0x000000ffff547224 */ /* 0x000fe200078e0011 */
[----:B------:R-:W-:-:S11]  /*18b40*/  ISETP.NE.AND P0, PT, RZ, UR47, PT ;  /* 0x0000002fff007c0c */ /* 0x000fd6000bf05270 */
[----:B------:R3:W-:Y:S02]  /*18b50*/  STTM.x2 tmem[UR4], R84 ;  /* 0x00000054000079ed */ /* 0x0007e400080c0004 */
[----:B------:R-:W-:Y:S05]  /*18b60*/  @P0 BRA `(.L_x_292) ;  /* 0x0000000000040947 */ /* 0x000fea0003800000 */
[----:B------:R-:W-:Y:S05]  /*18b70*/  BPT.TRAP 0x1 ;  /* 0x000000040000795c */ /* 0x000fea0000300000 */
.L_x_292:
[----:B------:R-:W-:Y:S01]  /*18b80*/  UISETP.NE.AND UP0, UPT, UR40, URZ, UPT ;  /* 0x000000ff2800728c */ /* 0x000fe2000bf05270 */
[----:B------:R-:W-:Y:S01]  /*18b90*/  MOV R3, UR44 ;  /* 0x0000002c00037c02 */ /* 0x000fe20008000f00 */
[----:B------:R-:W-:Y:S01]  /*18ba0*/  UIADD3 UR4, UPT, UPT, UR39, 0x38070, URZ ;  /* 0x0003807027047890 */ /* 0x000fe2000fffe0ff */
[----:B------:R-:W-:Y:S02]  /*18bb0*/  FSETP.NEU.AND P0, PT, R155, -INF , PT ;  /* 0xff8000009b00780b */ /* 0x000fe40003f0d000 */
[----:B------:R-:W-:Y:S02]  /*18bc0*/  SHF.L.U32 R3, R3, 0x1f, RZ ;  /* 0x0000001f03037819 */ /* 0x000fe400000006ff */
[----:B------:R-:W-:-:S04]  /*18bd0*/  FSEL R0, R155, RZ, P0 ;  /* 0x000000ff9b007208 */ /* 0x000fc80000000000 */
[----:B------:R-:W-:-:S09]  /*18be0*/  @!UP0 UIADD3 UR4, UPT, UPT, UR39, 0x38080, URZ ;  /* 0x0003808027048890 */ /* 0x000fd2000fffe0ff */
[----:B------:R-:W-:Y:S02]  /*18bf0*/  SYNCS.ARRIVE.TRANS64.A1T0 RZ, [UR4], RZ ;  /* 0x000000ffffff79a7 */ /* 0x000fe40008100004 */
[----:B------:R-:W4:Y:S01]  /*18c00*/  LDCU UR4, c[0x0][0x704] ;  /* 0x0000e080ff0477ac */ /* 0x000f220008000800 */
[----:B------:R-:W5:Y:S01]  /*18c10*/  SYNCS.PHASECHK.TRANS64.TRYWAIT P5, [UR49], R3 ;  /* 0x00000003ff0075a7 */ /* 0x000f6200080a1131 */
[----:B----4-:R-:W-:-:S04]  /*18c20*/  FMUL R0, R0, -UR4 ;  /* 0x8000000400007c20 */ /* 0x010fc80008400000 */
[--C-:B------:R-:W-:Y:S02]  /*18c30*/  FFMA2 R88, R88.F32x2.HI_LO, UR4.F32, R0.reuse.F32 ;  /* 0x0000000458587c49 */ /* 0x100fe40009200000 */
[--C-:B------:R-:W-:Y:S02]  /*18c40*/  FFMA2 R90, R90.F32x2.HI_LO, UR4.F32, R0.reuse.F32 ;  /* 0x000000045a5a7c49 */ /* 0x100fe40009200000 */
[--C-:B------:R-:W-:Y:S01]  /*18c50*/  FFMA2 R92, R92.F32x2.HI_LO, UR4.F32, R0.reuse.F32 ;  /* 0x000000045c5c7c49 */ /* 0x100fe20009200000 */
[----:B------:R-:W-:Y:S01]  /*18c60*/  FSETP.GEU.AND P4, PT, R88, -126, PT ;  /* 0xc2fc00005800780b */ /* 0x000fe20003f8e000 */
[----:B------:R-:W-:Y:S01]  /*18c70*/  FFMA2 R94, R94.F32x2.HI_LO, UR4.F32, R0.F32 ;  /* 0x000000045e5e7c49 */ /* 0x000fe20009200000 */
[----:B------:R-:W-:Y:S02]  /*18c80*/  FSETP.GEU.AND P3, PT, R89, -126, PT ;  /* 0xc2fc00005900780b */ /* 0x000fe40003f6e000 */
[----:B------:R-:W-:Y:S02]  /*18c90*/  FSETP.GEU.AND P2, PT, R90, -126, PT ;  /* 0xc2fc00005a00780b */ /* 0x000fe40003f4e000 */
[----:B------:R-:W-:-:S02]  /*18ca0*/  FSETP.GEU.AND P1, PT, R91, -126, PT ;  /* 0xc2fc00005b00780b */ /* 0x000fc40003f2e000 */
[----:B------:R-:W-:Y:S02]  /*18cb0*/  FSETP.GEU.AND P0, PT, R92, -126, PT ;  /* 0xc2fc00005c00780b */ /* 0x000fe40003f0e000 */
        /* <DEDUP_REMOVED lines=9> */
[----:B-1--45:R-:W-:Y:S05]  /*18d50*/  @!P5 BRA `(.L_x_293) ;  /* 0x000000a00008d947 */ /* 0x032fea0003800000 */
.L_x_479:
[----:B------:R-:W-:Y:S01]  /*18d60*/  @!P0 FMUL R92, R92, 0.5 ;  /* 0x3f0000005c5c8820 */ /* 0x000fe20000400000 */
[--C-:B------:R-:W-:Y:S01]  /*18d70*/  FFMA2 R98, R98.F32x2.HI_LO, UR4.F32, R0.reuse.F32 ;  /* 0x0000000462627c49 */ /* 0x100fe20009200000 */
[----:B------:R-:W-:Y:S01]  /*18d80*/  FSETP.GEU.AND P5, PT, R94, -126, PT ;  /* 0xc2fc00005e00780b */ /* 0x000fe20003fae000 */
[--C-:B------:R-:W-:Y:S01]  /*18d90*/  FFMA2 R96, R96.F32x2.HI_LO, UR4.F32, R0.reuse.F32 ;  /* 0x0000000460607c49 */ /* 0x100fe20009200000 */
[----:B---3--:R-:W3:Y:S01]  /*18da0*/  S2R R84, SR_TID.X ;  /* 0x0000000000547919 */ /* 0x008ee20000002100 */
[----:B------:R-:W-:Y:S01]  /*18db0*/  @!P4 FMUL R88, R88, R88 ;  /* 0x000000585858c220 */ /* 0x000fe20000400000 */
[----:B------:R-:W4:Y:S01]  /*18dc0*/  MUFU.EX2 R92, R92 ;  /* 0x0000005c005c7308 */ /* 0x000f220000000800 */
[----:B------:R-:W-:Y:S01]  /*18dd0*/  FSETP.GEU.AND P4, PT, R95, -126, PT ;  /* 0xc2fc00005f00780b */ /* 0x000fe20003f8e000 */
[----:B------:R-:W-:Y:S01]  /*18de0*/  @!P3 FMUL R89, R89, R89 ;  /* 0x000000595959b220 */ /* 0x000fe20000400000 */
[----:B------:R-:W-:Y:S01]  /*18df0*/  @!P1 FMUL R91, R91, R91 ;  /* 0x0000005b5b5b9220 */ /* 0x000fe20000400000 */
[----:B------:R-:W-:Y:S01]  /*18e00*/  FSETP.GEU.AND P3, PT, R96, -126, PT ;  /* 0xc2fc00006000780b */ /* 0x000fe20003f6e000 */
[----:B------:R-:W-:Y:S01]  /*18e10*/  @!P2 FMUL R90, R90, R90 ;  /* 0x0000005a5a5aa220 */ /* 0x000fe20000400000 */
[----:B------:R-:W-:Y:S01]  /*18e20*/  FSETP.GEU.AND P1, PT, R98, -126, PT ;  /* 0xc2fc00006200780b */ /* 0x000fe20003f2e000 */
[----:B------:R-:W-:Y:S01]  /*18e30*/  @!P6 FMUL R93, R93, 0.5 ;  /* 0x3f0000005d5de820 */ /* 0x000fe20000400000 */
[----:B------:R-:W-:Y:S01]  /*18e40*/  FSETP.GEU.AND P2, PT, R97, -126, PT ;  /* 0xc2fc00006100780b */ /* 0x000fe20003f4e000 */
[----:B------:R-:W-:Y:S01]  /*18e50*/  @!P5 FMUL R94, R94, 0.5 ;  /* 0x3f0000005e5ed820 */ /* 0x000fe20000400000 */
[--C-:B------:R-:W-:Y:S01]  /*18e60*/  FFMA2 R100, R100.F32x2.HI_LO, UR4.F32, R0.reuse.F32 ;  /* 0x0000000464647c49 */ /* 0x100fe20009200000 */
[----:B------:R-:W-:Y:S01]  /*18e70*/  SYNCS.ARRIVE.TRANS64.A1T0 RZ, [UR50], RZ ;  /* 0x000000ffffff79a7 */ /* 0x000fe20008100032 */
[--C-:B------:R-:W-:Y:S01]  /*18e80*/  FFMA2 R102, R102.F32x2.HI_LO, UR4.F32, R0.reuse.F32 ;  /* 0x0000000466667c49 */ /* 0x100fe20009200000 */
[----:B------:R-:W5:Y:S01]  /*18e90*/  MUFU.EX2 R93, R93 ;  /* 0x0000005d005d7308 */ /* 0x000f620000000800 */
[----:B------:R-:W-:Y:S01]  /*18ea0*/  @!P4 FMUL R95, R95, 0.5 ;  /* 0x3f0000005f5fc820 */ /* 0x000fe20000400000 */
[----:B------:R-:W-:-:S02]  /*18eb0*/  FFMA2 R106, R106.F32x2.HI_LO, UR4.F32, R0.F32 ;  /* 0x000000046a6a7c49 */ /* 0x000fc40009200000 */
[----:B----4-:R-:W-:Y:S01]  /*18ec0*/  @!P0 FMUL R92, R92, R92 ;  /* 0x0000005c5c5c8220 */ /* 0x010fe20000400000 */
[----:B------:R-:W-:Y:S01]  /*18ed0*/  FSETP.GEU.AND P0, PT, R99, -126, PT ;  /* 0xc2fc00006300780b */ /* 0x000fe20003f0e000 */
[----:B------:R-:W-:Y:S01]  /*18ee0*/  @!P3 FMUL R96, R96, 0.5 ;  /* 0x3f0000006060b820 */ /* 0x000fe20000400000 */
[----:B------:R-:W-:Y:S01]  /*18ef0*/  @!P1 FMUL R98, R98, 0.5 ;  /* 0x3f00000062629820 */ /* 0x000fe20000400000 */
[----:B------:R-:W-:Y:S01]  /*18f00*/  @!P2 FMUL R97, R97, 0.5 ;  /* 0x3f0000006161a820 */ /* 0x000fe20000400000 */
[----:B------:R-:W4:Y:S01]  /*18f10*/  MUFU.EX2 R94, R94 ;  /* 0x0000005e005e7308 */ /* 0x000f220000000800 */
[--C-:B------:R-:W-:Y:S02]  /*18f20*/  FFMA2 R104, R104.F32x2.HI_LO, UR4.F32, R0.reuse.F32 ;  /* 0x0000000468687c49 */ /* 0x100fe40009200000 */
[--C-:B------:R-:W-:Y:S02]  /*18f30*/  FFMA2 R108, R108.F32x2.HI_LO, UR4.F32, R0.reuse.F32 ;  /* 0x000000046c6c7c49 */ /* 0x100fe40009200000 */
[----:B------:R-:W-:-:S02]  /*18f40*/  FFMA2 R112, R112.F32x2.HI_LO, UR4.F32, R0.F32 ;  /* 0x0000000470707c49 */ /* 0x000fc40009200000 */
[--C-:B------:R-:W-:Y:S01]  /*18f50*/  FFMA2 R110, R110.F32x2.HI_LO, UR4.F32, R0.reuse.F32 ;  /* 0x000000046e6e7c49 */ /* 0x100fe20009200000 */
[----:B------:R-:W2:Y:S01]  /*18f60*/  MUFU.EX2 R95, R95 ;  /* 0x0000005f005f7308 */ /* 0x000ea20000000800 */
[----:B------:R-:W-:Y:S01]  /*18f70*/  @!P0 FMUL R99, R99, 0.5 ;  /* 0x3f00000063638820 */ /* 0x000fe20000400000 */
[----:B-----5:R-:W-:Y:S01]  /*18f80*/  @!P6 FMUL R93, R93, R93 ;  /* 0x0000005d5d5de220 */ /* 0x020fe20000400000 */
[----:B------:R-:W-:Y:S01]  /*18f90*/  FSETP.GEU.AND P6, PT, R100, -126, PT ;  /* 0xc2fc00006400780b */ /* 0x000fe20003fce000 */
[----:B------:R-:W-:Y:S01]  /*18fa0*/  FFMA2 R6, R118.F32x2.HI_LO, UR4.F32, R0.F32 ;  /* 0x0000000476067c49 */ /* 0x000fe20009200000 */
[----:B---3--:R-:W-:Y:S01]  /*18fb0*/  SHF.R.U32.HI R84, RZ, 0x5, R84 ;  /* 0x00000005ff547819 */ /* 0x008fe20000011654 */
[--C-:B------:R-:W-:Y:S02]  /*18fc0*/  FFMA2 R114, R114.F32x2.HI_LO, UR4.F32, R0.reuse.F32 ;  /* 0x0000000472727c49 */ /* 0x100fe40009200000 */
[----:B------:R-:W3:Y:S01]  /*18fd0*/  MUFU.EX2 R99, R99 ;  /* 0x0000006300637308 */ /* 0x000ee20000000800 */
[----:B----4-:R-:W-:Y:S01]  /*18fe0*/  @!P5 FMUL R94, R94, R94 ;  /* 0x0000005e5e5ed220 */ /* 0x010fe20000400000 */
[----:B------:R-:W-:Y:S01]  /*18ff0*/  FSETP.GEU.AND P5, PT, R101, -126, PT ;  /* 0xc2fc00006500780b */ /* 0x000fe20003fae000 */
[----:B------:R-:W-:-:S02]  /*19000*/  FFMA2 R116, R116.F32x2.HI_LO, UR4.F32, R0.F32 ;  /* 0x0000000474747c49 */ /* 0x000fc40009200000 */
[--C-:B------:R-:W-:Y:S02]  /*19010*/  FFMA2 R118, R18.F32x2.HI_LO, UR4.F32, R0.reuse.F32 ;  /* 0x0000000412767c49 */ /* 0x100fe40009200000 */
[--C-:B-1----:R-:W-:Y:S01]  /*19020*/  FFMA2 R4, R126.F32x2.HI_LO, UR4.F32, R0.reuse.F32 ;  /* 0x000000047e047c49 */ /* 0x102fe20009200000 */
[----:B------:R-:W1:Y:S01]  /*19030*/  MUFU.EX2 R96, R96 ;  /* 0x0000006000607308 */ /* 0x000e620000000800 */
[----:B--2---:R-:W-:Y:S01]  /*19040*/  @!P4 FMUL R95, R95, R95 ;  /* 0x0000005f5f5fc220 */ /* 0x004fe20000400000 */
[----:B------:R-:W-:Y:S01]  /*19050*/  FSETP.GEU.AND P4, PT, R102, -126, PT ;  /* 0xc2fc00006600780b */ /* 0x000fe20003f8e000 */
[----:B------:R-:W-:Y:S01]  /*19060*/  @!P6 FMUL R100, R100, 0.5 ;  /* 0x3f0000006464e820 */ /* 0x000fe20000400000 */
[--C-:B------:R-:W-:Y:S02]  /*19070*/  FFMA2 R126, R22.F32x2.HI_LO, UR4.F32, R0.reuse.F32 ;  /* 0x00000004167e7c49 */ /* 0x100fe40009200000 */
[--C-:B------:R-:W-:Y:S02]  /*19080*/  FFMA2 R148, R148.F32x2.HI_LO, UR4.F32, R0.reuse.F32 ;  /* 0x0000000494947c49 */ /* 0x100fe40009200000 */
[----:B------:R-:W2:Y:S01]  /*19090*/  MUFU.EX2 R98, R98 ;  /* 0x0000006200627308 */ /* 0x000ea20000000800 */
[----:B---3--:R-:W-:Y:S01]  /*190a0*/  @!P0 FMUL R99, R99, R99 ;  /* 0x0000006363638220 */ /* 0x008fe20000400000 */
[----:B------:R-:W-:Y:S01]  /*190b0*/  FSETP.GEU.AND P0, PT, R106, -126, PT ;  /* 0xc2fc00006a00780b */ /* 0x000fe20003f0e000 */
[----:B------:R-:W-:Y:S01]  /*190c0*/  @!P5 FMUL R101, R101, 0.5 ;  /* 0x3f0000006565d820 */ /* 0x000fe20000400000 */
[----:B------:R-:W-:-:S02]  /*190d0*/  FFMA2 R26, R26.F32x2.HI_LO, UR4.F32, R0.F32 ;  /* 0x000000041a1a7c49 */ /* 0x000fc40009200000 */
[--C-:B------:R-:W-:Y:S02]  /*190e0*/  FFMA2 R24, R24.F32x2.HI_LO, UR4.F32, R0.reuse.F32 ;  /* 0x0000000418187c49 */ /* 0x100fe40009200000 */
[----:B------:R-:W3:Y:S01]  /*190f0*/  MUFU.EX2 R97, R97 ;  /* 0x0000006100617308 */ /* 0x000ee20000000800 */
[----:B-1----:R-:W-:Y:S01]  /*19100*/  @!P3 FMUL R96, R96, R96 ;  /* 0x000000606060b220 */ /* 0x002fe20000400000 */
[----:B------:R-:W-:Y:S01]  /*19110*/  FSETP.GEU.AND P3, PT, R103, -126, PT ;  /* 0xc2fc00006700780b */ /* 0x000fe20003f6e000 */
[----:B------:R-:W-:Y:S01]  /*19120*/  @!P4 FMUL R102, R102, 0.5 ;  /* 0x3f0000006666c820 */ /* 0x000fe20000400000 */
[--C-:B------:R-:W-:Y:S02]  /*19130*/  FFMA2 R32, R32.F32x2.HI_LO, UR4.F32, R0.reuse.F32 ;  /* 0x0000000420207c49 */ /* 0x100fe40009200000 */
[--C-:B------:R-:W-:Y:S02]  /*19140*/  FFMA2 R34, R34.F32x2.HI_LO, UR4.F32, R0.reuse.F32 ;  /* 0x0000000422227c49 */ /* 0x100fe40009200000 */
[----:B------:R-:W-:Y:S01]  /*19150*/  @!P0 FMUL R106, R106, 0.5 ;  /* 0x3f0000006a6a8820 */ /* 0x000fe20000400000 */
[----:B--2---:R-:W-:Y:S01]  /*19160*/  @!P1 FMUL R98, R98, R98 ;  /* 0x0000006262629220 */ /* 0x004fe20000400000 */
[----:B------:R-:W-:Y:S01]  /*19170*/  FSETP.GEU.AND P1, PT, R105, -126, PT ;  /* 0xc2fc00006900780b */ /* 0x000fe20003f2e000 */
[----:B------:R-:W1:Y:S01]  /*19180*/  MUFU.EX2 R100, R100 ;  /* 0x0000006400647308 */ /* 0x000e620000000800 */
[----:B------:R-:W-:-:S02]  /*19190*/  FFMA2 R28, R28.F32x2.HI_LO, UR4.F32, R0.F32 ;  /* 0x000000041c1c7c49 */ /* 0x000fc40009200000 */
[--C-:B------:R-:W-:Y:S02]  /*191a0*/  FFMA2 R30, R30.F32x2.HI_LO, UR4.F32, R0.reuse.F32 ;  /* 0x000000041e1e7c49 */ /* 0x100fe40009200000 */
[----:B------:R-:W-:Y:S01]  /*191b0*/  @!P3 FMUL R103, R103, 0.5 ;  /* 0x3f0000006767b820 */ /* 0x000fe20000400000 */
[----:B---3--:R-:W-:Y:S01]  /*191c0*/  @!P2 FMUL R97, R97, R97 ;  /* 0x000000616161a220 */ /* 0x008fe20000400000 */
[----:B------:R-:W-:Y:S01]  /*191d0*/  FSETP.GEU.AND P2, PT, R104, -126, PT ;  /* 0xc2fc00006800780b */ /* 0x000fe20003f4e000 */
[----:B------:R-:W2:Y:S01]  /*191e0*/  MUFU.EX2 R101, R101 ;  /* 0x0000006500657308 */ /* 0x000ea20000000800 */
[--C-:B------:R-:W-:Y:S02]  /*191f0*/  FFMA2 R40, R40.F32x2.HI_LO, UR4.F32, R0.reuse.F32 ;  /* 0x0000000428287c49 */ /* 0x100fe40009200000 */
[--C-:B------:R-:W-:Y:S02]  /*19200*/  FFMA2 R36, R36.F32x2.HI_LO, UR4.F32, R0.reuse.F32 ;  /* 0x0000000424247c49 */ /* 0x100fe40009200000 */
[----:B------:R-:W-:Y:S01]  /*19210*/  @!P1 FMUL R105, R105, 0.5 ;  /* 0x3f00000069699820 */ /* 0x000fe20000400000 */
[----:B------:R-:W-:-:S02]  /*19220*/  FFMA2 R38, R38.F32x2.HI_LO, UR4.F32, R0.F32 ;  /* 0x0000000426267c49 */ /* 0x000fc40009200000 */
[----:B------:R-:W3:Y:S01]  /*19230*/  MUFU.EX2 R102, R102 ;  /* 0x0000006600667308 */ /* 0x000ee20000000800 */
[----:B-1----:R-:W-:Y:S01]  /*19240*/  @!P6 FMUL R100, R100, R100 ;  /* 0x000000646464e220 */ /* 0x002fe20000400000 */
[----:B------:R-:W-:Y:S01]  /*19250*/  FSETP.GEU.AND P6, PT, R107, -126, PT ;  /* 0xc2fc00006b00780b */ /* 0x000fe20003fce000 */
[--C-:B------:R-:W-:Y:S02]  /*19260*/  FFMA2 R46, R46.F32x2.HI_LO, UR4.F32, R0.reuse.F32 ;  /* 0x000000042e2e7c49 */ /* 0x100fe40009200000 */
[----:B------:R-:W-:Y:S01]  /*19270*/  @!P2 FMUL R104, R104, 0.5 ;  /* 0x3f0000006868a820 */ /* 0x000fe20000400000 */
[--C-:B------:R-:W-:Y:S02]  /*19280*/  FFMA2 R48, R48.F32x2.HI_LO, UR4.F32, R0.reuse.F32 ;  /* 0x0000000430307c49 */ /* 0x100fe40009200000 */
[----:B------:R-:W1:Y:S01]  /*19290*/  MUFU.EX2 R106, R106 ;  /* 0x0000006a006a7308 */ /* 0x000e620000000800 */
[----:B--2---:R-:W-:Y:S01]  /*192a0*/  @!P5 FMUL R101, R101, R101 ;  /* 0x000000656565d220 */ /* 0x004fe20000400000 */
[----:B------:R-:W-:Y:S01]  /*192b0*/  FSETP.GEU.AND P5, PT, R108, -126, PT ;  /* 0xc2fc00006c00780b */ /* 0x000fe20003fae000 */
[----:B------:R-:W-:-:S02]  /*192c0*/  FFMA2 R42, R42.F32x2.HI_LO, UR4.F32, R0.F32 ;  /* 0x000000042a2a7c49 */ /* 0x000fc40009200000 */
[--C-:B------:R-:W-:Y:S02]  /*192d0*/  FFMA2 R44, R44.F32x2.HI_LO, UR4.F32, R0.reuse.F32 ;  /* 0x000000042c2c7c49 */ /* 0x100fe40009200000 */
[----:B------:R-:W-:Y:S01]  /*192e0*/  @!P6 FMUL R107, R107, 0.5 ;  /* 0x3f0000006b6be820 */ /* 0x000fe20000400000 */
[----:B------:R-:W2:Y:S01]  /*192f0*/  MUFU.EX2 R103, R103 ;  /* 0x0000006700677308 */ /* 0x000ea20000000800 */
[----:B---3--:R-:W-:Y:S01]  /*19300*/  @!P4 FMUL R102, R102, R102 ;  /* 0x000000666666c220 */ /* 0x008fe20000400000 */
[----:B------:R-:W-:Y:S01]  /*19310*/  FSETP.GEU.AND P4, PT, R109, -126, PT ;  /* 0xc2fc00006d00780b */ /* 0x000fe20003f8e000 */
[--C-:B------:R-:W-:Y:S02]  /*19320*/  FFMA2 R180, R150.F32x2.HI_LO, UR4.F32, R0.reuse.F32 ;  /* 0x0000000496b47c49 */ /* 0x100fe40009200000 */
[--C-:B------:R-:W-:Y:S02]  /*19330*/  FFMA2 R50, R50.F32x2.HI_LO, UR4.F32, R0.reuse.F32 ;  /* 0x0000000432327c49 */ /* 0x100fe40009200000 */
[----:B------:R-:W-:Y:S01]  /*19340*/  @!P5 FMUL R108, R108, 0.5 ;  /* 0x3f0000006c6cd820 */ /* 0x000fe20000400000 */
[----:B------:R-:W3:Y:S01]  /*19350*/  MUFU.EX2 R105, R105 ;  /* 0x0000006900697308 */ /* 0x000ee20000000800 */
        /* <DEDUP_REMOVED lines=12> */
[----:B---3--:R-:W-:Y:S01]  /*19420*/  @!P1 FMUL R105, R105, R105 ;  /* 0x0000006969699220 */ /* 0x008fe20000400000 */
[----:B------:R-:W-:Y:S01]  /*19430*/  FSETP.GEU.AND P1, PT, R112, -126, PT ;  /* 0xc2fc00007000780b */ /* 0x000fe20003f2e000 */
[----:B------:R-:W-:-:S02]  /*19440*/  FFMA2 R62, R62.F32x2.HI_LO, UR4.F32, R0.F32 ;  /* 0x000000043e3e7c49 */ /* 0x000fc40009200000 */
[--C-:B------:R-:W-:Y:S02]  /*19450*/  FFMA2 R64, R64.F32x2.HI_LO, UR4.F32, R0.reuse.F32 ;  /* 0x0000000440407c49 */ /* 0x100fe40009200000 */
[----:B------:R-:W-:Y:S01]  /*19460*/  @!P3 FMUL R110, R110, 0.5 ;  /* 0x3f0000006e6eb820 */ /* 0x000fe20000400000 */
[----:B------:R-:W3:Y:S01]  /*19470*/  MUFU.EX2 R108, R108 ;  /* 0x0000006c006c7308 */ /* 0x000ee20000000800 */
        /* <DEDUP_REMOVED lines=26> */
[----:B------:R-:W-:-:S04]  /*19620*/  FFMA2 R82, R82.F32x2.HI_LO, UR4.F32, R0.F32 ;  /* 0x0000000452527c49 */ /* 0x000fc80009200000 */
        /* <DEDUP_REMOVED lines=26> */
[----:B---3--:R-:W-:-:S06]  /*197d0*/  @!P1 FMUL R19, R19, R19 ;  /* 0x0000001313139220 */ /* 0x008fcc0000400000 */
[----:B------:R-:W-:Y:S01]  /*197e0*/  @!P4 FMUL R5, R5, 0.5 ;  /* 0x3f0000000505c820 */ /* 0x000fe20000400000 */
[----:B------:R3:W4:Y:S01]  /*197f0*/  MUFU.EX2 R18, R6 ;  /* 0x0000000600127308 */ /* 0x0007220000000800 */
[----:B-1----:R-:W-:-:S07]  /*19800*/  @!P0 FMUL R118, R118, R118 ;  /* 0x0000007676768220 */ /* 0x002fce0000400000 */
[----:B------:R-:W1:Y:S01]  /*19810*/  MUFU.EX2 R22, R4 ;  /* 0x0000000400167308 */ /* 0x000e620000000800 */
[----:B--2---:R-:W-:Y:S01]  /*19820*/  @!P3 FMUL R117, R117, R117 ;  /* 0x000000757575b220 */ /* 0x004fe20000400000 */
[----:B------:R-:W-:-:S06]  /*19830*/  FSETP.GEU.AND P3, PT, R126, -126, PT ;  /* 0xc2fc00007e00780b */ /* 0x000fcc0003f6e000 */
[----:B------:R2:W5:Y:S01]  /*19840*/  MUFU.EX2 R23, R5 ;  /* 0x0000000500177308 */ /* 0x0005620000000800 */
[--C-:B---3--:R-:W-:Y:S02]  /*19850*/  FFMA2 R6, R128.F32x2.HI_LO, UR4.F32, R0.reuse.F32 ;  /* 0x0000000480067c49 */ /* 0x108fe40009200000 */
[----:B----4-:R-:W-:Y:S01]  /*19860*/  @!P2 FMUL R18, R18, R18 ;  /* 0x000000121212a220 */ /* 0x010fe20000400000 */
[----:B------:R-:W-:Y:S01]  /*19870*/  FSETP.GEU.AND P2, PT, R127, -126, PT ;  /* 0xc2fc00007f00780b */ /* 0x000fe20003f4e000 */
[----:B------:R-:W-:Y:S01]  /*19880*/  FFMA2 R128, R120.F32x2.HI_LO, UR4.F32, R0.F32 ;  /* 0x0000000478807c49 */ /* 0x000fe20009200000 */
[----:B------:R-:W-:Y:S01]  /*19890*/  FSETP.GEU.AND P1, PT, R6, -126, PT ;  /* 0xc2fc00000600780b */ /* 0x000fe20003f2e000 */
[----:B------:R-:W-:Y:S01]  /*198a0*/  @!P3 FMUL R126, R126, 0.5 ;  /* 0x3f0000007e7eb820 */ /* 0x000fe20000400000 */
[----:B------:R-:W-:Y:S01]  /*198b0*/  FSETP.GEU.AND P0, PT, R7, -126, PT ;  /* 0xc2fc00000700780b */ /* 0x000fe20003f0e000 */
[----:B------:R-:W3:Y:S01]  /*198c0*/  MUFU.EX2 R119, R119 ;  /* 0x0000007700777308 */ /* 0x000ee20000000800 */
[----:B-1----:R-:W-:Y:S01]  /*198d0*/  @!P5 FMUL R22, R22, R22 ;  /* 0x000000161616d220 */ /* 0x002fe20000400000 */
[----:B------:R-:W-:-:S06]  /*198e0*/  FSETP.GEU.AND P5, PT, R129, -126, PT ;  /* 0xc2fc00008100780b */ /* 0x000fcc0003fae000 */
[----:B------:R-:W-:Y:S01]  /*198f0*/  @!P2 FMUL R127, R127, 0.5 ;  /* 0x3f0000007f7fa820 */ /* 0x000fe20000400000 */
[----:B------:R-:W1:Y:S01]  /*19900*/  MUFU.EX2 R126, R126 ;  /* 0x0000007e007e7308 */ /* 0x000e620000000800 */
[----:B------:R-:W-:Y:S01]  /*19910*/  @!P1 FMUL R6, R6, 0.5 ;  /* 0x3f00000006069820 */ /* 0x000fe20000400000 */
[--C-:B--2---:R-:W-:Y:S02]  /*19920*/  FFMA2 R4, R132.F32x2.HI_LO, UR4.F32, R0.reuse.F32 ;  /* 0x0000000484047c49 */ /* 0x104fe40009200000 */
[----:B------:R-:W-:Y:S01]  /*19930*/  @!P0 FMUL R7, R7, 0.5 ;  /* 0x3f00000007078820 */ /* 0x000fe20000400000 */
[----:B------:R-:W-:Y:S02]  /*19940*/  FFMA2 R132, R122.F32x2.HI_LO, UR4.F32, R0.F32 ;  /* 0x000000047a847c49 */ /* 0x000fe40009200000 */
[----:B-----5:R-:W-:Y:S01]  /*19950*/  @!P4 FMUL R23, R23, R23 ;  /* 0x000000171717c220 */ /* 0x020fe20000400000 */
[----:B------:R-:W2:Y:S01]  /*19960*/  MUFU.EX2 R120, R6 ;  /* 0x0000000600787308 */ /* 0x000ea20000000800 */
[----:B------:R-:W-:Y:S01]  /*19970*/  FSETP.GEU.AND P4, PT, R4, -126, PT ;  /* 0xc2fc00000400780b */ /* 0x000fe20003f8e000 */
[----:B---3--:R-:W-:Y:S01]  /*19980*/  @!P6 FMUL R119, R119, R119 ;  /* 0x000000777777e220 */ /* 0x008fe20000400000 */
[----:B------:R-:W-:Y:S01]  /*19990*/  FSETP.GEU.AND P6, PT, R128, -126, PT ;  /* 0xc2fc00008000780b */ /* 0x000fe20003fce000 */
[----:B------:R-:W-:-:S04]  /*199a0*/  @!P5 FMUL R129, R129, 0.5 ;  /* 0x3f0000008181d820 */ /* 0x000fc80000400000 */
[----:B------:R3:W4:Y:S01]  /*199b0*/  MUFU.EX2 R121, R7 ;  /* 0x0000000700797308 */ /* 0x0007220000000800 */
[----:B-1----:R-:W-:Y:S01]  /*199c0*/  @!P3 FMUL R126, R126, R126 ;  /* 0x0000007e7e7eb220 */ /* 0x002fe20000400000 */
[----:B------:R-:W-:-:S04]  /*199d0*/  FSETP.GEU.AND P3, PT, R5, -126, PT ;  /* 0xc2fc00000500780b */ /* 0x000fc80003f6e000 */
[----:B------:R-:W-:Y:S02]  /*199e0*/  @!P4 FMUL R4, R4, 0.5 ;  /* 0x3f0000000404c820 */ /* 0x000fe40000400000 */
[----:B------:R-:W1:Y:S01]  /*199f0*/  MUFU.EX2 R127, R127 ;  /* 0x0000007f007f7308 */ /* 0x000e620000000800 */
[----:B--2---:R-:W-:Y:S01]  /*19a00*/  @!P1 FMUL R120, R120, R120 ;  /* 0x0000007878789220 */ /* 0x004fe20000400000 */
[----:B------:R-:W-:Y:S01]  /*19a10*/  FSETP.GEU.AND P1, PT, R133, -126, PT ;  /* 0xc2fc00008500780b */ /* 0x000fe20003f2e000 */
[----:B------:R-:W-:-:S04]  /*19a20*/  @!P6 FMUL R128, R128, 0.5 ;  /* 0x3f0000008080e820 */ /* 0x000fc80000400000 */
[----:B------:R-:W-:Y:S01]  /*19a30*/  @!P3 FMUL R5, R5, 0.5 ;  /* 0x3f0000000505b820 */ /* 0x000fe20000400000 */
[----:B------:R-:W2:Y:S01]  /*19a40*/  MUFU.EX2 R122, R4 ;  /* 0x00000004007a7308 */ /* 0x000ea20000000800 */
[--C-:B---3--:R-:W-:Y:S02]  /*19a50*/  FFMA2 R6, R136.F32x2.HI_LO, UR4.F32, R0.reuse.F32 ;  /* 0x0000000488067c49 */ /* 0x108fe40009200000 */
[----:B----4-:R-:W-:Y:S01]  /*19a60*/  @!P0 FMUL R121, R121, R121 ;  /* 0x0000007979798220 */ /* 0x010fe20000400000 */
[----:B------:R-:W-:Y:S02]  /*19a70*/  FFMA2 R136, R124.F32x2.HI_LO, UR4.F32, R0.F32 ;  /* 0x000000047c887c49 */ /* 0x000fe40009200000 */
        /* <DEDUP_REMOVED lines=15> */
[----:B-1----:R-:W-:-:S06]  /*19b70*/  @!P1 FMUL R133, R133, R133 ;  /* 0x0000008585859220 */ /* 0x002fcc0000400000 */
[----:B------:R-:W-:Y:S01]  /*19b80*/  @!P5 FMUL R136, R136, 0.5 ;  /* 0x3f0000008888d820 */ /* 0x000fe20000400000 */
[----:B------:R1:W4:Y:S01]  /*19b90*/  MUFU.EX2 R123, R5 ;  /* 0x00000005007b7308 */ /* 0x0003220000000800 */
[----:B--2---:R-:W-:-:S07]  /*19ba0*/  @!P0 FMUL R124, R124, R124 ;  /* 0x0000007c7c7c8220 */ /* 0x004fce0000400000 */
[----:B------:R-:W2:Y:S01]  /*19bb0*/  MUFU.EX2 R132, R132 ;  /* 0x0000008400847308 */ /* 0x000ea20000000800 */
[----:B---3--:R-:W-:Y:S01]  /*19bc0*/  @!P6 FMUL R128, R128, R128 ;  /* 0x000000808080e220 */ /* 0x008fe20000400000 */
[----:B------:R-:W-:-:S06]  /*19bd0*/  FSETP.GEU.AND P6, PT, R7, -126, PT ;  /* 0xc2fc00000700780b */ /* 0x000fcc0003fce000 */
[----:B------:R-:W3:Y:S01]  /*19be0*/  MUFU.EX2 R137, R137 ;  /* 0x0000008900897308 */ /* 0x000ee20000000800 */
[--C-:B-1----:R-:W-:Y:S02]  /*19bf0*/  FFMA2 R4, R138.F32x2.HI_LO, UR4.F32, R0.reuse.F32 ;  /* 0x000000048a047c49 */ /* 0x102fe40009200000 */
[----:B------:R-:W-:Y:S02]  /*19c00*/  FFMA2 R138, R130.F32x2.HI_LO, UR4.F32, R0.F32 ;  /* 0x00000004828a7c49 */ /* 0x000fe40009200000 */
[----:B----4-:R-:W-:Y:S01]  /*19c10*/  @!P3 FMUL R123, R123, R123 ;  /* 0x0000007b7b7bb220 */ /* 0x010fe20000400000 */
[----:B------:R-:W-:Y:S01]  /*19c20*/  FSETP.GEU.AND P3, PT, R4, -126, PT ;  /* 0xc2fc00000400780b */ /* 0x000fe20003f6e000 */
[----:B------:R-:W-:Y:S01]  /*19c30*/  @!P6 FMUL R7, R7, 0.5 ;  /* 0x3f0000000707e820 */ /* 0x000fe20000400000 */
[----:B------:R-:W-:Y:S01]  /*19c40*/  FSETP.GEU.AND P0, PT, R139, -126, PT ;  /* 0xc2fc00008b00780b */ /* 0x000fe20003f0e000 */
[----:B--2---:R-:W-:Y:S01]  /*19c50*/  @!P2 FMUL R132, R132, R132 ;  /* 0x000000848484a220 */ /* 0x004fe20000400000 */
[----:B------:R-:W-:Y:S01]  /*19c60*/  FSETP.GEU.AND P1, PT, R138, -126, PT ;  /* 0xc2fc00008a00780b */ /* 0x000fe20003f2e000 */
[----:B------:R1:W2:Y:S01]  /*19c70*/  MUFU.EX2 R125, R7 ;  /* 0x00000007007d7308 */ /* 0x0002a20000000800 */
[----:B------:R-:W-:Y:S01]  /*19c80*/  FSETP.GEU.AND P2, PT, R5, -126, PT ;  /* 0xc2fc00000500780b */ /* 0x000fe20003f4e000 */
[----:B---3--:R-:W-:-:S06]  /*19c90*/  @!P4 FMUL R137, R137, R137 ;  /* 0x000000898989c220 */ /* 0x008fcc0000400000 */
[----:B------:R-:W-:Y:S01]  /*19ca0*/  @!P3 FMUL R4, R4, 0.5 ;  /* 0x3f0000000404b820 */ /* 0x000fe20000400000 */
[----:B------:R-:W3:Y:S01]  /*19cb0*/  MUFU.EX2 R136, R136 ;  /* 0x0000008800887308 */ /* 0x000ee20000000800 */
[----:B------:R-:W-:Y:S02]  /*19cc0*/  @!P0 FMUL R139, R139, 0.5 ;  /* 0x3f0000008b8b8820 */ /* 0x000fe40000400000 */
[----:B------:R-:W-:Y:S02]  /*19cd0*/  @!P1 FMUL R138, R138, 0.5 ;  /* 0x3f0000008a8a9820 */ /* 0x000fe40000400000 */
[----:B------:R-:W-:-:S03]  /*19ce0*/  @!P2 FMUL R5, R5, 0.5 ;  /* 0x3f0000000505a820 */ /* 0x000fc60000400000 */
[----:B------:R-:W4:Y:S01]  /*19cf0*/  MUFU.EX2 R139, R139 ;  /* 0x0000008b008b7308 */ /* 0x000f220000000800 */
[--C-:B-1----:R-:W-:Y:S02]  /*19d00*/  FFMA2 R6, R142.F32x2.HI_LO, UR4.F32, R0.reuse.F32 ;  /* 0x000000048e067c49 */ /* 0x102fe40009200000 */
[----:B------:R-:W-:Y:S02]  /*19d10*/  FFMA2 R142, R134.F32x2.HI_LO, UR4.F32, R0.F32 ;  /* 0x00000004868e7c49 */ /* 0x000fe40009200000 */
[----:B--2---:R-:W-:Y:S01]  /*19d20*/  @!P6 FMUL R125, R125, R125 ;  /* 0x0000007d7d7de220 */ /* 0x004fe20000400000 */
[----:B------:R-:W-:Y:S02]  /*19d30*/  FSETP.GEU.AND P6, PT, R6, -126, PT ;  /* 0xc2fc00000600780b */ /* 0x000fe40003fce000 */
[----:B------:R-:W1:Y:S01]  /*19d40*/  MUFU.EX2 R130, R4 ;  /* 0x0000000400827308 */ /* 0x000e620000000800 */
[----:B------:R-:W-:Y:S01]  /*19d50*/  FSETP.GEU.AND P4, PT, R142, -126, PT ;  /* 0xc2fc00008e00780b */ /* 0x000fe20003f8e000 */
[----:B---3--:R-:W-:Y:S01]  /*19d60*/  @!P5 FMUL R136, R136, R136 ;  /* 0x000000888888d220 */ /* 0x008fe20000400000 */
[----:B------:R-:W-:-:S05]  /*19d70*/  FSETP.GEU.AND P5, PT, R7, -126, PT ;  /* 0xc2fc00000700780b */ /* 0x000fca0003fae000 */
[----:B------:R-:W2:Y:S01]  /*19d80*/  MUFU.EX2 R138, R138 ;  /* 0x0000008a008a7308 */ /* 0x000ea20000000800 */
[----:B----4-:R-:W-:Y:S02]  /*19d90*/  @!P0 FMUL R139, R139, R139 ;  /* 0x0000008b8b8b8220 */ /* 0x010fe40000400000 */
[----:B------:R-:W-:-:S03]  /*19da0*/  @!P6 FMUL R6, R6, 0.5 ;  /* 0x3f0000000606e820 */ /* 0x000fc60000400000 */
[----:B------:R-:W-:Y:S02]  /*19db0*/  @!P4 FMUL R142, R142, 0.5 ;  /* 0x3f0000008e8ec820 */ /* 0x000fe40000400000 */
[----:B------:R3:W4:Y:S01]  /*19dc0*/  MUFU.EX2 R131, R5 ;  /* 0x0000000500837308 */ /* 0x0007220000000800 */
[----:B-1----:R-:W-:Y:S01]  /*19dd0*/  @!P3 FMUL R130, R130, R130 ;  /* 0x000000828282b220 */ /* 0x002fe20000400000 */
[----:B------:R-:W-:Y:S01]  /*19de0*/  FSETP.GEU.AND P3, PT, R143, -126, PT ;  /* 0xc2fc00008f00780b */ /* 0x000fe20003f6e000 */
[----:B------:R-:W-:-:S05]  /*19df0*/  @!P5 FMUL R7, R7, 0.5 ;  /* 0x3f0000000707d820 */ /* 0x000fca0000400000 */
[----:B------:R-:W1:Y:S01]  /*19e00*/  MUFU.EX2 R134, R6 ;  /* 0x0000000600867308 */ /* 0x000e620000000800 */
[----:B--2---:R-:W-:-:S06]  /*19e10*/  @!P1 FMUL R138, R138, R138 ;  /* 0x0000008a8a8a9220 */ /* 0x004fcc0000400000 */
[----:B------:R-:W-:Y:S01]  /*19e20*/  @!P3 FMUL R143, R143, 0.5 ;  /* 0x3f0000008f8fb820 */ /* 0x000fe20000400000 */
[----:B------:R-:W2:Y:S01]  /*19e30*/  MUFU.EX2 R135, R7 ;  /* 0x0000000700877308 */ /* 0x000ea20000000800 */
[--C-:B---3--:R-:W-:Y:S02]  /*19e40*/  FFMA2 R4, R144.F32x2.HI_LO, UR4.F32, R0.reuse.F32 ;  /* 0x0000000490047c49 */ /* 0x108fe40009200000 */
[----:B------:R-:W-:Y:S01]  /*19e50*/  FFMA2 R144, R140.F32x2.HI_LO, UR4.F32, R0.F32 ;  /* 0x000000048c907c49 */ /* 0x000fe20009200000 */
[----:B------:R-:W-:Y:S01]  /*19e60*/  USHF.R.U32.HI UR4, URZ, 0x15, UR36 ;  /* 0x00000015ff047899 */ /* 0x000fe20008011624 */
[----:B----4-:R-:W-:Y:S01]  /*19e70*/  @!P2 FMUL R131, R131, R131 ;  /* 0x000000838383a220 */ /* 0x010fe20000400000 */
[----:B------:R-:W-:Y:S02]  /*19e80*/  FSETP.GEU.AND P1, PT, R5, -126, PT ;  /* 0xc2fc00000500780b */ /* 0x000fe40003f2e000 */
[----:B------:R-:W-:Y:S01]  /*19e90*/  FSETP.GEU.AND P0, PT, R144, -126, PT ;  /* 0xc2fc00009000780b */ /* 0x000fe20003f0e000 */
[----:B------:R-:W3:Y:S01]  /*19ea0*/  MUFU.EX2 R142, R142 ;  /* 0x0000008e008e7308 */ /* 0x000ee20000000800 */
[----:B------:R-:W-:Y:S01]  /*19eb0*/  FSETP.GEU.AND P2, PT, R4, -126, PT ;  /* 0xc2fc00000400780b */ /* 0x000fe20003f4e000 */
[----:B-1----:R-:W-:Y:S01]  /*19ec0*/  @!P6 FMUL R134, R134, R134 ;  /* 0x000000868686e220 */ /* 0x002fe20000400000 */
[----:B------:R-:W-:-:S02]  /*19ed0*/  FSETP.GEU.AND P6, PT, R145, -126, PT ;  /* 0xc2fc00009100780b */ /* 0x000fc40003fce000 */
[----:B------:R-:W-:-:S03]  /*19ee0*/  MOV R0, UR4 ;  /* 0x0000000400007c02 */ /* 0x000fc60008000f00 */
[----:B------:R-:W1:Y:S01]  /*19ef0*/  MUFU.EX2 R143, R143 ;  /* 0x0000008f008f7308 */ /* 0x000e620000000800 */
[----:B--2---:R-:W-:Y:S01]  /*19f00*/  @!P5 FMUL R135, R135, R135 ;  /* 0x000000878787d220 */ /* 0x004fe20000400000 */
[----:B------:R-:W-:Y:S01]  /*19f10*/  @!P1 FMUL R5, R5, 0.5 ;  /* 0x3f00000005059820 */ /* 0x000fe20000400000 */
[----:B------:R-:W-:Y:S01]  /*19f20*/  FSETP.GEU.AND P5, PT, R148, -126, PT ;  /* 0xc2fc00009400780b */ /* 0x000fe20003fae000 */
[----:B------:R-:W-:Y:S02]  /*19f30*/  @!P0 FMUL R144, R144, 0.5 ;  /* 0x3f00000090908820 */ /* 0x000fe40000400000 */
[----:B------:R-:W-:Y:S02]  /*19f40*/  @!P2 FMUL R4, R4, 0.5 ;  /* 0x3f0000000404a820 */ /* 0x000fe40000400000 */
[----:B------:R-:W2:Y:S01]  /*19f50*/  MUFU.EX2 R141, R5 ;  /* 0x00000005008d7308 */ /* 0x000ea20000000800 */
[----:B---3--:R-:W-:Y:S01]  /*19f60*/  @!P4 FMUL R142, R142, R142 ;  /* 0x0000008e8e8ec220 */ /* 0x008fe20000400000 */
[----:B------:R-:W-:Y:S01]  /*19f70*/  FSETP.GEU.AND P4, PT, R149, -126, PT ;  /* 0xc2fc00009500780b */ /* 0x000fe20003f8e000 */
[----:B------:R-:W-:-:S05]  /*19f80*/  @!P6 FMUL R145, R145, 0.5 ;  /* 0x3f0000009191e820 */ /* 0x000fca0000400000 */
[----:B------:R-:W3:Y:S01]  /*19f90*/  MUFU.EX2 R144, R144 ;  /* 0x0000009000907308 */ /* 0x000ee20000000800 */
[----:B-1----:R-:W-:Y:S01]  /*19fa0*/  @!P3 FMUL R143, R143, R143 ;  /* 0x0000008f8f8fb220 */ /* 0x002fe20000400000 */
[----:B------:R-:W-:Y:S01]  /*19fb0*/  FSETP.GEU.AND P3, PT, R24, -126, PT ;  /* 0xc2fc00001800780b */ /* 0x000fe20003f6e000 */
[----:B------:R-:W-:-:S04]  /*19fc0*/  @!P5 FMUL R148, R148, 0.5 ;  /* 0x3f0000009494d820 */ /* 0x000fc80000400000 */
        /* <DEDUP_REMOVED lines=197> */
[----:B------:R-:W-:-:S03]  /*1ac20*/  F2FP.BF16.F32.PACK_AB R60, R97, R96 ;  /* 0x00000060613c723e */ /* 0x000fc600000010ff */
[----:B------:R-:W-:Y:S01]  /*1ac30*/  @!P3 FMUL R66, R66, 0.5 ;  /* 0x3f0000004242b820 */ /* 0x000fe20000400000 */
[----:B------:R-:W2:Y:S01]  /*1ac40*/  MUFU.EX2 R189, R63 ;  /* 0x0000003f00bd7308 */ /* 0x000ea20000000800 */
[----:B---3--:R-:W-:Y:S01]  /*1ac50*/  @!P1 FMUL R187, R187, R187 ;  /* 0x000000bbbbbb9220 */ /* 0x008fe20000400000 */
[----:B------:R-:W-:Y:S02]  /*1ac60*/  FSETP.GEU.AND P1, PT, R68, -126, PT ;  /* 0xc2fc00004400780b */ /* 0x000fe40003f2e000 */
[----:B------:R-:W-:Y:S02]  /*1ac70*/  F2FP.BF16.F32.PACK_AB R61, R99, R98 ;  /* 0x00000062633d723e */ /* 0x000fe400000010ff */
[----:B------:R-:W-:Y:S01]  /*1ac80*/  F2FP.BF16.F32.PACK_AB R42, R187, R186 ;  /* 0x000000babb2a723e */ /* 0x000fe200000010ff */
[----:B------:R-:W-:Y:S01]  /*1ac90*/  @!P2 FMUL R67, R67, 0.5 ;  /* 0x3f0000004343a820 */ /* 0x000fe20000400000 */
[----:B------:R-:W3:Y:S01]  /*1aca0*/  MUFU.EX2 R44, R64 ;  /* 0x00000040002c7308 */ /* 0x000ee20000000800 */
[----:B-1----:R-:W-:Y:S01]  /*1acb0*/  @!P0 FMUL R188, R188, R188 ;  /* 0x000000bcbcbc8220 */ /* 0x002fe20000400000 */
[----:B------:R-:W-:-:S02]  /*1acc0*/  FSETP.GEU.AND P0, PT, R69, -126, PT ;  /* 0xc2fc00004500780b */ /* 0x000fc40003f0e000 */
        /* <DEDUP_REMOVED lines=11> */
[----:B------:R-:W-:Y:S02]  /*1ad80*/  F2FP.BF16.F32.PACK_AB R64, R105, R104 ;  /* 0x000000686940723e */ /* 0x000fe400000010ff */
[----:B------:R3:W-:Y:S01]  /*1ad90*/  STL [R1+0x10], R44 ;  /* 0x0000102c01007387 */ /* 0x0007e20000100800 */
[----:B------:R-:W-:Y:S01]  /*1ada0*/  @!P6 FMUL R70, R70, 0.5 ;  /* 0x3f0000004646e820 */ /* 0x000fe20000400000 */
[----:B------:R-:W4:Y:S01]  /*1adb0*/  MUFU.EX2 R47, R67 ;  /* 0x00000043002f7308 */ /* 0x000f220000000800 */
[----:B-1----:R-:W-:Y:S01]  /*1adc0*/  @!P4 FMUL R48, R48, R48 ;  /* 0x000000303030c220 */ /* 0x002fe20000400000 */
[----:B------:R-:W-:Y:S02]  /*1add0*/  FSETP.GEU.AND P4, PT, R72, -126, PT ;  /* 0xc2fc00004800780b */ /* 0x000fe40003f8e000 */
[----:B------:R-:W-:Y:S02]  /*1ade0*/  F2FP.BF16.F32.PACK_AB R65, R107, R106 ;  /* 0x0000006a6b41723e */ /* 0x000fe400000010ff */
[----:B------:R-:W-:Y:S01]  /*1adf0*/  STL [R1+0x14], R48 ;  /* 0x0000143001007387 */ /* 0x000fe20000100800 */
[----:B------:R-:W-:Y:S01]  /*1ae00*/  @!P5 FMUL R71, R71, 0.5 ;  /* 0x3f0000004747d820 */ /* 0x000fe20000400000 */
[----:B------:R-:W1:Y:S01]  /*1ae10*/  MUFU.EX2 R5, R68 ;  /* 0x0000004400057308 */ /* 0x000e620000000800 */
[----:B--2---:R-:W-:Y:S01]  /*1ae20*/  @!P3 FMUL R45, R45, R45 ;  /* 0x0000002d2d2db220 */ /* 0x004fe20000400000 */
        /* <DEDUP_REMOVED lines=11> */
[----:B-1----:R-:W-:Y:S01]  /*1aee0*/  @!P1 FMUL R5, R5, R5 ;  /* 0x0000000505059220 */ /* 0x002fe20000400000 */
[----:B------:R-:W-:-:S02]  /*1aef0*/  FSETP.GEU.AND P1, PT, R75, -126, PT ;  /* 0xc2fc00004b00780b */ /* 0x000fc40003f2e000 */
[----:B---3--:R-:W-:Y:S02]  /*1af00*/  F2FP.BF16.F32.PACK_AB R44, R48, R44 ;  /* 0x0000002c302c723e */ /* 0x008fe400000010ff */
[----:B------:R-:W-:Y:S01]  /*1af10*/  STL [R1+0x20], R5 ;  /* 0x0000200501007387 */ /* 0x000fe20000100800 */
[----:B------:R-:W-:Y:S01]  /*1af20*/  @!P2 FMUL R74, R74, 0.5 ;  /* 0x3f0000004a4aa820 */ /* 0x000fe20000400000 */
[----:B------:R-:W1:Y:S01]  /*1af30*/  MUFU.EX2 R4, R71 ;  /* 0x0000004700047308 */ /* 0x000e620000000800 */
[----:B-----5:R-:W-:Y:S01]  /*1af40*/  @!P0 FMUL R46, R46, R46 ;  /* 0x0000002e2e2e8220 */ /* 0x020fe20000400000 */
[----:B------:R-:W-:Y:S02]  /*1af50*/  FSETP.GEU.AND P0, PT, R76, -126, PT ;  /* 0xc2fc00004c00780b */ /* 0x000fe40003f0e000 */
[----:B------:R-:W-:Y:S02]  /*1af60*/  F2FP.BF16.F32.PACK_AB R68, R113, R112 ;  /* 0x000000707144723e */ /* 0x000fe400000010ff */
[----:B------:R3:W-:Y:S01]  /*1af70*/  STL [R1+0x24], R46 ;  /* 0x0000242e01007387 */ /* 0x0007e20000100800 */
[----:B------:R-:W-:Y:S01]  /*1af80*/  @!P1 FMUL R75, R75, 0.5 ;  /* 0x3f0000004b4b9820 */ /* 0x000fe20000400000 */
[----:B------:R-:W5:Y:S01]  /*1af90*/  MUFU.EX2 R21, R72 ;  /* 0x0000004800157308 */ /* 0x000f620000000800 */
[----:B----4-:R-:W-:Y:S01]  /*1afa0*/  @!P6 FMUL R7, R7, R7 ;  /* 0x000000070707e220 */ /* 0x010fe20000400000 */
[----:B------:R-:W-:-:S02]  /*1afb0*/  FSETP.GEU.AND P6, PT, R77, -126, PT ;  /* 0xc2fc00004d00780b */ /* 0x000fc40003fce000 */
[----:B--2---:R-:W-:Y:S02]  /*1afc0*/  F2FP.BF16.F32.PACK_AB R45, R47, R45 ;  /* 0x0000002d2f2d723e */ /* 0x004fe400000010ff */
[----:B------:R2:W-:Y:S01]  /*1afd0*/  STL [R1+0x28], R7 ;  /* 0x0000280701007387 */ /* 0x0005e20000100800 */
[----:B------:R-:W-:Y:S01]  /*1afe0*/  @!P0 FMUL R76, R76, 0.5 ;  /* 0x3f0000004c4c8820 */ /* 0x000fe20000400000 */
[----:B------:R-:W4:Y:S01]  /*1aff0*/  MUFU.EX2 R6, R73 ;  /* 0x0000004900067308 */ /* 0x000f220000000800 */
[----:B-1----:R-:W-:Y:S01]  /*1b000*/  @!P5 FMUL R4, R4, R4 ;  /* 0x000000040404d220 */ /* 0x002fe20000400000 */
[----:B------:R-:W-:Y:S02]  /*1b010*/  FSETP.GEU.AND P5, PT, R78, -126, PT ;  /* 0xc2fc00004e00780b */ /* 0x000fe40003fae000 */
[----:B------:R-:W-:Y:S02]  /*1b020*/  F2FP.BF16.F32.PACK_AB R69, R115, R114 ;  /* 0x000000727345723e */ /* 0x000fe400000010ff */
[----:B------:R2:W-:Y:S01]  /*1b030*/  STL [R1+0x2c], R4 ;  /* 0x00002c0401007387 */ /* 0x0005e20000100800 */
[----:B------:R-:W-:Y:S01]  /*1b040*/  @!P6 FMUL R77, R77, 0.5 ;  /* 0x3f0000004d4de820 */ /* 0x000fe20000400000 */
[----:B------:R-:W1:Y:S01]  /*1b050*/  MUFU.EX2 R15, R74 ;  /* 0x0000004a000f7308 */ /* 0x000e620000000800 */
[----:B-----5:R-:W-:Y:S01]  /*1b060*/  @!P4 FMUL R21, R21, R21 ;  /* 0x000000151515c220 */ /* 0x020fe20000400000 */
        /* <DEDUP_REMOVED lines=8> */
[----:B------:R2:W-:Y:S01]  /*1b0f0*/  STL [R1+0x34], R6 ;  /* 0x0000340601007387 */ /* 0x0005e20000100800 */
[----:B------:R-:W-:Y:S01]  /*1b100*/  @!P4 FMUL R79, R79, 0.5 ;  /* 0x3f0000004f4fc820 */ /* 0x000fe20000400000 */
[----:B------:R-:W4:Y:S01]  /*1b110*/  MUFU.EX2 R13, R76 ;  /* 0x0000004c000d7308 */ /* 0x000f220000000800 */
[----:B-1----:R-:W-:Y:S01]  /*1b120*/  @!P2 FMUL R15, R15, R15 ;  /* 0x0000000f0f0fa220 */ /* 0x002fe20000400000 */
[----:B------:R-:W-:-:S02]  /*1b130*/  FSETP.GEU.AND P2, PT, R81, -126, PT ;  /* 0xc2fc00005100780b */ /* 0x000fc40003f4e000 */
[----:B------:R-:W-:Y:S02]  /*1b140*/  F2FP.BF16.F32.PACK_AB R72, R119, R118 ;  /* 0x000000767748723e */ /* 0x000fe400000010ff */
[----:B------:R2:W-:Y:S01]  /*1b150*/  STL [R1+0x38], R15 ;  /* 0x0000380f01007387 */ /* 0x0005e20000100800 */
        /* <DEDUP_REMOVED lines=10> */
[----:B------:R-:W-:Y:S02]  /*1b200*/  F2FP.BF16.F32.PACK_AB R74, R127, R126 ;  /* 0x0000007e7f4a723e */ /* 0x000fe400000010ff */
[----:B------:R2:W-:Y:S01]  /*1b210*/  STL [R1+0x40], R13 ;  /* 0x0000400d01007387 */ /* 0x0005e20000100800 */
[----:B------:R-:W-:Y:S01]  /*1b220*/  @!P1 FMUL R82, R82, 0.5 ;  /* 0x3f00000052529820 */ /* 0x000fe20000400000 */
[----:B------:R-:W4:Y:S01]  /*1b230*/  MUFU.EX2 R12, R79 ;  /* 0x0000004f000c7308 */ /* 0x000f220000000800 */
[----:B-1----:R-:W-:Y:S01]  /*1b240*/  @!P6 FMUL R14, R14, R14 ;  /* 0x0000000e0e0ee220 */ /* 0x002fe20000400000 */
[----:B------:R-:W-:Y:S02]  /*1b250*/  LOP3.LUT P6, RZ, R0, 0x3, R84, 0x48, !PT ;  /* 0x0000000300ff7812 */ /* 0x000fe400078c4854 */
[----:B------:R-:W-:Y:S02]  /*1b260*/  F2FP.BF16.F32.PACK_AB R75, R121, R120 ;  /* 0x00000078794b723e */ /* 0x000fe400000010ff */
[----:B------:R2:W-:Y:S01]  /*1b270*/  STL [R1+0x44], R14 ;  /* 0x0000440e01007387 */ /* 0x0005e20000100800 */
[----:B------:R-:W-:Y:S01]  /*1b280*/  @!P0 FMUL R83, R83, 0.5 ;  /* 0x3f00000053538820 */ /* 0x000fe20000400000 */
[----:B------:R-:W1:Y:S01]  /*1b290*/  MUFU.EX2 R9, R80 ;  /* 0x0000005000097308 */ /* 0x000e620000000800 */
[----:B-----5:R-:W-:Y:S01]  /*1b2a0*/  @!P5 FMUL R11, R11, R11 ;  /* 0x0000000b0b0bd220 */ /* 0x020fe20000400000 */
[----:B------:R-:W-:-:S02]  /*1b2b0*/  F2FP.BF16.F32.PACK_AB R76, R129, R128 ;  /* 0x00000080814c723e */ /* 0x000fc400000010ff */
[----:B------:R-:W-:Y:S02]  /*1b2c0*/  F2FP.BF16.F32.PACK_AB R77, R123, R122 ;  /* 0x0000007a7b4d723e */ /* 0x000fe400000010ff */
[----:B------:R2:W-:Y:S01]  /*1b2d0*/  STL [R1+0x48], R11 ;  /* 0x0000480b01007387 */ /* 0x0005e20000100800 */
[----:B------:R-:W-:Y:S01]  /*1b2e0*/  F2FP.BF16.F32.PACK_AB R78, R133, R132 ;  /* 0x00000084854e723e */ /* 0x000fe200000010ff */
[----:B------:R-:W5:Y:S01]  /*1b2f0*/  MUFU.EX2 R10, R81 ;  /* 0x00000051000a7308 */ /* 0x000f620000000800 */
[----:B----4-:R-:W-:Y:S01]  /*1b300*/  @!P4 FMUL R12, R12, R12 ;  /* 0x0000000c0c0cc220 */ /* 0x010fe20000400000 */
[----:B------:R-:W-:Y:S02]  /*1b310*/  F2FP.BF16.F32.PACK_AB R79, R125, R124 ;  /* 0x0000007c7d4f723e */ /* 0x000fe400000010ff */
[----:B------:R-:W-:Y:S02]  /*1b320*/  F2FP.BF16.F32.PACK_AB R84, R143, R142 ;  /* 0x0000008e8f54723e */ /* 0x000fe400000010ff */
[----:B------:R2:W-:Y:S01]  /*1b330*/  STL [R1+0x4c], R12 ;  /* 0x00004c0c01007387 */ /* 0x0005e20000100800 */
[----:B---3--:R-:W-:Y:S01]  /*1b340*/  F2FP.BF16.F32.PACK_AB R46, R46, R5 ;  /* 0x000000052e2e723e */ /* 0x008fe200000010ff */
[----:B------:R-:W3:Y:S01]  /*1b350*/  MUFU.EX2 R3, R82 ;  /* 0x0000005200037308 */ /* 0x000ee20000000800 */
[----:B-1----:R-:W-:Y:S01]  /*1b360*/  @!P3 FMUL R9, R9, R9 ;  /* 0x000000090909b220 */ /* 0x002fe20000400000 */
[----:B------:R-:W-:-:S02]  /*1b370*/  F2FP.BF16.F32.PACK_AB R80, R137, R136 ;  /* 0x000000888950723e */ /* 0x000fc400000010ff */
[----:B------:R-:W-:Y:S02]  /*1b380*/  F2FP.BF16.F32.PACK_AB R47, R4, R7 ;  /* 0x00000007042f723e */ /* 0x000fe400000010ff */
[----:B------:R2:W-:Y:S01]  /*1b390*/  STL [R1+0x58], R9 ;  /* 0x0000580901007387 */ /* 0x0005e20000100800 */
[----:B------:R-:W-:Y:S01]  /*1b3a0*/  F2FP.BF16.F32.PACK_AB R48, R6, R21 ;  /* 0x000000150630723e */ /* 0x000fe200000010ff */
[----:B------:R-:W1:Y:S01]  /*1b3b0*/  MUFU.EX2 R8, R83 ;  /* 0x0000005300087308 */ /* 0x000e620000000800 */
        /* <DEDUP_REMOVED lines=10> */
[----:B-1----:R-:W-:Y:S01]  /*1b460*/  @!P0 FMUL R8, R8, R8 ;  /* 0x0000000808088220 */ /* 0x002fe20000400000 */
[----:B------:R-:W-:-:S04]  /*1b470*/  F2FP.BF16.F32.PACK_AB R83, R135, R134 ;  /* 0x000000868753723e */ /* 0x000fc800000010ff */
[----:B------:R2:W-:Y:S01]  /*1b480*/  STL [R1+0x54], R8 ;  /* 0x0000540801007387 */ /* 0x0005e20000100800 */
[----:B------:R-:W-:Y:S01]  /*1b490*/  F2FP.BF16.F32.PACK_AB R53, R8, R3 ;  /* 0x000000030835723e */ /* 0x000fe200000010ff */
[----:B------:R-:W-:Y:S06]  /*1b4a0*/  @!P6 BRA `(.L_x_294) ;  /* 0x000000000040e947 */ /* 0x000fec0003800000 */
[----:B--2---:R-:W-:Y:S01]  /*1b4b0*/  MOV R14, 0x8 ;  /* 0x00000008000e7802 */ /* 0x004fe20000000f00 */
        /* <DEDUP_REMOVED lines=15> */
.L_x_294:
[----:B------:R-:W-:Y:S05]  /*1b5b0*/  WARPSYNC.ALL ;  /* 0x0000000000007948 */ /* 0x000fea0003800000 */
[----:B------:R1:W-:Y:S01]  /*1b5c0*/  STTM.x32 tmem[UR36], R56 ;  /* 0x00000038000079ed */ /* 0x0003e200082c0024 */
[----:B------:R-:W3:Y:S01]  /*1b5d0*/  LDCU UR4, c[0x0][0x704] ;  /* 0x0000e080ff0477ac */ /* 0x000ee20008000800 */
[----:B-1----:R-:W4:Y:S01]  /*1b5e0*/  LDL R87, [R1+0x64] ;  /* 0x0000640001577983 */ /* 0x002f220000100800 */
[----:B------:R-:W1:Y:S02]  /*1b5f0*/  S2R R60, SR_TID.X ;  /* 0x00000000003c7919 */ /* 0x000e640000002100 */
[----:B-1----:R-:W-:-:S02]  /*1b600*/  SHF.R.U32.HI R61, RZ, 0x5, R60 ;  /* 0x00000005ff3d7819 */ /* 0x002fc4000001163c */
[----:B----4-:R-:W-:-:S04]  /*1b610*/  FSETP.NEU.AND P0, PT, R87, -INF , PT ;  /* 0xff8000005700780b */ /* 0x010fc80003f0d000 */
[----:B------:R-:W-:-:S05]  /*1b620*/  FSEL R0, R87, RZ, P0 ;  /* 0x000000ff57007208 */ /* 0x000fca0000000000 */
[----:B---3--:R-:W-:-:S04]  /*1b630*/  FMUL R0, R0, -UR4 ;  /* 0x8000000400007c20 */ /* 0x008fc80008400000 */
[--C-:B------:R-:W-:Y:S02]  /*1b640*/  FFMA2 R54, R54.F32x2.HI_LO, UR4.F32, R0.reuse.F32 ;  /* 0x0000000436367c49 */ /* 0x100fe40009200000 */
[----:B------:R-:W-:Y:S01]  /*1b650*/  FFMA2 R146, R146.F32x2.HI_LO, UR4.F32, R0.F32 ;  /* 0x0000000492927c49 */ /* 0x000fe20009200000 */
[----:B------:R-:W-:Y:S02]  /*1b660*/  UIADD3 UR4, UPT, UPT, UR36, 0x20, URZ ;  /* 0x0000002024047890 */ /* 0x000fe4000fffe0ff */
[----:B------:R-:W-:Y:S02]  /*1b670*/  FSETP.GEU.AND P4, PT, R54, -126, PT ;  /* 0xc2fc00003600780b */ /* 0x000fe40003f8e000 */
[----:B------:R-:W-:Y:S01]  /*1b680*/  FSETP.GEU.AND P3, PT, R55, -126, PT ;  /* 0xc2fc00003700780b */ /* 0x000fe20003f6e000 */
[----:B------:R-:W-:Y:S01]  /*1b690*/  USHF.R.U32.HI UR4, URZ, 0x15, UR4 ;  /* 0x00000015ff047899 */ /* 0x000fe20008011604 */
[----:B------:R-:W-:Y:S02]  /*1b6a0*/  FSETP.GEU.AND P2, PT, R146, -126, PT ;  /* 0xc2fc00009200780b */ /* 0x000fe40003f4e000 */
[----:B------:R-:W-:-:S03]  /*1b6b0*/  FSETP.GEU.AND P1, PT, R147, -126, PT ;  /* 0xc2fc00009300780b */ /* 0x000fc60003f2e000 */
[----:B------:R-:W-:-:S04]  /*1b6c0*/  MOV R0, UR4 ;  /* 0x0000000400007c02 */ /* 0x000fc80008000f00 */
[----:B------:R-:W-:Y:S01]  /*1b6d0*/  @!P4 FMUL R54, R54, 0.5 ;  /* 0x3f0000003636c820 */ /* 0x000fe20000400000 */
[----:B------:R-:W-:Y:S01]  /*1b6e0*/  LOP3.LUT P0, RZ, R0, 0x3, R61, 0x48, !PT ;  /* 0x0000000300ff7812 */ /* 0x000fe2000780483d */
[----:B------:R-:W-:Y:S02]  /*1b6f0*/  @!P3 FMUL R55, R55, 0.5 ;  /* 0x3f0000003737b820 */ /* 0x000fe40000400000 */
[----:B------:R-:W-:Y:S01]  /*1b700*/  @!P2 FMUL R146, R146, 0.5 ;  /* 0x3f0000009292a820 */ /* 0x000fe20000400000 */
[----:B------:R-:W1:Y:S01]  /*1b710*/  MUFU.EX2 R58, R54 ;  /* 0x00000036003a7308 */ /* 0x000e620000000800 */
[----:B------:R-:W-:-:S07]  /*1b720*/  @!P1 FMUL R147, R147, 0.5 ;  /* 0x3f00000093939820 */ /* 0x000fce0000400000 */
[----:B------:R-:W3:Y:S08]  /*1b730*/  MUFU.EX2 R59, R55 ;  /* 0x00000037003b7308 */ /* 0x000ef00000000800 */
[----:B------:R-:W4:Y:S01]  /*1b740*/  MUFU.EX2 R56, R146 ;  /* 0x0000009200387308 */ /* 0x000f220000000800 */
[----:B-1----:R-:W-:-:S07]  /*1b750*/  @!P4 FMUL R58, R58, R58 ;  /* 0x0000003a3a3ac220 */ /* 0x002fce0000400000 */
[----:B------:R-:W1:Y:S01]  /*1b760*/  MUFU.EX2 R57, R147 ;  /* 0x0000009300397308 */ /* 0x000e620000000800 */
[----:B---3--:R-:W-:-:S05]  /*1b770*/  @!P3 FMUL R59, R59, R59 ;  /* 0x0000003b3b3bb220 */ /* 0x008fca0000400000 */
[----:B------:R-:W-:Y:S01]  /*1b780*/  F2FP.BF16.F32.PACK_AB R54, R59, R58 ;  /* 0x0000003a3b36723e */ /* 0x000fe200000010ff */
[----:B----4-:R-:W-:Y:S01]  /*1b790*/  @!P2 FMUL R56, R56, R56 ;  /* 0x000000383838a220 */ /* 0x010fe20000400000 */
[----:B-1----:R-:W-:-:S05]  /*1b7a0*/  @!P1 FMUL R57, R57, R57 ;  /* 0x0000003939399220 */ /* 0x002fca0000400000 */
        /* <DEDUP_REMOVED lines=18> */
.L_x_295:
[----:B------:R-:W-:Y:S01]  /*1b8d0*/  MOV R0, UR48 ;  /* 0x0000003000007c02 */ /* 0x000fe20008000f00 */
[----:B------:R-:W-:Y:S05]  /*1b8e0*/  WARPSYNC.ALL ;  /* 0x0000000000007948 */ /* 0x000fea0003800000 */
[----:B------:R-:W-:Y:S01]  /*1b8f0*/  ISETP.GT.U32.AND P1, PT, R0, 0x1, PT ;  /* 0x000000010000780c */ /* 0x000fe20003f24070 */
[----:B------:R1:W-:Y:S01]  /*1b900*/  STTM.x32 tmem[UR36+0x20], R24 ;  /* 0x00002018000079ed */ /* 0x0003e200082c0024 */
[----:B------:R-:W3:Y:S11]  /*1b910*/  FENCE.VIEW.ASYNC.T ;  /* 0x00000000000073c6 */ /* 0x000ef60000000200 */
[----:B------:R-:W-:Y:S05]  /*1b920*/  @P1 BRA `(.L_x_296) ;  /* 0x0000000000081947 */ /* 0x000fea0003800000 */
[----:B------:R-:W-:Y:S05]  /*1b930*/  BPT.TRAP 0x1 ;  /* 0x000000040000795c */ /* 0x000fea0000300000 */
[----:B------:R-:W-:Y:S05]  /*1b940*/  BPT.TRAP 0x1 ;  /* 0x000000040000795c */ /* 0x000fea0000300000 */
.L_x_296:
[----:B------:R-:W4:Y:S01]  /*1b950*/  S2UR UR5, SR_CgaCtaId ;  /* 0x00000000000579c3 */ /* 0x000f220000008800 */
[----:B------:R-:W-:Y:S01]  /*1b960*/  UISETP.NE.AND UP0, UPT, UR40, URZ, UPT ;  /* 0x000000ff2800728c */ /* 0x000fe2000bf05270 */
[----:B------:R-:W-:-:S06]  /*1b970*/  UMOV UR4, 0x400 ;  /* 0x0000040000047882 */ /* 0x000fcc0000000000 */
[----:B------:R-:W5:Y:S01]  /*1b980*/  S2UR UR6, SR_CgaCtaId ;  /* 0x00000000000679c3 */ /* 0x000f620000008800 */
[----:B----4-:R-:W-:-:S04]  /*1b990*/  ULEA UR5, UR5, UR4, 0x18 ;  /* 0x0000000405057291 */ /* 0x010fc8000f8ec0ff */
[----:B------:R-:W-:Y:S02]  /*1b9a0*/  UIADD3 UR4, UPT, UPT, UR5, 0x38068, URZ ;  /* 0x0003806805047890 */ /* 0x000fe4000fffe0ff */
[----:B------:R-:W-:-:S04]  /*1b9b0*/  @UP0 UIADD3 UR4, UPT, UPT, UR5, 0x38058, URZ ;  /* 0x0003805805040890 */ /* 0x000fc8000fffe0ff */
[----:B-----5:R-:W-:-:S09]  /*1b9c0*/  UPRMT UR4, UR6, 0x654, UR4 ;  /* 0x0000065406047896 */ /* 0x020fd20008000004 */
[----:B---3--:R-:W-:Y:S01]  /*1b9d0*/  SYNCS.ARRIVE.TRANS64.RED.A1T0 RZ, [UR4], RZ ;  /* 0x000000ffffff79a7 */ /* 0x008fe20008100404 */
[----:B------:R-:W-:Y:S02]  /*1b9e0*/  USEL UR4, UR42, UR43, UP0 ;  /* 0x0000002b2a047287 */ /* 0x000fe40008000000 */
[----:B------:R-:W-:Y:S02]  /*1b9f0*/  UISETP.NE.AND UP0, UPT, UR47, URZ, UPT ;  /* 0x000000ff2f00728c */ /* 0x000fe4000bf05270 */
[----:B------:R-:W-:-:S07]  /*1ba00*/  ULOP3.LUT UR37, UR4, 0x1, URZ, 0x3c, !UPT ;  /* 0x0000000104257892 */ /* 0x000fce000f8e3cff */
[----:B------:R-:W-:Y:S05]  /*1ba10*/  BRA.U UP0, `(.L_x_297) ;  /* 0x0000000100047547 */ /* 0x000fea000b800000 */
[----:B------:R-:W-:Y:S05]  /*1ba20*/  BPT.TRAP 0x1 ;  /* 0x000000040000795c */ /* 0x000fea0000300000 */
.L_x_297:
[----:B------:R-:W-:Y:S01]  /*1ba30*/  UISETP.NE.AND UP0, UPT, UR40, URZ, UPT ;  /* 0x000000ff2800728c */ /* 0x000fe2000bf05270 */
[----:B------:R-:W-:Y:S01]  /*1ba40*/  FADD2 R90, R90.F32x2.HI_LO, RZ.F32 ;  /* 0x000000ff5a5a724b */ /* 0x000fe20000200000 */
[----:B------:R-:W-:Y:S01]  /*1ba50*/  FSETP.NEU.AND P0, PT, R87, -INF , PT ;  /* 0xff8000005700780b */ /* 0x000fe20003f0d000 */
[----:B------:R-:W-:Y:S01]  /*1ba60*/  FADD2 R92, R92.F32x2.HI_LO, RZ.F32 ;  /* 0x000000ff5c5c724b */ /* 0x000fe20000200000 */
[----:B------:R-:W-:Y:S01]  /*1ba70*/  USEL UR4, UR45, UR46, UP0 ;  /* 0x0000002e2d047287 */ /* 0x000fe20008000000 */
[----:B------:R-:W-:Y:S01]  /*1ba80*/  FADD2 R90, R90.F32x2.HI_LO, R98.F32x2.HI_LO ;  /* 0x000000625a5a724b */ /* 0x000fe20000000000 */
[----:B--2---:R-:W-:Y:S01]  /*1ba90*/  FSEL R4, R87, RZ, P0 ;  /* 0x000000ff57047208 */ /* 0x004fe20000000000 */
[----:B------:R-:W-:Y:S01]  /*1baa0*/  FADD2 R94, R94.F32x2.HI_LO, RZ.F32 ;  /* 0x000000ff5e5e724b */ /* 0x000fe20000200000 */
[----:B------:R-:W-:Y:S01]  /*1bab0*/  ULOP3.LUT UR36, UR4, 0x1, URZ, 0x3c, !UPT ;  /* 0x0000000104247892 */ /* 0x000fe2000f8e3cff */
[----:B------:R-:W-:Y:S01]  /*1bac0*/  FADD2 R92, R92.F32x2.HI_LO, R100.F32x2.HI_LO ;  /* 0x000000645c5c724b */ /* 0x000fe20000000000 */
[----:B------:R-:W-:Y:S01]  /*1bad0*/  UIADD3 UR4, UPT, UPT, UR5, 0x38088, URZ ;  /* 0x0003808805047890 */ /* 0x000fe2000fffe0ff */
[----:B------:R-:W-:Y:S01]  /*1bae0*/  FADD2 R94, R94.F32x2.HI_LO, R102.F32x2.HI_LO ;  /* 0x000000665e5e724b */ /* 0x000fe20000000000 */
[----:B------:R-:W-:Y:S01]  /*1baf0*/  @UP0 UIADD3 UR4, UPT, UPT, UR5, 0x38078, URZ ;  /* 0x0003807805040890 */ /* 0x000fe2000fffe0ff */
[----:B------:R-:W-:Y:S01]  /*1bb00*/  FADD2 R90, R90.F32x2.HI_LO, R106.F32x2.HI_LO ;  /* 0x0000006a5a5a724b */ /* 0x000fe20000000000 */
[----:B------:R-:W-:Y:S01]  /*1bb10*/  MOV R0, UR36 ;  /* 0x0000002400007c02 */ /* 0x000fe20008000f00 */
[----:B------:R-:W-:Y:S01]  /*1bb20*/  FADD2 R92, R92.F32x2.HI_LO, R108.F32x2.HI_LO ;  /* 0x0000006c5c5c724b */ /* 0x000fe20000000000 */
[----:B------:R-:W-:Y:S01]  /*1bb30*/  FSETP.NEU.AND P0, PT, R17, R4, PT ;  /* 0x000000041100720b */ /* 0x000fe20003f0d000 */
[----:B------:R-:W-:Y:S01]  /*1bb40*/  FADD2 R94, R94.F32x2.HI_LO, R110.F32x2.HI_LO ;  /* 0x0000006e5e5e724b */ /* 0x000fe20000000000 */
[----:B------:R-:W-:Y:S01]  /*1bb50*/  SHF.L.U32 R0, R0, 0x1f, RZ ;  /* 0x0000001f00007819 */ /* 0x000fe200000006ff */
[----:B------:R-:W-:-:S02]  /*1bb60*/  FADD2 R90, R90.F32x2.HI_LO, R114.F32x2.HI_LO ;  /* 0x000000725a5a724b */ /* 0x000fc40000000000 */
[----:B------:R-:W-:Y:S01]  /*1bb70*/  FADD2 R92, R92.F32x2.HI_LO, R116.F32x2.HI_LO ;  /* 0x000000745c5c724b */ /* 0x000fe20000000000 */
[----:B------:R-:W2:Y:S01]  /*1bb80*/  SYNCS.PHASECHK.TRANS64.TRYWAIT P2, [UR4], R0 ;  /* 0x00000000ff0075a7 */ /* 0x000ea20008041104 */
[----:B------:R-:W-:Y:S02]  /*1bb90*/  FADD2 R94, R94.F32x2.HI_LO, R18.F32x2.HI_LO ;  /* 0x000000125e5e724b */ /* 0x000fe40000000000 */
[----:B------:R-:W-:Y:S02]  /*1bba0*/  FADD2 R90, R90.F32x2.HI_LO, R22.F32x2.HI_LO ;  /* 0x000000165a5a724b */ /* 0x000fe40000000000 */
[----:B------:R-:W-:Y:S02]  /*1bbb0*/  FADD2 R92, R92.F32x2.HI_LO, R126.F32x2.HI_LO ;  /* 0x0000007e5c5c724b */ /* 0x000fe40000000000 */
[----:B------:R-:W-:Y:S02]  /*1bbc0*/  FADD2 R94, R94.F32x2.HI_LO, R120.F32x2.HI_LO ;  /* 0x000000785e5e724b */ /* 0x000fe40000000000 */
[----:B------:R-:W-:Y:S01]  /*1bbd0*/  FADD2 R90, R90.F32x2.HI_LO, R122.F32x2.HI_LO ;  /* 0x0000007a5a5a724b */ /* 0x000fe20000000000 */
[----:B--2---:R-:W-:Y:S06]  /*1bbe0*/  @!P2 BRA `(.L_x_298) ;  /* 0x00000070007ca947 */ /* 0x004fec0003800000 */
.L_x_481:
[----:B------:R-:W-:Y:S01]  /*1bbf0*/  BSSY.RECONVERGENT B0, `(.L_x_299) ;  /* 0x000000b000007945 */ /* 0x000fe20003800200 */
[----:B--2---:R-:W-:-:S03]  /*1bc00*/  MOV R3, 0x3f000000 ;  /* 0x3f00000000037802 */ /* 0x004fc60000000f00 */
[----:B------:R-:W-:Y:S05]  /*1bc10*/  @!P0 BRA `(.L_x_300) ;  /* 0x0000000000208947 */ /* 0x000fea0003800000 */
[----:B------:R-:W2:Y:S01]  /*1bc20*/  LDCU UR4, c[0x0][0x704] ;  /* 0x0000e080ff0477ac */ /* 0x000ea20008000800 */
[----:B------:R-:W-:-:S04]  /*1bc30*/  FADD R0, -R4, R17 ;  /* 0x0000001104007221 */ /* 0x000fc80000000100 */
[----:B--2---:R-:W-:-:S05]  /*1bc40*/  FMUL R0, R0, UR4 ;  /* 0x0000000400007c20 */ /* 0x004fca0008400000 */
[----:B------:R-:W-:-:S13]  /*1bc50*/  FSETP.GEU.AND P0, PT, R0, -126, PT ;  /* 0xc2fc00000000780b */ /* 0x000fda0003f0e000 */
[----:B------:R-:W-:-:S04]  /*1bc60*/  @!P0 FMUL R0, R0, 0.5 ;  /* 0x3f00000000008820 */ /* 0x000fc80000400000 */
[----:B------:R-:W2:Y:S02]  /*1bc70*/  MUFU.EX2 R3, R0 ;  /* 0x0000000000037308 */ /* 0x000ea40000000800 */
[----:B--2---:R-:W-:-:S04]  /*1bc80*/  @!P0 FMUL R3, R3, R3 ;  /* 0x0000000303038220 */ /* 0x004fc80000400000 */
[----:B------:R-:W-:Y:S02]  /*1bc90*/  FMUL R3, R3, 0.5 ;  /* 0x3f00000003037820 */ /* 0x000fe40000400000 */
.L_x_300:
[----:B------:R-:W-:Y:S05]  /*1bca0*/  BSYNC.RECONVERGENT B0 ;  /* 0x0000000000007941 */ /* 0x000fea0003800200 */
.L_x_299:
        /* <DEDUP_REMOVED lines=47> */
[----:B--2---:R-:W-:Y:S02]  /*1bfa0*/  FADD2 R90, R90.F32x2.HI_LO, R24.F32x2.HI_LO ;  /* 0x000000185a5a724b */ /* 0x004fe40000000000 */
[----:B---3--:R-:W-:Y:S02]  /*1bfb0*/  FADD2 R92, R92.F32x2.HI_LO, R22.F32x2.HI_LO ;  /* 0x000000165c5c724b */ /* 0x008fe40000000000 */
[----:B----4-:R-:W-:Y:S02]  /*1bfc0*/  FADD2 R94, R94.F32x2.HI_LO, R20.F32x2.HI_LO ;  /* 0x000000145e5e724b */ /* 0x010fe40000000000 */
[----:B-----5:R-:W-:-:S02]  /*1bfd0*/  FADD2 R88, R88.F32x2.HI_LO, R12.F32x2.HI_LO ;  /* 0x0000000c5858724b */ /* 0x020fc40000000000 */
        /* <DEDUP_REMOVED lines=9> */
[----:B------:R-:W-:-:S04]  /*1c070*/  FADD2 R88, R88.F32x2.HI_LO, R90.F32x2.HI_LO ;  /* 0x0000005a5858724b */ /* 0x000fc80000000000 */
[----:B------:R-:W-:-:S04]  /*1c080*/  FADD2 R88, R88.F32x2.HI_LO, R92.F32x2.HI_LO ;  /* 0x0000005c5858724b */ /* 0x000fc80000000000 */
[----:B------:R-:W-:-:S05]  /*1c090*/  FADD R0, R88, R89 ;  /* 0x0000005958007221 */ /* 0x000fca0000000000 */
[----:B------:R1:W-:Y:S01]  /*1c0a0*/  STL [R1+0x60], R0 ;  /* 0x0000600001007387 */ /* 0x0003e20000100800 */
[----:B------:R-:W-:Y:S05]  /*1c0b0*/  @P1 BRA `(.L_x_301) ;  /* 0x0000000000041947 */ /* 0x000fea0003800000 */
[----:B------:R-:W-:Y:S05]  /*1c0c0*/  BPT.TRAP 0x1 ;  /* 0x000000040000795c */ /* 0x000fea0000300000 */
.L_x_301:
[----:B------:R-:W-:Y:S01]  /*1c0d0*/  UISETP.NE.AND UP0, UPT, UR40, URZ, UPT ;  /* 0x000000ff2800728c */ /* 0x000fe2000bf05270 */
[----:B-1----:R-:W-:Y:S01]  /*1c0e0*/  IMAD.U32 R0, RZ, RZ, UR37 ;  /* 0x00000025ff007e24 */ /* 0x002fe2000f8e00ff */
[----:B------:R-:W-:Y:S01]  /*1c0f0*/  UIADD3 UR4, UPT, UPT, UR5, 0x38060, URZ ;  /* 0x0003806005047890 */ /* 0x000fe2000fffe0ff */
[----:B------:R-:W-:Y:S01]  /*1c100*/  IMAD.U32 R16, R60, 0x10000, RZ ;  /* 0x000100003c107824 */ /* 0x000fe200078e00ff */
[----:B------:R-:W-:Y:S02]  /*1c110*/  LOP3.LUT R61, R61, 0x3, RZ, 0xc0, !PT ;  /* 0x000000033d3d7812 */ /* 0x000fe400078ec0ff */
[----:B------:R-:W-:Y:S02]  /*1c120*/  SHF.L.U32 R0, R0, 0x1f, RZ ;  /* 0x0000001f00007819 */ /* 0x000fe400000006ff */
[----:B------:R-:W-:-:S03]  /*1c130*/  LOP3.LUT R16, R16, 0x600000, RZ, 0xc0, !PT ;  /* 0x0060000010107812 */ /* 0x000fc600078ec0ff */
[----:B------:R-:W-:Y:S01]  /*1c140*/  @UP0 UIADD3 UR4, UPT, UPT, UR5, 0x38050, URZ ;  /* 0x0003805005040890 */ /* 0x000fe2000fffe0ff */
[----:B------:R-:W-:Y:S01]  /*1c150*/  SHF.R.U32.HI R4, RZ, 0x15, R16 ;  /* 0x00000015ff047819 */ /* 0x000fe20000011610 */
[----:B------:R-:W-:-:S03]  /*1c160*/  USEL UR5, URZ, 0x80, UP0 ;  /* 0x00000080ff057887 */ /* 0x000fc60008000000 */
[----:B------:R-:W-:-:S03]  /*1c170*/  ISETP.NE.AND P0, PT, R61, R4, PT ;  /* 0x000000043d00720c */ /* 0x000fc60003f05270 */
[----:B------:R-:W-:Y:S01]  /*1c180*/  LOP3.LUT R16, R16, UR5, RZ, 0xfc, !PT ;  /* 0x0000000510107c12 */ /* 0x000fe2000f8efcff */
[----:B------:R-:W1:Y:S02]  /*1c190*/  SYNCS.PHASECHK.TRANS64.TRYWAIT P1, [UR4], R0 ;  /* 0x00000000ff0075a7 */ /* 0x000e640008021104 */
[----:B-1----:R-:W-:Y:S07]  /*1c1a0*/  @!P1 BRA `(.L_x_302) ;  /* 0x0000006c00249947 */ /* 0x002fee0003800000 */
.L_x_483:
        /* <DEDUP_REMOVED lines=17> */
.L_x_303:
[----:B------:R-:W-:Y:S05]  /*1c2c0*/  WARPSYNC.ALL ;  /* 0x0000000000007948 */ /* 0x000fea0003800000 */
[----:B------:R-:W2:Y:S01]  /*1c2d0*/  LDL.LU.64 R18, [R1+0x60] ;  /* 0x0000600001127983 */ /* 0x000ea20000300a00 */
[----:B------:R-:W-:Y:S01]  /*1c2e0*/  R2UR UR4, R16 ;  /* 0x00000000100472ca */ /* 0x000fe200000e0000 */
[----:B------:R-:W-:Y:S02]  /*1c2f0*/  UISETP.NE.AND UP0, UPT, UR40, URZ, UPT ;  /* 0x000000ff2800728c */ /* 0x000fe4000bf05270 */
[----:B------:R-:W-:Y:S02]  /*1c300*/  ULOP3.LUT UR44, UR44, 0x1, URZ, 0x3c, !UPT ;  /* 0x000000012c2c7892 */ /* 0x000fe4000f8e3cff */
[----:B------:R-:W-:-:S02]  /*1c310*/  USEL UR46, UR46, UR36, UP0 ;  /* 0x000000242e2e7287 */ /* 0x000fc40008000000 */
[----:B------:R-:W-:Y:S02]  /*1c320*/  USEL UR45, UR36, UR45, UP0 ;  /* 0x0000002d242d7287 */ /* 0x000fe40008000000 */
[----:B------:R-:W-:Y:S02]  /*1c330*/  USEL UR43, UR43, UR37, UP0 ;  /* 0x000000252b2b7287 */ /* 0x000fe40008000000 */
[----:B------:R-:W-:Y:S02]  /*1c340*/  USEL UR42, UR37, UR42, UP0 ;  /* 0x0000002a252a7287 */ /* 0x000fe40008000000 */
[----:B--2---:R3:W-:Y:S10]  /*1c350*/  STTM.x2 tmem[UR4], R18 ;  /* 0x00000012000079ed */ /* 0x0047f400080c0004 */
.L_x_284:
[----:B------:R-:W-:-:S09]  /*1c360*/  UISETP.NE.AND UP0, UPT, UR47, URZ, UPT ;  /* 0x000000ff2f00728c */ /* 0x000fd2000bf05270 */
[----:B------:R-:W-:Y:S05]  /*1c370*/  BRA.U UP0, `(.L_x_304) ;  /* 0x0000000100047547 */ /* 0x000fea000b800000 */
[----:B------:R-:W-:Y:S05]  /*1c380*/  BPT.TRAP 0x1 ;  /* 0x000000040000795c */ /* 0x000fea0000300000 */
.L_x_304:
[----:B------:R-:W4:Y:S01]  /*1c390*/  S2UR UR4, SR_CgaCtaId ;  /* 0x00000000000479c3 */ /* 0x000f220000008800 */
[----:B------:R-:W-:Y:S01]  /*1c3a0*/  UISETP.NE.AND UP1, UPT, UR40, URZ, UPT ;  /* 0x000000ff2800728c */ /* 0x000fe2000bf25270 */
[----:B------:R-:W-:-:S03]  /*1c3b0*/  UMOV UR5, 0x400 ;  /* 0x0000040000057882 */ /* 0x000fc60000000000 */
[----:B------:R-:W-:-:S04]  /*1c3c0*/  USEL UR6, UR45, UR46, UP1 ;  /* 0x0000002e2d067287 */ /* 0x000fc80008800000 */
[----:B------:R-:W-:Y:S02]  /*1c3d0*/  ULOP3.LUT UR6, UR6, 0x1, URZ, 0x3c, !UPT ;  /* 0x0000000106067892 */ /* 0x000fe4000f8e3cff */
[----:B----4-:R-:W-:-:S04]  /*1c3e0*/  ULEA UR4, UR4, UR5, 0x18 ;  /* 0x0000000504047291 */ /* 0x010fc8000f8ec0ff */
[----:B------:R-:W-:Y:S02]  /*1c3f0*/  UIADD3 UR5, UPT, UPT, UR4, 0x38080, URZ ;  /* 0x0003808004057890 */ /* 0x000fe4000fffe0ff */
[----:B------:R-:W-:-:S09]  /*1c400*/  @UP1 UIADD3 UR5, UPT, UPT, UR4, 0x38070, URZ ;  /* 0x0003807004051890 */ /* 0x000fd2000fffe0ff */
[----:B------:R-:W-:Y:S01]  /*1c410*/  SYNCS.ARRIVE.TRANS64.A1T0 RZ, [UR5], RZ ;  /* 0x000000ffffff79a7 */ /* 0x000fe20008100005 */
[----:B------:R-:W-:Y:S05]  /*1c420*/  BRA.U UP0, `(.L_x_305) ;  /* 0x0000000100047547 */ /* 0x000fea000b800000 */
[----:B------:R-:W-:Y:S05]  /*1c430*/  BPT.TRAP 0x1 ;  /* 0x000000040000795c */ /* 0x000fea0000300000 */
.L_x_305:
[----:B------:R-:W-:Y:S01]  /*1c440*/  UISETP.NE.AND UP0, UPT, UR40, URZ, UPT ;  /* 0x000000ff2800728c */ /* 0x000fe2000bf05270 */
[----:B-1----:R-:W-:Y:S01]  /*1c450*/  MOV R3, UR6 ;  /* 0x0000000600037c02 */ /* 0x002fe20008000f00 */
[----:B------:R-:W-:-:S03]  /*1c460*/  UIADD3 UR5, UPT, UPT, UR4, 0x38078, URZ ;  /* 0x0003807804057890 */ /* 0x000fc6000fffe0ff */
[----:B------:R-:W-:-:S06]  /*1c470*/  SHF.L.U32 R3, R3, 0x1f, RZ ;  /* 0x0000001f03037819 */ /* 0x000fcc00000006ff */
[----:B------:R-:W-:Y:S02]  /*1c480*/  @!UP0 UIADD3 UR5, UPT, UPT, UR4, 0x38088, URZ ;  /* 0x0003808804058890 */ /* 0x000fe4000fffe0ff */
[----:B------:R-:W-:-:S07]  /*1c490*/  UISETP.GT.U32.AND UP0, UPT, UR48, 0x1, UPT ;  /* 0x000000013000788c */ /* 0x000fce000bf04070 */
[----:B------:R-:W1:Y:S02]  /*1c4a0*/  SYNCS.PHASECHK.TRANS64.TRYWAIT P0, [UR5], R3 ;  /* 0x00000003ff0075a7 */ /* 0x000e640008001105 */
[----:B-1----:R-:W-:Y:S05]  /*1c4b0*/  @!P0 BRA `(.L_x_306) ;  /* 0x0000006800788947 */ /* 0x002fea0003800000 */
.L_x_485:
[----:B------:R-:W-:Y:S05]  /*1c4c0*/  BRA.U UP0, `(.L_x_307) ;  /* 0x0000000100087547 */ /* 0x000fea000b800000 */
[----:B------:R-:W-:Y:S05]  /*1c4d0*/  BPT.TRAP 0x1 ;  /* 0x000000040000795c */ /* 0x000fea0000300000 */
[----:B------:R-:W-:Y:S05]  /*1c4e0*/  BPT.TRAP 0x1 ;  /* 0x000000040000795c */ /* 0x000fea0000300000 */
.L_x_307:
[----:B------:R-:W4:Y:S01]  /*1c4f0*/  S2UR UR7, SR_CgaCtaId ;  /* 0x00000000000779c3 */ /* 0x000f220000008800 */
[----:B------:R-:W-:Y:S02]  /*1c500*/  UISETP.NE.AND UP0, UPT, UR40, URZ, UPT ;  /* 0x000000ff2800728c */ /* 0x000fe4000bf05270 */
[----:B------:R-:W-:Y:S02]  /*1c510*/  UIADD3 UR5, UPT, UPT, UR4, 0x38068, URZ ;  /* 0x0003806804057890 */ /* 0x000fe4000fffe0ff */
[----:B------:R-:W-:Y:S02]  /*1c520*/  USEL UR46, UR46, UR6, UP0 ;  /* 0x000000062e2e7287 */ /* 0x000fe40008000000 */
[----:B------:R-:W-:-:S05]  /*1c530*/  USEL UR45, UR6, UR45, UP0 ;  /* 0x0000002d062d7287 */ /* 0x000fca0008000000 */
[----:B------:R-:W-:Y:S02]  /*1c540*/  @UP0 UIADD3 UR5, UPT, UPT, UR4, 0x38058, URZ ;  /* 0x0003805804050890 */ /* 0x000fe4000fffe0ff */
[----:B------:R-:W-:-:S04]  /*1c550*/  USEL UR4, UR42, UR43, UP0 ;  /* 0x0000002b2a047287 */ /* 0x000fc80008000000 */
[----:B------:R-:W-:-:S04]  /*1c560*/  ULOP3.LUT UR4, UR4, 0x1, URZ, 0x3c, !UPT ;  /* 0x0000000104047892 */ /* 0x000fc8000f8e3cff */
[----:B------:R-:W-:Y:S02]  /*1c570*/  USEL UR42, UR4, UR42, UP0 ;  /* 0x0000002a042a7287 */ /* 0x000fe40008000000 */
[----:B----4-:R-:W-:Y:S02]  /*1c580*/  UPRMT UR5, UR7, 0x654, UR5 ;  /* 0x0000065407057896 */ /* 0x010fe40008000005 */
[----:B------:R-:W-:-:S07]  /*1c590*/  USEL UR43, UR43, UR4, UP0 ;  /* 0x000000042b2b7287 */ /* 0x000fce0008000000 */
[----:B------:R-:W-:Y:S05]  /*1c5a0*/  SYNCS.ARRIVE.TRANS64.RED.A1T0 RZ, [UR5], RZ ;  /* 0x000000ffffff79a7 */ /* 0x000fea0008100405 */
.L_x_259:
[----:B------:R-:W4:Y:S01]  /*1c5b0*/  LDCU UR4, c[0x0][0x370] ;  /* 0x00006e00ff0477ac */ /* 0x000f220008000800 */
[----:B------:R-:W-:Y:S01]  /*1c5c0*/  R2UR UR6, R2 ;  /* 0x00000000020672ca */ /* 0x000fe200000e0000 */
[----:B------:R-:W5:-:S12]  /*1c5d0*/  LDCU UR5, c[0x0][0x900] ;  /* 0x00012000ff0577ac */ /* 0x000f580008000800 */
[----:B----4-:R-:W-:-:S04]  /*1c5e0*/  UIADD3 UR6, UPT, UPT, UR4, UR6, URZ ;  /* 0x0000000604067290 */ /* 0x010fc8000fffe0ff */
[----:B-----5:R-:W-:Y:S02]  /*1c5f0*/  UISETP.GE.AND UP0, UPT, UR6, UR5, UPT ;  /* 0x000000050600728c */ /* 0x020fe4000bf06270 */
[----:B------:R-:W-:-:S07]  /*1c600*/  MOV R2, UR6 ;  /* 0x0000000600027c02 */ /* 0x000fce0008000f00 */
[----:B------:R-:W-:Y:S05]  /*1c610*/  BRA.U !UP0, `(.L_x_308) ;  /* 0xffffff5508ec7547 */ /* 0x000fea000b83ffff */
[----:B------:R-:W-:Y:S05]  /*1c620*/  EXIT ;  /* 0x000000000000794d */ /* 0x000fea0003800000 */
.L_x_26:
[----:B------:R-:W-:-:S05]  /*1c630*/  IMAD.MOV.U32 R0, RZ, RZ, -0x4 ;  /* 0xfffffffcff007424 */ /* 0x000fca00078e00ff */
[----:B------:R-:W-:-:S05]  /*1c640*/  VIADDMNMX.U32 R0, R3, R0, 0x2, PT ;  /* 0x0000000203007446 */ /* 0x000fca0003800000 */
[----:B------:R-:W-:-:S04]  /*1c650*/  IMAD.SHL.U32 R0, R0, 0x4, RZ ;  /* 0x0000000400007824 */ /* 0x000fc800078e00ff */
[----:B------:R-:W1:Y:S02]  /*1c660*/  LDC R4, c[0x2][R0] ;  /* 0x0080000000047b82 */ /* 0x000e640000000800 */
[----:B-1----:R-:W-:-:S04]  /*1c670*/  SHF.R.S32.HI R5, RZ, 0x1f, R4 ;  /* 0x0000001fff057819 */ /* 0x002fc80000011404 */
.L_x_538:
[----:B------:R-:W-:Y:S05]  /*1c680*/  BRX R4 -0x1c690                                                                                                                                                                                                                                                                                                                                                                                                                                                                                                                                                                                     (*"BRANCH_TARGETS .L_x_539,.L_x_540,.L_x_541"*) ;  /* 0xfffffe38045c7949 */ /* 0x000fea000383ffff */
.L_x_541:
[----:B------:R-:W-:-:S08]  /*1c690*/  NOP ;  /* 0x0000000000007918 */ /* 0x000fd00000000000 */
[----:B------:R-:W-:-:S00]  /*1c6a0*/  USETMAXREG.DEALLOC.CTAPOOL 0x18 ;  /* 0x00000018000079c8 */ /* 0x000fc000080e0500 */
[----:B------:R-:W-:Y:S05]  /*1c6b0*/  EXIT ;  /* 0x000000000000794d */ /* 0x000fea0003800000 */
.L_x_539:
[----:B------:R-:W-:-:S08]  /*1c6c0*/  NOP ;  /* 0x0000000000007918 */ /* 0x000fd00000000000 */
[----:B------:R-:W1:-:S00]  /*1c6d0*/  USETMAXREG.DEALLOC.CTAPOOL 0x20 ;  /* 0x00000020000079c8 */ /* 0x000e4000080e0500 */
[----:B-1----:R-:W1:Y:S01]  /*1c6e0*/  LDC R0, c[0x0][0x900] ;  /* 0x00024000ff007b82 */ /* 0x002e620000000800 */
[----:B------:R-:W-:-:S13]  /*1c6f0*/  R2UR UR4, R2 ;  /* 0x00000000020472ca */ /* 0x000fda00000e0000 */
[----:B-1----:R-:W-:-:S13]  /*1c700*/  ISETP.LE.AND P1, PT, R0, UR4, PT ;  /* 0x0000000400007c0c */ /* 0x002fda000bf23270 */
[----:B------:R-:W-:Y:S05]  /*1c710*/  @P1 EXIT ;  /* 0x000000000000194d */ /* 0x000fea0003800000 */
[----:B------:R-:W-:Y:S01]  /*1c720*/  HFMA2 R5, -RZ, RZ, 0, 5.9604644775390625e-08 ;  /* 0x00000001ff057431 */ /* 0x000fe200000001ff */
[----:B------:R-:W-:Y:S01]  /*1c730*/  PLOP3.LUT P5, PT, P5, P6, PT, 0xf8, 0x8f ;  /* 0x00000000008f781c */ /* 0x000fe20002fadf70 */
[----:B------:R-:W1:Y:S01]  /*1c740*/  LDCU.64 UR32, c[0x0][0x348] ;  /* 0x00006900ff2077ac */ /* 0x000e620008000a00 */
[----:B------:R-:W-:Y:S01]  /*1c750*/  UPLOP3.LUT UP1, UPT, UP2, UP3, UPT, 0xf8, 0x8f ;  /* 0x00000000008f789c */ /* 0x000fe20001727f70 */
[----:B------:R-:W-:Y:S01]  /*1c760*/  UMOV UR23, 0x1 ;  /* 0x0000000100177882 */ /* 0x000fe20000000000 */
[----:B------:R-:W-:-:S09]  /*1c770*/  UMOV UR15, URZ ;  /* 0x000000ff000f7c82 */ /* 0x000fd20008000000 */
.L_x_406:
[----:B--2---:R-:W2:Y:S01]  /*1c780*/  LDCU.64 UR6, c[0x0][0x908] ;  /* 0x00012100ff0677ac */ /* 0x004ea20008000a00 */
[----:B------:R-:W-:Y:S01]  /*1c790*/  R2UR UR11, R2 ;  /* 0x00000000020b72ca */ /* 0x000fe200000e0000 */
[----:B---3--:R-:W3:Y:S01]  /*1c7a0*/  LDCU UR10, c[0x0][0x904] ;  /* 0x00012080ff0a77ac */ /* 0x008ee20008000800 */
[----:B------:R-:W4:Y:S01]  /*1c7b0*/  LDCU.64 UR8, c[0x0][0x920] ;  /* 0x00012400ff0877ac */ /* 0x000f220008000a00 */
[----:B------:R-:W5:Y:S01]  /*1c7c0*/  LDCU UR12, c[0x0][0x91c] ;  /* 0x00012380ff0c77ac */ /* 0x000f620008000800 */
[----:B-1----:R-:W1:Y:S09]  /*1c7d0*/  LDCU.64 UR30, c[0x0][0x380] ;  /* 0x00007000ff1e77ac */ /* 0x002e720008000a00 */
[----:B--2---:R-:W-:-:S02]  /*1c7e0*/  UIMAD.WIDE.U32 UR4, UR11, UR6, URZ ;  /* 0x000000060b0472a5 */ /* 0x004fc4000f8e00ff */
[----:B---3--:R-:W-:-:S05]  /*1c7f0*/  UISETP.NE.AND UP2, UPT, UR10, 0x1, UPT ;  /* 0x000000010a00788c */ /* 0x008fca000bf45270 */
[----:B------:R-:W-:Y:S02]  /*1c800*/  UMOV UR4, UR5 ;  /* 0x0000000500047c82 */ /* 0x000fe40008000000 */
[----:B------:R-:W-:-:S04]  /*1c810*/  USHF.R.U32.HI UR4, URZ, UR7, UR4 ;  /* 0x00000007ff047299 */ /* 0x000fc80008011604 */
[----:B------:R-:W-:Y:S02]  /*1c820*/  USEL UR14, UR11, UR4, !UP2 ;  /* 0x000000040b0e7287 */ /* 0x000fe4000d000000 */
[----:B-----5:R-:W-:Y:S02]  /*1c830*/  UISETP.NE.AND UP2, UPT, UR12, 0x1, UPT ;  /* 0x000000010c00788c */ /* 0x020fe4000bf45270 */
[----:B----4-:R-:W-:-:S07]  /*1c840*/  UIMAD.WIDE.U32 UR4, UR14, UR8, URZ ;  /* 0x000000080e0472a5 */ /* 0x010fce000f8e00ff */
[----:B------:R-:W-:Y:S02]  /*1c850*/  UMOV UR4, UR5 ;  /* 0x0000000500047c82 */ /* 0x000fe40008000000 */
[----:B------:R-:W-:Y:S02]  /*1c860*/  USHF.R.U32.HI UR5, URZ, UR9, UR4 ;  /* 0x00000009ff057299 */ /* 0x000fe40008011604 */
[----:B------:R-:W-:Y:S02]  /*1c870*/  UIADD3 UR4, UPT, UPT, -UR14, URZ, URZ ;  /* 0x000000ff0e047290 */ /* 0x000fe4000fffe1ff */
[----:B------:R-:W-:Y:S02]  /*1c880*/  USEL UR6, UR14, UR5, !UP2 ;  /* 0x000000050e067287 */ /* 0x000fe4000d000000 */
[----:B------:R-:W-:Y:S02]  /*1c890*/  UIMAD UR4, UR10, UR4, UR11 ;  /* 0x000000040a0472a4 */ /* 0x000fe4000f8e020b */
[----:B-1----:R-:W-:-:S02]  /*1c8a0*/  UISETP.NE.AND UP2, UPT, UR31, URZ, UPT ;  /* 0x000000ff1f00728c */ /* 0x002fc4000bf45270 */
[----:B------:R-:W-:Y:S02]  /*1c8b0*/  USHF.L.U32 UR11, UR4, 0x8, URZ ;  /* 0x00000008040b7899 */ /* 0x000fe400080006ff */
[----:B------:R-:W-:Y:S02]  /*1c8c0*/  UIADD3 UR5, UPT, UPT, -UR6, URZ, URZ ;  /* 0x000000ff06057290 */ /* 0x000fe4000fffe1ff */
[----:B------:R-:W-:Y:S02]  /*1c8d0*/  UISETP.GE.OR UP2, UPT, UR11, UR30, !UP2 ;  /* 0x0000001e0b00728c */ /* 0x000fe4000d746670 */
[----:B------:R-:W-:-:S07]  /*1c8e0*/  UIMAD UR14, UR12, UR5, UR14 ;  /* 0x000000050c0e72a4 */ /* 0x000fce000f8e020e */
[----:B------:R-:W-:Y:S05]  /*1c8f0*/  BRA.U UP2, `(.L_x_309) ;  /* 0x0000003102087547 */ /* 0x000fea000b800000 */
[----:B------:R-:W1:Y:S01]  /*1c900*/  LDCU UR7, c[0x0][0x38c] ;  /* 0x00007180ff0777ac */ /* 0x000e620008000800 */
[----:B------:R-:W-:Y:S01]  /*1c910*/  BSSY.RECONVERGENT B0, `(.L_x_310) ;  /* 0x0000028000007945 */ /* 0x000fe20003800200 */
[----:B------:R-:W2:Y:S01]  /*1c920*/  LDCU.64 UR8, c[0x0][0x910] ;  /* 0x00012200ff0877ac */ /* 0x000ea20008000a00 */
[----:B------:R-:W3:Y:S01]  /*1c930*/  LDCU UR12, c[0x0][0x918] ;  /* 0x00012300ff0c77ac */ /* 0x000ee20008000800 */
[----:B-1----:R-:W-:Y:S01]  /*1c940*/  IMAD.U32 R4, RZ, RZ, UR7 ;  /* 0x00000007ff047e24 */ /* 0x002fe2000f8e00ff */
[----:B--2---:R-:W-:-:S04]  /*1c950*/  UIMAD.WIDE.U32 UR4, UR6, UR9, URZ ;  /* 0x00000009060472a5 */ /* 0x004fc8000f8e00ff */
[----:B------:R-:W-:Y:S01]  /*1c960*/  IABS R4, R4 ;  /* 0x0000000400047213 */ /* 0x000fe20000000000 */
[----:B------:R-:W-:-:S03]  /*1c970*/  UISETP.NE.AND UP2, UPT, UR8, 0x1, UPT ;  /* 0x000000010800788c */ /* 0x000fc6000bf45270 */
[----:B------:R-:W1:Y:S01]  /*1c980*/  I2F.RP R0, R4 ;  /* 0x0000000400007306 */ /* 0x000e620000209400 */
[----:B------:R-:W-:Y:S02]  /*1c990*/  UMOV UR4, UR5 ;  /* 0x0000000500047c82 */ /* 0x000fe40008000000 */
[----:B---3--:R-:W-:-:S04]  /*1c9a0*/  USHF.R.U32.HI UR12, URZ, UR12, UR4 ;  /* 0x0000000cff0c7299 */ /* 0x008fc80008011604 */
[----:B------:R-:W-:Y:S02]  /*1c9b0*/  USEL UR12, UR6, UR12, !UP2 ;  /* 0x0000000c060c7287 */ /* 0x000fe4000d000000 */
[----:B------:R-:W-:Y:S02]  /*1c9c0*/  UISETP.NE.AND UP2, UPT, UR7, URZ, UPT ;  /* 0x000000ff0700728c */ /* 0x000fe4000bf45270 */
[----:B------:R-:W-:Y:S01]  /*1c9d0*/  UIADD3 UR12, UPT, UPT, -UR12, URZ, URZ ;  /* 0x000000ff0c0c7290 */ /* 0x000fe2000fffe1ff */
[----:B-1----:R-:W1:Y:S03]  /*1c9e0*/  MUFU.RCP R6, R0 ;  /* 0x0000000000067308 */ /* 0x002e660000001000 */
[----:B------:R-:W-:-:S04]  /*1c9f0*/  UIMAD UR12, UR8, UR12, UR6 ;  /* 0x0000000c080c72a4 */ /* 0x000fc8000f8e0206 */
[----:B------:R-:W-:-:S04]  /*1ca00*/  ULOP3.LUT UR4, UR12, UR7, URZ, 0x3c, !UPT ;  /* 0x000000070c047292 */ /* 0x000fc8000f8e3cff */
[----:B------:R-:W-:Y:S01]  /*1ca10*/  UISETP.GE.AND UP3, UPT, UR4, URZ, UPT ;  /* 0x000000ff0400728c */ /* 0x000fe2000bf66270 */
[----:B-1----:R-:W-:Y:S02]  /*1ca20*/  IADD3 R6, PT, PT, R6, 0xffffffe, RZ ;  /* 0x0ffffffe06067810 */ /* 0x002fe40007ffe0ff */
[----:B------:R-:W-:Y:S02]  /*1ca30*/  MOV R0, UR12 ;  /* 0x0000000c00007c02 */ /* 0x000fe40008000f00 */
[----:B------:R-:W1:Y:S02]  /*1ca40*/  F2I.FTZ.U32.TRUNC.NTZ R7, R6 ;  /* 0x0000000600077305 */ /* 0x000e64000021f000 */
[----:B------:R-:W-:Y:S01]  /*1ca50*/  IABS R0, R0 ;  /* 0x0000000000007213 */ /* 0x000fe20000000000 */
[----:B-1----:R-:W-:Y:S02]  /*1ca60*/  IMAD.MOV R3, RZ, RZ, -R7 ;  /* 0x000000ffff037224 */ /* 0x002fe400078e0a07 */
[----:B------:R-:W-:-:S02]  /*1ca70*/  IMAD.MOV.U32 R6, RZ, RZ, RZ ;  /* 0x000000ffff067224 */ /* 0x000fc400078e00ff */
[----:B------:R-:W-:-:S04]  /*1ca80*/  IMAD R3, R3, R4, RZ ;  /* 0x0000000403037224 */ /* 0x000fc800078e02ff */
[----:B------:R-:W-:-:S06]  /*1ca90*/  IMAD.HI.U32 R3, R7, R3, R6 ;  /* 0x0000000307037227 */ /* 0x000fcc00078e0006 */
[----:B------:R-:W-:-:S05]  /*1caa0*/  IMAD.HI.U32 R6, R3, R0, RZ ;  /* 0x0000000003067227 */ /* 0x000fca00078e00ff */
[----:B------:R-:W-:-:S05]  /*1cab0*/  IADD3 R3, PT, PT, -R6, RZ, RZ ;  /* 0x000000ff06037210 */ /* 0x000fca0007ffe1ff */
[----:B------:R-:W-:-:S05]  /*1cac0*/  IMAD R3, R4, R3, R0 ;  /* 0x0000000304037224 */ /* 0x000fca00078e0200 */
[----:B------:R-:W-:-:S13]  /*1cad0*/  ISETP.GT.U32.AND P1, PT, R4, R3, PT ;  /* 0x000000030400720c */ /* 0x000fda0003f24070 */
[----:B------:R-:W-:Y:S01]  /*1cae0*/  @!P1 IMAD.IADD R3, R3, 0x1, -R4 ;  /* 0x0000000103039824 */ /* 0x000fe200078e0a04 */
[----:B------:R-:W-:-:S04]  /*1caf0*/  @!P1 IADD3 R6, PT, PT, R6, 0x1, RZ ;  /* 0x0000000106069810 */ /* 0x000fc80007ffe0ff */
[----:B------:R-:W-:-:S13]  /*1cb00*/  ISETP.GE.U32.AND P2, PT, R3, R4, PT ;  /* 0x000000040300720c */ /* 0x000fda0003f46070 */
[----:B------:R-:W-:-:S05]  /*1cb10*/  @P2 VIADD R6, R6, 0x1 ;  /* 0x0000000106062836 */ /* 0x000fca0000000000 */
[----:B------:R-:W-:-:S13]  /*1cb20*/  R2UR UR13, R6 ;  /* 0x00000000060d72ca */ /* 0x000fda00000e0000 */
[----:B------:R-:W-:Y:S02]  /*1cb30*/  @!UP3 UIADD3 UR13, UPT, UPT, -UR13, URZ, URZ ;  /* 0x000000ff0d0db290 */ /* 0x000fe4000fffe1ff */
[----:B------:R-:W-:-:S04]  /*1cb40*/  @!UP2 ULOP3.LUT UR13, URZ, UR7, URZ, 0x33, !UPT ;  /* 0x00000007ff0da292 */ /* 0x000fc8000f8e33ff */
[----:B------:R-:W-:-:S04]  /*1cb50*/  UIADD3 UR4, UPT, UPT, -UR13, URZ, URZ ;  /* 0x000000ff0d047290 */ /* 0x000fc8000fffe1ff */
[----:B------:R-:W-:Y:S01]  /*1cb60*/  UIMAD UR12, UR7, UR4, UR12 ;  /* 0x00000004070c72a4 */ /* 0x000fe2000f8e020c */
[----:B------:R-:W-:Y:S11]  /*1cb70*/  @!P3 BRA `(.L_x_311) ;  /* 0x000000000004b947 */ /* 0x000ff60003800000 */
[----:B------:R-:W-:Y:S05]  /*1cb80*/  BPT.TRAP 0x1 ;  /* 0x000000040000795c */ /* 0x000fea0000300000 */
.L_x_311:
[----:B------:R-:W-:Y:S05]  /*1cb90*/  BSYNC.RECONVERGENT B0 ;  /* 0x0000000000007941 */ /* 0x000fea0003800200 */
.L_x_310:
[----:B------:R-:W1:Y:S01]  /*1cba0*/  S2UR UR8, SR_CgaCtaId ;  /* 0x00000000000879c3 */ /* 0x000e620000008800 */
[----:B------:R-:W-:Y:S01]  /*1cbb0*/  UMOV UR4, 0x400 ;  /* 0x0000040000047882 */ /* 0x000fe20000000000 */
[----:B------:R-:W-:Y:S02]  /*1cbc0*/  SHF.L.U32 R4, R5, 0x1f, RZ ;  /* 0x0000001f05047819 */ /* 0x000fe400000006ff */
[----:B------:R-:W-:Y:S01]  /*1cbd0*/  @!P0 MOV R0, 0x8000 ;  /* 0x0000800000008802 */ /* 0x000fe20000000f00 */
[----:B-1----:R-:W-:-:S09]  /*1cbe0*/  ULEA UR8, UR8, UR4, 0x18 ;  /* 0x0000000408087291 */ /* 0x002fd2000f8ec0ff */
[----:B------:R-:W1:Y:S02]  /*1cbf0*/  SYNCS.PHASECHK.TRANS64.TRYWAIT P1, [UR8+0x38010], R4 ;  /* 0x03801004ff0075a7 */ /* 0x000e640008021108 */
[----:B-1----:R-:W-:Y:S05]  /*1cc00*/  @!P1 BRA `(.L_x_312) ;  /* 0x0000006000bc9947 */ /* 0x002fea0003800000 */
.L_x_487:
[----:B------:R2:W-:Y:S01]  /*1cc10*/  @!P0 SYNCS.ARRIVE.TRANS64 RZ, [UR8+0x38000], R0 ;  /* 0x03800000ffff89a7 */ /* 0x0005e20008000008 */
[----:B------:R-:W-:Y:S04]  /*1cc20*/  BSSY.RECONVERGENT B0, `(.L_x_313) ;  /* 0x0000003000007945 */ /* 0x000fe80003800200 */
[----:B------:R-:W-:Y:S05]  /*1cc30*/  @!P5 BRA `(.L_x_314) ;  /* 0x000000000004d947 */ /* 0x000fea0003800000 */
[----:B------:R-:W-:Y:S05]  /*1cc40*/  BPT.TRAP 0x1 ;  /* 0x000000040000795c */ /* 0x000fea0000300000 */
.L_x_314:
[----:B------:R-:W-:Y:S05]  /*1cc50*/  BSYNC.RECONVERGENT B0 ;  /* 0x0000000000007941 */ /* 0x000fea0003800200 */
.L_x_313:
[----:B--2---:R-:W2:Y:S01]  /*1cc60*/  S2R R0, SR_TID.X ;  /* 0x0000000000007919 */ /* 0x004ea20000002100 */
[----:B------:R-:W-:Y:S01]  /*1cc70*/  BSSY.RECONVERGENT B0, `(.L_x_315) ;  /* 0x0000005000007945 */ /* 0x000fe20003800200 */
[----:B--2---:R-:W-:-:S04]  /*1cc80*/  LOP3.LUT P2, RZ, R0, 0x1f, RZ, 0xc0, !PT ;  /* 0x0000001f00ff7812 */ /* 0x004fc8000784c0ff */
[----:B------:R-:W-:-:S13]  /*1cc90*/  PLOP3.LUT P2, PT, P2, P0, PT, 0x8f, 0xf8 ;  /* 0x0000000000f8781c */ /* 0x000fda0001741177 */
[----:B------:R-:W-:Y:S05]  /*1cca0*/  @P2 BRA `(.L_x_316) ;  /* 0x0000000000042947 */ /* 0x000fea0003800000 */
[----:B------:R-:W-:Y:S05]  /*1ccb0*/  BPT.TRAP 0x1 ;  /* 0x000000040000795c */ /* 0x000fea0000300000 */
.L_x_316:
[----:B------:R-:W-:Y:S05]  /*1ccc0*/  BSYNC.RECONVERGENT B0 ;  /* 0x0000000000007941 */ /* 0x000fea0003800200 */
.L_x_315:
[----:B------:R-:W-:Y:S02]  /*1ccd0*/  UIADD3 UR4, UP2, UPT, UR32, 0x80, URZ ;  /* 0x0000008020047890 */ /* 0x000fe4000ff5e0ff */
[----:B------:R-:W-:Y:S02]  /*1cce0*/  UIADD3 UR9, UPT, UPT, UR8, 0x38000, URZ ;  /* 0x0003800008097890 */ /* 0x000fe4000fffe0ff */
[----:B------:R-:W-:Y:S02]  /*1ccf0*/  UIADD3.X UR5, UPT, UPT, URZ, UR33, URZ, UP2, !UPT ;  /* 0x00000021ff057290 */ /* 0x000fe400097fe4ff */
[----:B------:R-:W-:Y:S01]  /*1cd00*/  UIADD3 UR16, UPT, UPT, UR8, 0x4000, URZ ;  /* 0x0000400008107890 */ /* 0x000fe2000fffe0ff */
[----:B------:R-:W-:Y:S01]  /*1cd10*/  UMOV UR6, 0x0 ;  /* 0x0000000000067882 */ /* 0x000fe20000000000 */
[----:B------:R-:W-:Y:S01]  /*1cd20*/  UMOV UR7, 0x10000000 ;  /* 0x1000000000077882 */ /* 0x000fe20000000000 */
[----:B------:R-:W-:Y:S01]  /*1cd30*/  UMOV UR10, URZ ;  /* 0x000000ff000a7c82 */ /* 0x000fe20008000000 */
[----:B------:R-:W-:Y:S01]  /*1cd40*/  UMOV UR18, 0x40 ;  /* 0x0000004000127882 */ /* 0x000fe20000000000 */
[----:B------:R-:W-:Y:S01]  /*1cd50*/  UMOV UR19, UR11 ;  /* 0x0000000b00137c82 */ /* 0x000fe20008000000 */
[----:B------:R-:W-:Y:S01]  /*1cd60*/  UMOV UR20, UR12 ;  /* 0x0000000c00147c82 */ /* 0x000fe20008000000 */
[----:B------:R-:W-:Y:S01]  /*1cd70*/  UMOV UR21, UR13 ;  /* 0x0000000d00157c82 */ /* 0x000fe20008000000 */
[----:B------:R-:W-:Y:S01]  /*1cd80*/  UMOV UR22, UR14 ;  /* 0x0000000e00167c82 */ /* 0x000fe20008000000 */
[----:B------:R-:W-:Y:S01]  /*1cd90*/  UMOV UR17, UR9 ;  /* 0x0000000900117c82 */ /* 0x000fe20008000000 */
[----:B------:R2:W-:Y:S01]  /*1cda0*/  UTMALDG.5D [UR8], [UR4], desc[UR6] ;  /* 0x00000608040075b4 */ /* 0x0005e20008021000 */
[----:B------:R2:W-:Y:S02]  /*1cdb0*/  UTMALDG.5D [UR16], [UR4], desc[UR6] ;  /* 0x00000610040075b4 */ /* 0x0005e40008021000 */
[----:B--2---:R-:W-:Y:S05]  /*1cdc0*/  BRA.U !UP0, `(.L_x_317) ;  /* 0x0000000108047547 */ /* 0x004fea000b800000 */
[----:B------:R-:W-:Y:S05]  /*1cdd0*/  BPT.TRAP 0x1 ;  /* 0x000000040000795c */ /* 0x000fea0000300000 */
.L_x_317:
[----:B------:R-:W-:Y:S01]  /*1cde0*/  ULEA UR25, UR15, UR8, 0x3 ;  /* 0x000000080f197291 */ /* 0x000fe2000f8e18ff */
[----:B------:R-:W-:Y:S01]  /*1cdf0*/  IMAD.U32 R7, RZ, RZ, UR23 ;  /* 0x00000017ff077e24 */ /* 0x000fe2000f8e00ff */
[----:B-1----:R-:W-:-:S04]  /*1ce00*/  @!P0 MOV R3, 0x8000 ;  /* 0x0000800000038802 */ /* 0x002fc80000000f00 */
[----:B------:R-:W-:-:S04]  /*1ce10*/  SHF.L.U32 R7, R7, 0x1f, RZ ;  /* 0x0000001f07077819 */ /* 0x000fc800000006ff */
[----:B------:R-:W1:Y:S02]  /*1ce20*/  SYNCS.PHASECHK.TRANS64.TRYWAIT P1, [UR25+0x38038], R7 ;  /* 0x03803807ff0075a7 */ /* 0x000e640008021119 */
[----:B-1----:R-:W-:Y:S05]  /*1ce30*/  @!P1 BRA `(.L_x_318) ;  /* 0x0000006000489947 */ /* 0x002fea0003800000 */
.L_x_489:
[----:B------:R2:W-:Y:S01]  /*1ce40*/  @!P0 SYNCS.ARRIVE.TRANS64 RZ, [UR25+0x38020], R3 ;  /* 0x03802003ffff89a7 */ /* 0x0005e20008000019 */
[----:B------:R-:W-:Y:S05]  /*1ce50*/  BRA.U !UP1, `(.L_x_319) ;  /* 0x0000000109047547 */ /* 0x000fea000b800000 */
[----:B------:R-:W-:Y:S05]  /*1ce60*/  BPT.TRAP 0x1 ;  /* 0x000000040000795c */ /* 0x000fea0000300000 */
.L_x_319:
[----:B------:R-:W-:Y:S04]  /*1ce70*/  BSSY.RECONVERGENT B0, `(.L_x_320) ;  /* 0x0000003000007945 */ /* 0x000fe80003800200 */
[----:B------:R-:W-:Y:S05]  /*1ce80*/  @P2 BRA `(.L_x_321) ;  /* 0x0000000000042947 */ /* 0x000fea0003800000 */
[----:B------:R-:W-:Y:S05]  /*1ce90*/  BPT.TRAP 0x1 ;  /* 0x000000040000795c */ /* 0x000fea0000300000 */
.L_x_321:
[----:B------:R-:W-:Y:S05]  /*1cea0*/  BSYNC.RECONVERGENT B0 ;  /* 0x0000000000007941 */ /* 0x000fea0003800200 */
.L_x_320:
[----:B------:R-:W-:Y:S01]  /*1ceb0*/  ULEA UR16, UR15, UR8, 0xf ;  /* 0x000000080f107291 */ /* 0x000fe2000f8e78ff */
[----:B------:R-:W-:Y:S01]  /*1cec0*/  BSSY.RECONVERGENT B0, `(.L_x_322) ;  /* 0x000001a000007945 */ /* 0x000fe20003800200 */
[----:B------:R-:W-:Y:S02]  /*1ced0*/  UIADD3 UR4, UP2, UPT, UR32, 0x180, URZ ;  /* 0x0000018020047890 */ /* 0x000fe4000ff5e0ff */
[----:B------:R-:W-:Y:S02]  /*1cee0*/  UIADD3 UR25, UPT, UPT, UR25, 0x38020, URZ ;  /* 0x0003802019197890 */ /* 0x000fe4000fffe0ff */
[----:B------:R-:W-:Y:S02]  /*1cef0*/  UIADD3.X UR5, UPT, UPT, URZ, UR33, URZ, UP2, !UPT ;  /* 0x00000021ff057290 */ /* 0x000fe400097fe4ff */
[----:B------:R-:W-:Y:S02]  /*1cf00*/  UIADD3 UR24, UPT, UPT, UR16, 0x10000, URZ ;  /* 0x0001000010187890 */ /* 0x000fe4000fffe0ff */
[----:B------:R-:W-:-:S02]  /*1cf10*/  UIADD3 UR16, UPT, UPT, UR16, 0x14000, URZ ;  /* 0x0001400010107890 */ /* 0x000fc4000fffe0ff */
[----:B------:R-:W-:Y:S01]  /*1cf20*/  UIADD3 UR15, UPT, UPT, UR15, 0x1, URZ ;  /* 0x000000010f0f7890 */ /* 0x000fe2000fffe0ff */
[----:B------:R-:W-:Y:S01]  /*1cf30*/  UMOV UR27, URZ ;  /* 0x000000ff001b7c82 */ /* 0x000fe20008000000 */
[----:B------:R-:W-:Y:S01]  /*1cf40*/  UMOV UR6, 0x0 ;  /* 0x0000000000067882 */ /* 0x000fe20000000000 */
[----:B------:R-:W-:Y:S01]  /*1cf50*/  UMOV UR7, 0x10000000 ;  /* 0x1000000000077882 */ /* 0x000fe20000000000 */
[----:B------:R-:W-:Y:S01]  /*1cf60*/  UMOV UR26, URZ ;  /* 0x000000ff001a7c82 */ /* 0x000fe20008000000 */
[----:B------:R-:W-:Y:S01]  /*1cf70*/  UMOV UR28, UR13 ;  /* 0x0000000d001c7c82 */ /* 0x000fe20008000000 */
[----:B------:R-:W-:Y:S01]  /*1cf80*/  UMOV UR29, UR14 ;  /* 0x0000000e001d7c82 */ /* 0x000fe20008000000 */
[----:B------:R-:W-:Y:S01]  /*1cf90*/  UISETP.NE.AND UP2, UPT, UR15, 0x3, UPT ;  /* 0x000000030f00788c */ /* 0x000fe2000bf45270 */
[----:B------:R-:W-:Y:S01]  /*1cfa0*/  UTMALDG.4D [UR24], [UR4], desc[UR6] ;  /* 0x00000618040075b4 */ /* 0x000fe20008019000 */
[----:B------:R-:W-:Y:S01]  /*1cfb0*/  UMOV UR18, 0x40 ;  /* 0x0000004000127882 */ /* 0x000fe20000000000 */
[----:B------:R-:W-:Y:S01]  /*1cfc0*/  UMOV UR20, UR13 ;  /* 0x0000000d00147c82 */ /* 0x000fe20008000000 */
[----:B------:R-:W-:Y:S01]  /*1cfd0*/  UMOV UR21, UR14 ;  /* 0x0000000e00157c82 */ /* 0x000fe20008000000 */
[----:B------:R-:W-:Y:S01]  /*1cfe0*/  UMOV UR17, UR25 ;  /* 0x0000001900117c82 */ /* 0x000fe20008000000 */
[----:B------:R-:W-:Y:S01]  /*1cff0*/  UMOV UR19, UR27 ;  /* 0x0000001b00137c82 */ /* 0x000fe20008000000 */
[----:B------:R-:W-:Y:S01]  /*1d000*/  USEL UR15, UR15, URZ, UP2 ;  /* 0x000000ff0f0f7287 */ /* 0x000fe20009000000 */
[----:B------:R3:W-:Y:S02]  /*1d010*/  UTMALDG.4D [UR16], [UR4], desc[UR6] ;  /* 0x00000610040075b4 */ /* 0x0007e40008019000 */
[----:B---3--:R-:W-:-:S04]  /*1d020*/  USEL UR4, URZ, 0x1, UP2 ;  /* 0x00000001ff047887 */ /* 0x008fc80009000000 */
[----:B------:R-:W-:Y:S01]  /*1d030*/  ULOP3.LUT UR6, UR23, UR4, URZ, 0x3c, !UPT ;  /* 0x0000000417067292 */ /* 0x000fe2000f8e3cff */
[----:B------:R-:W-:Y:S11]  /*1d040*/  @!P3 BRA `(.L_x_323) ;  /* 0x000000000004b947 */ /* 0x000ff60003800000 */
[----:B------:R-:W-:Y:S05]  /*1d050*/  BPT.TRAP 0x1 ;  /* 0x000000040000795c */ /* 0x000fea0000300000 */
.L_x_323:
[----:B------:R-:W-:Y:S05]  /*1d060*/  BSYNC.RECONVERGENT B0 ;  /* 0x0000000000007941 */ /* 0x000fea0003800200 */
.L_x_322:
[----:B------:R-:W3:Y:S01]  /*1d070*/  SYNCS.PHASECHK.TRANS64.TRYWAIT P1, [UR8+0x38018], R4 ;  /* 0x03801804ff0075a7 */ /* 0x000ee20008021108 */
[----:B-1----:R-:W-:Y:S01]  /*1d080*/  @!P0 MOV R0, 0x8000 ;  /* 0x0000800000008802 */ /* 0x002fe20000000f00 */
[----:B---3--:R-:W-:Y:S06]  /*1d090*/  @!P1 BRA `(.L_x_324) ;  /* 0x0000005c00c89947 */ /* 0x008fec0003800000 */
.L_x_491:
[----:B------:R3:W-:Y:S01]  /*1d0a0*/  @!P0 SYNCS.ARRIVE.TRANS64 RZ, [UR8+0x38008], R0 ;  /* 0x03800800ffff89a7 */ /* 0x0007e20008000008 */
[----:B------:R-:W-:Y:S04]  /*1d0b0*/  BSSY.RECONVERGENT B0, `(.L_x_325) ;  /* 0x0000003000007945 */ /* 0x000fe80003800200 */
[----:B------:R-:W-:Y:S05]  /*1d0c0*/  @!P5 BRA `(.L_x_326) ;  /* 0x000000000004d947 */ /* 0x000fea0003800000 */
[----:B------:R-:W-:Y:S05]  /*1d0d0*/  BPT.TRAP 0x1 ;  /* 0x000000040000795c */ /* 0x000fea0000300000 */
.L_x_326:
[----:B------:R-:W-:Y:S05]  /*1d0e0*/  BSYNC.RECONVERGENT B0 ;  /* 0x0000000000007941 */ /* 0x000fea0003800200 */
.L_x_325:
[----:B------:R-:W-:Y:S04]  /*1d0f0*/  BSSY.RECONVERGENT B0, `(.L_x_327) ;  /* 0x0000003000007945 */ /* 0x000fe80003800200 */
[----:B------:R-:W-:Y:S05]  /*1d100*/  @P2 BRA `(.L_x_328) ;  /* 0x0000000000042947 */ /* 0x000fea0003800000 */
[----:B------:R-:W-:Y:S05]  /*1d110*/  BPT.TRAP 0x1 ;  /* 0x000000040000795c */ /* 0x000fea0000300000 */
.L_x_328:
[----:B------:R-:W-:Y:S05]  /*1d120*/  BSYNC.RECONVERGENT B0 ;  /* 0x0000000000007941 */ /* 0x000fea0003800200 */
.L_x_327:
[----:B------:R-:W-:Y:S02]  /*1d130*/  UIADD3 UR4, UP2, UPT, UR32, 0x80, URZ ;  /* 0x0000008020047890 */ /* 0x000fe4000ff5e0ff */
[----:B------:R-:W-:Y:S02]  /*1d140*/  UIADD3 UR27, UPT, UPT, UR11, 0x80, URZ ;  /* 0x000000800b1b7890 */ /* 0x000fe4000fffe0ff */
[----:B------:R-:W-:Y:S02]  /*1d150*/  UIADD3 UR24, UPT, UPT, UR8, 0x8000, URZ ;  /* 0x0000800008187890 */ /* 0x000fe4000fffe0ff */
[----:B------:R-:W-:Y:S02]  /*1d160*/  UIADD3 UR25, UPT, UPT, UR8, 0x38008, URZ ;  /* 0x0003800808197890 */ /* 0x000fe4000fffe0ff */
[----:B------:R-:W-:Y:S02]  /*1d170*/  UIADD3.X UR5, UPT, UPT, URZ, UR33, URZ, UP2, !UPT ;  /* 0x00000021ff057290 */ /* 0x000fe400097fe4ff */
[----:B------:R-:W-:Y:S01]  /*1d180*/  UIADD3 UR16, UPT, UPT, UR8, 0xc000, URZ ;  /* 0x0000c00008107890 */ /* 0x000fe2000fffe0ff */
[----:B------:R-:W-:Y:S01]  /*1d190*/  UMOV UR34, 0x0 ;  /* 0x0000000000227882 */ /* 0x000fe20000000000 */
[----:B------:R-:W-:Y:S01]  /*1d1a0*/  UMOV UR35, 0x10000000 ;  /* 0x1000000000237882 */ /* 0x000fe20000000000 */
[----:B------:R-:W-:Y:S01]  /*1d1b0*/  UMOV UR26, URZ ;  /* 0x000000ff001a7c82 */ /* 0x000fe20008000000 */
[----:B------:R-:W-:Y:S01]  /*1d1c0*/  UMOV UR28, UR12 ;  /* 0x0000000c001c7c82 */ /* 0x000fe20008000000 */
[----:B------:R-:W-:Y:S01]  /*1d1d0*/  UMOV UR29, UR13 ;  /* 0x0000000d001d7c82 */ /* 0x000fe20008000000 */
[----:B------:R-:W-:Y:S01]  /*1d1e0*/  UMOV UR30, UR14 ;  /* 0x0000000e001e7c82 */ /* 0x000fe20008000000 */
        /* <DEDUP_REMOVED lines=8> */
[----:B----4-:R-:W-:Y:S05]  /*1d270*/  BRA.U !UP0, `(.L_x_329) ;  /* 0x0000000108047547 */ /* 0x010fea000b800000 */
[----:B------:R-:W-:Y:S05]  /*1d280*/  BPT.TRAP 0x1 ;  /* 0x000000040000795c */ /* 0x000fea0000300000 */
.L_x_329:
[----:B------:R-:W-:Y:S01]  /*1d290*/  ULEA UR25, UR15, UR8, 0x3 ;  /* 0x000000080f197291 */ /* 0x000fe2000f8e18ff */
[----:B------:R-:W-:Y:S01]  /*1d2a0*/  IMAD.U32 R7, RZ, RZ, UR6 ;  /* 0x00000006ff077e24 */ /* 0x000fe2000f8e00ff */
[----:B-12---:R-:W-:-:S04]  /*1d2b0*/  @!P0 MOV R3, 0x8000 ;  /* 0x0000800000038802 */ /* 0x006fc80000000f00 */
[----:B------:R-:W-:-:S04]  /*1d2c0*/  SHF.L.U32 R7, R7, 0x1f, RZ ;  /* 0x0000001f07077819 */ /* 0x000fc800000006ff */
[----:B------:R-:W1:Y:S02]  /*1d2d0*/  SYNCS.PHASECHK.TRANS64.TRYWAIT P1, [UR25+0x38038], R7 ;  /* 0x03803807ff0075a7 */ /* 0x000e640008021119 */
[----:B-1----:R-:W-:Y:S05]  /*1d2e0*/  @!P1 BRA `(.L_x_330) ;  /* 0x0000005c004c9947 */ /* 0x002fea0003800000 */
.L_x_493:
[----:B------:R2:W-:Y:S01]  /*1d2f0*/  @!P0 SYNCS.ARRIVE.TRANS64 RZ, [UR25+0x38020], R3 ;  /* 0x03802003ffff89a7 */ /* 0x0005e20008000019 */
[----:B------:R-:W-:Y:S05]  /*1d300*/  BRA.U !UP1, `(.L_x_331) ;  /* 0x0000000109047547 */ /* 0x000fea000b800000 */
[----:B------:R-:W-:Y:S05]  /*1d310*/  BPT.TRAP 0x1 ;  /* 0x000000040000795c */ /* 0x000fea0000300000 */
.L_x_331:
[----:B------:R-:W-:Y:S04]  /*1d320*/  BSSY.RECONVERGENT B0, `(.L_x_332) ;  /* 0x0000003000007945 */ /* 0x000fe80003800200 */
[----:B------:R-:W-:Y:S05]  /*1d330*/  @P2 BRA `(.L_x_333) ;  /* 0x0000000000042947 */ /* 0x000fea0003800000 */
[----:B------:R-:W-:Y:S05]  /*1d340*/  BPT.TRAP 0x1 ;  /* 0x000000040000795c */ /* 0x000fea0000300000 */
.L_x_333:
[----:B------:R-:W-:Y:S05]  /*1d350*/  BSYNC.RECONVERGENT B0 ;  /* 0x0000000000007941 */ /* 0x000fea0003800200 */
.L_x_332:
[----:B------:R-:W-:Y:S01]  /*1d360*/  ULEA UR16, UR15, UR8, 0xf ;  /* 0x000000080f107291 */ /* 0x000fe2000f8e78ff */
[----:B------:R-:W-:Y:S01]  /*1d370*/  LOP3.LUT R5, R5, 0x1, RZ, 0x3c, !PT ;  /* 0x0000000105057812 */ /* 0x000fe200078e3cff */
[----:B------:R-:W-:Y:S02]  /*1d380*/  UIADD3 UR4, UP2, UPT, UR32, 0x280, URZ ;  /* 0x0000028020047890 */ /* 0x000fe4000ff5e0ff */
[----:B------:R-:W-:Y:S02]  /*1d390*/  UIADD3 UR25, UPT, UPT, UR25, 0x38020, URZ ;  /* 0x0003802019197890 */ /* 0x000fe4000fffe0ff */
[----:B------:R-:W-:Y:S02]  /*1d3a0*/  UIADD3.X UR5, UPT, UPT, URZ, UR33, URZ, UP2, !UPT ;  /* 0x00000021ff057290 */ /* 0x000fe400097fe4ff */
[----:B------:R-:W-:Y:S02]  /*1d3b0*/  UIADD3 UR24, UPT, UPT, UR16, 0x10000, URZ ;  /* 0x0001000010187890 */ /* 0x000fe4000fffe0ff */
[----:B------:R-:W-:Y:S01]  /*1d3c0*/  UIADD3 UR16, UPT, UPT, UR16, 0x14000, URZ ;  /* 0x0001400010107890 */ /* 0x000fe2000fffe0ff */
[----:B------:R-:W-:Y:S01]  /*1d3d0*/  UMOV UR27, URZ ;  /* 0x000000ff001b7c82 */ /* 0x000fe20008000000 */
[----:B------:R-:W-:Y:S01]  /*1d3e0*/  UMOV UR10, 0x0 ;  /* 0x00000000000a7882 */ /* 0x000fe20000000000 */
[----:B------:R-:W-:Y:S01]  /*1d3f0*/  UMOV UR11, 0x10000000 ;  /* 0x10000000000b7882 */ /* 0x000fe20000000000 */
[----:B------:R-:W-:Y:S01]  /*1d400*/  UMOV UR26, URZ ;  /* 0x000000ff001a7c82 */ /* 0x000fe20008000000 */
[----:B------:R-:W-:Y:S01]  /*1d410*/  UMOV UR28, UR13 ;  /* 0x0000000d001c7c82 */ /* 0x000fe20008000000 */
[----:B------:R-:W-:Y:S01]  /*1d420*/  UMOV UR29, UR14 ;  /* 0x0000000e001d7c82 */ /* 0x000fe20008000000 */
[----:B------:R-:W-:Y:S01]  /*1d430*/  UMOV UR18, 0x40 ;  /* 0x0000004000127882 */ /* 0x000fe20000000000 */
[----:B------:R-:W-:Y:S01]  /*1d440*/  UMOV UR20, UR13 ;  /* 0x0000000d00147c82 */ /* 0x000fe20008000000 */
[----:B------:R-:W-:Y:S01]  /*1d450*/  UMOV UR21, UR14 ;  /* 0x0000000e00157c82 */ /* 0x000fe20008000000 */
[----:B------:R-:W-:Y:S01]  /*1d460*/  UMOV UR17, UR25 ;  /* 0x0000001900117c82 */ /* 0x000fe20008000000 */
[----:B------:R-:W-:Y:S01]  /*1d470*/  UMOV UR19, UR27 ;  /* 0x0000001b00137c82 */ /* 0x000fe20008000000 */
[----:B------:R4:W-:Y:S01]  /*1d480*/  UTMALDG.4D [UR24], [UR4], desc[UR10] ;  /* 0x00000a18040075b4 */ /* 0x0009e20008019000 */
[----:B------:R-:W-:-:S04]  /*1d490*/  UIADD3 UR15, UPT, UPT, UR15, 0x1, URZ ;  /* 0x000000010f0f7890 */ /* 0x000fc8000fffe0ff */
[----:B------:R-:W-:Y:S01]  /*1d4a0*/  UISETP.NE.AND UP2, UPT, UR15, 0x3, UPT ;  /* 0x000000030f00788c */ /* 0x000fe2000bf45270 */
[----:B------:R4:W-:Y:S03]  /*1d4b0*/  UTMALDG.4D [UR16], [UR4], desc[UR10] ;  /* 0x00000a10040075b4 */ /* 0x0009e60008019000 */
[----:B------:R-:W-:Y:S02]  /*1d4c0*/  USEL UR23, URZ, 0x1, UP2 ;  /* 0x00000001ff177887 */ /* 0x000fe40009000000 */
[----:B------:R-:W-:Y:S02]  /*1d4d0*/  USEL UR15, UR15, URZ, UP2 ;  /* 0x000000ff0f0f7287 */ /* 0x000fe40009000000 */
[----:B------:R-:W-:Y:S02]  /*1d4e0*/  UISETP.GE.AND UP2, UPT, UR31, 0x81, UPT ;  /* 0x000000811f00788c */ /* 0x000fe4000bf46270 */
[----:B------:R-:W-:-:S07]  /*1d4f0*/  ULOP3.LUT UR23, UR6, UR23, URZ, 0x3c, !UPT ;  /* 0x0000001706177292 */ /* 0x000fce000f8e3cff */
[----:B----4-:R-:W-:Y:S05]  /*1d500*/  BRA.U !UP2, `(.L_x_309) ;  /* 0x000000250a047547 */ /* 0x010fea000b800000 */
[----:B------:R-:W-:Y:S01]  /*1d510*/  UIADD3 UR5, UPT, UPT, UR31, 0x7f, URZ ;  /* 0x0000007f1f057890 */ /* 0x000fe2000fffe0ff */
[----:B------:R-:W-:-:S03]  /*1d520*/  UMOV UR11, 0x1 ;  /* 0x00000001000b7882 */ /* 0x000fc60000000000 */
[----:B------:R-:W-:-:S04]  /*1d530*/  USHF.R.S32.HI UR4, URZ, 0x1f, UR5 ;  /* 0x0000001fff047899 */ /* 0x000fc80008011405 */
[----:B------:R-:W-:-:S04]  /*1d540*/  ULEA.HI UR4, UR4, UR5, URZ, 0x7 ;  /* 0x0000000504047291 */ /* 0x000fc8000f8f38ff */
[----:B------:R-:W-:-:S04]  /*1d550*/  USHF.R.S32.HI UR4, URZ, 0x7, UR4 ;  /* 0x00000007ff047899 */ /* 0x000fc80008011404 */
[----:B------:R-:W-:-:S04]  /*1d560*/  UISETP.LT.AND UP2, UPT, UR4, 0x2, UPT ;  /* 0x000000020400788c */ /* 0x000fc8000bf41270 */
[----:B------:R-:W-:-:S04]  /*1d570*/  USEL UR5, UR4, 0x2, UP2 ;  /* 0x0000000204057887 */ /* 0x000fc80009000000 */
[----:B------:R-:W-:-:S04]  /*1d580*/  UIADD3 UR4, UPT, UPT, UR4, -UR5, URZ ;  /* 0x8000000504047290 */ /* 0x000fc8000fffe0ff */
[----:B------:R-:W-:Y:S02]  /*1d590*/  UISETP.GE.U32.AND UP2, UPT, UR4, 0x3, UPT ;  /* 0x000000030400788c */ /* 0x000fe4000bf46070 */
[----:B------:R-:W-:-:S04]  /*1d5a0*/  UIADD3 UR5, UPT, UPT, UR4, 0x1, URZ ;  /* 0x0000000104057890 */ /* 0x000fc8000fffe0ff */
[----:B------:R-:W-:-:S03]  /*1d5b0*/  ULOP3.LUT UR34, UR5, 0x3, URZ, 0xc0, !UPT ;  /* 0x0000000305227892 */ /* 0x000fc6000f8ec0ff */
[----:B------:R-:W-:Y:S09]  /*1d5c0*/  BRA.U !UP2, `(.L_x_334) ;  /* 0x000000150a107547 */ /* 0x000ff2000b800000 */
[----:B------:R-:W-:Y:S01]  /*1d5d0*/  ULOP3.LUT UR12, UR5, 0xfffffffc, URZ, 0xc0, !UPT ;  /* 0xfffffffc050c7892 */ /* 0x000fe2000f8ec0ff */
[----:B------:R-:W-:-:S11]  /*1d5e0*/  UMOV UR11, 0x1 ;  /* 0x00000001000b7882 */ /* 0x000fd60000000000 */
.L_x_375:
[----:B------:R-:W-:Y:S05]  /*1d5f0*/  BRA.U !UP0, `(.L_x_335) ;  /* 0x0000000108047547 */ /* 0x000fea000b800000 */
[----:B------:R-:W-:Y:S05]  /*1d600*/  BPT.TRAP 0x1 ;  /* 0x000000040000795c */ /* 0x000fea0000300000 */
.L_x_335:
[----:B------:R-:W4:Y:S01]  /*1d610*/  S2UR UR8, SR_CgaCtaId ;  /* 0x00000000000879c3 */ /* 0x000f220000008800 */
[----:B------:R-:W-:Y:S01]  /*1d620*/  UMOV UR4, 0x400 ;  /* 0x0000040000047882 */ /* 0x000fe20000000000 */
[----:B-1----:R-:W-:Y:S01]  /*1d630*/  IMAD.U32 R7, RZ, RZ, UR23 ;  /* 0x00000017ff077e24 */ /* 0x002fe2000f8e00ff */
[----:B--2---:R-:W-:-:S04]  /*1d640*/  @!P0 MOV R3, 0x8000 ;  /* 0x0000800000038802 */ /* 0x004fc80000000f00 */
[----:B------:R-:W-:Y:S01]  /*1d650*/  SHF.L.U32 R7, R7, 0x1f, RZ ;  /* 0x0000001f07077819 */ /* 0x000fe200000006ff */
[----:B----4-:R-:W-:-:S04]  /*1d660*/  ULEA UR8, UR8, UR4, 0x18 ;  /* 0x0000000408087291 */ /* 0x010fc8000f8ec0ff */
[----:B------:R-:W-:-:S09]  /*1d670*/  ULEA UR25, UR15, UR8, 0x3 ;  /* 0x000000080f197291 */ /* 0x000fd2000f8e18ff */
[----:B------:R-:W1:Y:S02]  /*1d680*/  SYNCS.PHASECHK.TRANS64.TRYWAIT P1, [UR25+0x38038], R7 ;  /* 0x03803807ff0075a7 */ /* 0x000e640008021119 */
[----:B-1----:R-:W-:Y:S05]  /*1d690*/  @!P1 BRA `(.L_x_336) ;  /* 0x0000005800789947 */ /* 0x002fea0003800000 */
.L_x_495:
[----:B------:R2:W-:Y:S01]  /*1d6a0*/  @!P0 SYNCS.ARRIVE.TRANS64 RZ, [UR25+0x38020], R3 ;  /* 0x03802003ffff89a7 */ /* 0x0005e20008000019 */
[----:B------:R-:W-:Y:S05]  /*1d6b0*/  BRA.U !UP1, `(.L_x_337) ;  /* 0x0000000109047547 */ /* 0x000fea000b800000 */
[----:B------:R-:W-:Y:S05]  /*1d6c0*/  BPT.TRAP 0x1 ;  /* 0x000000040000795c */ /* 0x000fea0000300000 */
.L_x_337:
[----:B-1-3--:R-:W1:Y:S01]  /*1d6d0*/  S2R R0, SR_TID.X ;  /* 0x0000000000007919 */ /* 0x00ae620000002100 */
[----:B------:R-:W-:Y:S01]  /*1d6e0*/  BSSY.RECONVERGENT B0, `(.L_x_338) ;  /* 0x0000005000007945 */ /* 0x000fe20003800200 */
[----:B-1----:R-:W-:-:S04]  /*1d6f0*/  LOP3.LUT P2, RZ, R0, 0x1f, RZ, 0xc0, !PT ;  /* 0x0000001f00ff7812 */ /* 0x002fc8000784c0ff */
[----:B------:R-:W-:-:S13]  /*1d700*/  PLOP3.LUT P2, PT, P2, P0, PT, 0x8f, 0xf8 ;  /* 0x0000000000f8781c */ /* 0x000fda0001741177 */
[----:B------:R-:W-:Y:S05]  /*1d710*/  @P2 BRA `(.L_x_339) ;  /* 0x0000000000042947 */ /* 0x000fea0003800000 */
[----:B------:R-:W-:Y:S05]  /*1d720*/  BPT.TRAP 0x1 ;  /* 0x000000040000795c */ /* 0x000fea0000300000 */
.L_x_339:
[----:B------:R-:W-:Y:S05]  /*1d730*/  BSYNC.RECONVERGENT B0 ;  /* 0x0000000000007941 */ /* 0x000fea0003800200 */
.L_x_338:
[----:B------:R-:W-:Y:S02]  /*1d740*/  ULEA UR16, UR15, UR8, 0xf ;  /* 0x000000080f107291 */ /* 0x000fe4000f8e78ff */
[----:B------:R-:W-:Y:S02]  /*1d750*/  UIADD3 UR6, UP2, UPT, UR32, 0x180, URZ ;  /* 0x0000018020067890 */ /* 0x000fe4000ff5e0ff */
[----:B------:R-:W-:Y:S02]  /*1d760*/  USHF.L.U32 UR27, UR11, 0x7, URZ ;  /* 0x000000070b1b7899 */ /* 0x000fe400080006ff */
[----:B------:R-:W-:Y:S02]  /*1d770*/  UIADD3 UR25, UPT, UPT, UR25, 0x38020, URZ ;  /* 0x0003802019197890 */ /* 0x000fe4000fffe0ff */
[----:B------:R-:W-:Y:S02]  /*1d780*/  UIADD3.X UR7, UPT, UPT, URZ, UR33, URZ, UP2, !UPT ;  /* 0x00000021ff077290 */ /* 0x000fe400097fe4ff */
[----:B------:R-:W-:-:S02]  /*1d790*/  UIADD3 UR24, UPT, UPT, UR16, 0x10000, URZ ;  /* 0x0001000010187890 */ /* 0x000fc4000fffe0ff */
[----:B------:R-:W-:Y:S01]  /*1d7a0*/  UIADD3 UR16, UPT, UPT, UR16, 0x14000, URZ ;  /* 0x0001400010107890 */ /* 0x000fe2000fffe0ff */
        /* <DEDUP_REMOVED lines=16> */
[----:B------:R-:W-:Y:S01]  /*1d8b0*/  ULOP3.LUT UR9, UR23, UR4, URZ, 0x3c, !UPT ;  /* 0x0000000417097292 */ /* 0x000fe2000f8e3cff */
[----:B-1----:R-:W-:Y:S11]  /*1d8c0*/  BRA.U !UP0, `(.L_x_340) ;  /* 0x0000000108047547 */ /* 0x002ff6000b800000 */
[----:B------:R-:W-:Y:S05]  /*1d8d0*/  BPT.TRAP 0x1 ;  /* 0x000000040000795c */ /* 0x000fea0000300000 */
.L_x_340:
[----:B------:R-:W-:Y:S01]  /*1d8e0*/  ULEA UR25, UR5, UR8, 0x3 ;  /* 0x0000000805197291 */ /* 0x000fe2000f8e18ff */
[----:B------:R-:W-:Y:S01]  /*1d8f0*/  IMAD.U32 R7, RZ, RZ, UR9 ;  /* 0x00000009ff077e24 */ /* 0x000fe2000f8e00ff */
[----:B--2---:R-:W-:-:S04]  /*1d900*/  @!P0 MOV R3, 0x8000 ;  /* 0x0000800000038802 */ /* 0x004fc80000000f00 */
[----:B------:R-:W-:-:S04]  /*1d910*/  SHF.L.U32 R7, R7, 0x1f, RZ ;  /* 0x0000001f07077819 */ /* 0x000fc800000006ff */
[----:B------:R-:W1:Y:S02]  /*1d920*/  SYNCS.PHASECHK.TRANS64.TRYWAIT P1, [UR25+0x38038], R7 ;  /* 0x03803807ff0075a7 */ /* 0x000e640008021119 */
[----:B-1----:R-:W-:Y:S05]  /*1d930*/  @!P1 BRA `(.L_x_341) ;  /* 0x0000005400e89947 */ /* 0x002fea0003800000 */
.L_x_497:
[----:B------:R2:W-:Y:S01]  /*1d940*/  @!P0 SYNCS.ARRIVE.TRANS64 RZ, [UR25+0x38020], R3 ;  /* 0x03802003ffff89a7 */ /* 0x0005e20008000019 */
[----:B------:R-:W-:Y:S05]  /*1d950*/  BRA.U !UP1, `(.L_x_342) ;  /* 0x0000000109047547 */ /* 0x000fea000b800000 */
[----:B------:R-:W-:Y:S05]  /*1d960*/  BPT.TRAP 0x1 ;  /* 0x000000040000795c */ /* 0x000fea0000300000 */
.L_x_342:
[----:B------:R-:W-:Y:S04]  /*1d970*/  BSSY.RECONVERGENT B0, `(.L_x_343) ;  /* 0x0000003000007945 */ /* 0x000fe80003800200 */
[----:B------:R-:W-:Y:S05]  /*1d980*/  @P2 BRA `(.L_x_344) ;  /* 0x0000000000042947 */ /* 0x000fea0003800000 */
[----:B------:R-:W-:Y:S05]  /*1d990*/  BPT.TRAP 0x1 ;  /* 0x000000040000795c */ /* 0x000fea0000300000 */
.L_x_344:
[----:B------:R-:W-:Y:S05]  /*1d9a0*/  BSYNC.RECONVERGENT B0 ;  /* 0x0000000000007941 */ /* 0x000fea0003800200 */
.L_x_343:
        /* <DEDUP_REMOVED lines=24> */
[----:B---3--:R-:W-:Y:S11]  /*1db30*/  BRA.U !UP0, `(.L_x_345) ;  /* 0x0000000108047547 */ /* 0x008ff6000b800000 */
[----:B------:R-:W-:Y:S05]  /*1db40*/  BPT.TRAP 0x1 ;  /* 0x000000040000795c */ /* 0x000fea0000300000 */
.L_x_345:
[----:B------:R-:W-:Y:S01]  /*1db50*/  ULEA UR25, UR5, UR8, 0x3 ;  /* 0x0000000805197291 */ /* 0x000fe2000f8e18ff */
[----:B-1----:R-:W-:Y:S01]  /*1db60*/  IMAD.U32 R7, RZ, RZ, UR9 ;  /* 0x00000009ff077e24 */ /* 0x002fe2000f8e00ff */
[----:B--2---:R-:W-:-:S04]  /*1db70*/  @!P0 MOV R3, 0x8000 ;  /* 0x0000800000038802 */ /* 0x004fc80000000f00 */
[----:B------:R-:W-:-:S04]  /*1db80*/  SHF.L.U32 R7, R7, 0x1f, RZ ;  /* 0x0000001f07077819 */ /* 0x000fc800000006ff */
[----:B------:R-:W1:Y:S02]  /*1db90*/  SYNCS.PHASECHK.TRANS64.TRYWAIT P1, [UR25+0x38038], R7 ;  /* 0x03803807ff0075a7 */ /* 0x000e640008021119 */
[----:B-1----:R-:W-:Y:S05]  /*1dba0*/  @!P1 BRA `(.L_x_346) ;  /* 0x0000005400649947 */ /* 0x002fea0003800000 */
.L_x_499:
[----:B------:R2:W-:Y:S01]  /*1dbb0*/  @!P0 SYNCS.ARRIVE.TRANS64 RZ, [UR25+0x38020], R3 ;  /* 0x03802003ffff89a7 */ /* 0x0005e20008000019 */
[----:B------:R-:W-:Y:S05]  /*1dbc0*/  BRA.U !UP1, `(.L_x_347) ;  /* 0x0000000109047547 */ /* 0x000fea000b800000 */
[----:B------:R-:W-:Y:S05]  /*1dbd0*/  BPT.TRAP 0x1 ;  /* 0x000000040000795c */ /* 0x000fea0000300000 */
.L_x_347:
[----:B------:R-:W-:Y:S04]  /*1dbe0*/  BSSY.RECONVERGENT B0, `(.L_x_348) ;  /* 0x0000003000007945 */ /* 0x000fe80003800200 */
[----:B------:R-:W-:Y:S05]  /*1dbf0*/  @P2 BRA `(.L_x_349) ;  /* 0x0000000000042947 */ /* 0x000fea0003800000 */
[----:B------:R-:W-:Y:S05]  /*1dc00*/  BPT.TRAP 0x1 ;  /* 0x000000040000795c */ /* 0x000fea0000300000 */
.L_x_349:
[----:B------:R-:W-:Y:S05]  /*1dc10*/  BSYNC.RECONVERGENT B0 ;  /* 0x0000000000007941 */ /* 0x000fea0003800200 */
.L_x_348:
[----:B------:R-:W-:Y:S02]  /*1dc20*/  ULEA UR16, UR5, UR8, 0xf ;  /* 0x0000000805107291 */ /* 0x000fe4000f8e78ff */
[----:B------:R-:W-:Y:S02]  /*1dc30*/  UIADD3 UR6, UP2, UPT, UR32, 0x180, URZ ;  /* 0x0000018020067890 */ /* 0x000fe4000ff5e0ff */
[----:B------:R-:W-:Y:S02]  /*1dc40*/  ULEA UR27, UR11, 0x80, 0x7 ;  /* 0x000000800b1b7891 */ /* 0x000fe4000f8e38ff */
        /* <DEDUP_REMOVED lines=23> */
.L_x_350:
[----:B------:R-:W-:Y:S01]  /*1ddc0*/  ULEA UR25, UR5, UR8, 0x3 ;  /* 0x0000000805197291 */ /* 0x000fe2000f8e18ff */
[----:B-1----:R-:W-:Y:S01]  /*1ddd0*/  IMAD.U32 R7, RZ, RZ, UR9 ;  /* 0x00000009ff077e24 */ /* 0x002fe2000f8e00ff */
[----:B--2---:R-:W-:-:S04]  /*1dde0*/  @!P0 MOV R3, 0x8000 ;  /* 0x0000800000038802 */ /* 0x004fc80000000f00 */
[----:B------:R-:W-:-:S04]  /*1ddf0*/  SHF.L.U32 R7, R7, 0x1f, RZ ;  /* 0x0000001f07077819 */ /* 0x000fc800000006ff */
[----:B------:R-:W1:Y:S02]  /*1de00*/  SYNCS.PHASECHK.TRANS64.TRYWAIT P1, [UR25+0x38038], R7 ;  /* 0x03803807ff0075a7 */ /* 0x000e640008021119 */
[----:B-1----:R-:W-:Y:S05]  /*1de10*/  @!P1 BRA `(.L_x_351) ;  /* 0x0000005000e09947 */ /* 0x002fea0003800000 */
.L_x_501:
[----:B------:R2:W-:Y:S01]  /*1de20*/  @!P0 SYNCS.ARRIVE.TRANS64 RZ, [UR25+0x38020], R3 ;  /* 0x03802003ffff89a7 */ /* 0x0005e20008000019 */
[----:B------:R-:W-:Y:S05]  /*1de30*/  BRA.U !UP1, `(.L_x_352) ;  /* 0x0000000109047547 */ /* 0x000fea000b800000 */
[----:B------:R-:W-:Y:S05]  /*1de40*/  BPT.TRAP 0x1 ;  /* 0x000000040000795c */ /* 0x000fea0000300000 */
.L_x_352:
[----:B------:R-:W-:Y:S04]  /*1de50*/  BSSY.RECONVERGENT B0, `(.L_x_353) ;  /* 0x0000003000007945 */ /* 0x000fe80003800200 */
[----:B------:R-:W-:Y:S05]  /*1de60*/  @P2 BRA `(.L_x_354) ;  /* 0x0000000000042947 */ /* 0x000fea0003800000 */
[----:B------:R-:W-:Y:S05]  /*1de70*/  BPT.TRAP 0x1 ;  /* 0x000000040000795c */ /* 0x000fea0000300000 */
.L_x_354:
[----:B------:R-:W-:Y:S05]  /*1de80*/  BSYNC.RECONVERGENT B0 ;  /* 0x0000000000007941 */ /* 0x000fea0003800200 */
.L_x_353:
        /* <DEDUP_REMOVED lines=26> */
.L_x_355:
[----:B------:R-:W-:Y:S01]  /*1e030*/  ULEA UR25, UR5, UR8, 0x3 ;  /* 0x0000000805197291 */ /* 0x000fe2000f8e18ff */
[----:B-1----:R-:W-:Y:S01]  /*1e040*/  IMAD.U32 R7, RZ, RZ, UR9 ;  /* 0x00000009ff077e24 */ /* 0x002fe2000f8e00ff */
[----:B--2---:R-:W-:-:S04]  /*1e050*/  @!P0 MOV R3, 0x8000 ;  /* 0x0000800000038802 */ /* 0x004fc80000000f00 */
[----:B------:R-:W-:-:S04]  /*1e060*/  SHF.L.U32 R7, R7, 0x1f, RZ ;  /* 0x0000001f07077819 */ /* 0x000fc800000006ff */
[----:B------:R-:W1:Y:S02]  /*1e070*/  SYNCS.PHASECHK.TRANS64.TRYWAIT P1, [UR25+0x38038], R7 ;  /* 0x03803807ff0075a7 */ /* 0x000e640008021119 */
[----:B-1----:R-:W-:Y:S05]  /*1e080*/  @!P1 BRA `(.L_x_356) ;  /* 0x00000050005c9947 */ /* 0x002fea0003800000 */
.L_x_503:
[----:B------:R2:W-:Y:S01]  /*1e090*/  @!P0 SYNCS.ARRIVE.TRANS64 RZ, [UR25+0x38020], R3 ;  /* 0x03802003ffff89a7 */ /* 0x0005e20008000019 */
[----:B------:R-:W-:Y:S05]  /*1e0a0*/  BRA.U !UP1, `(.L_x_357) ;  /* 0x0000000109047547 */ /* 0x000fea000b800000 */
[----:B------:R-:W-:Y:S05]  /*1e0b0*/  BPT.TRAP 0x1 ;  /* 0x000000040000795c */ /* 0x000fea0000300000 */
.L_x_357:
[----:B------:R-:W-:Y:S04]  /*1e0c0*/  BSSY.RECONVERGENT B0, `(.L_x_358) ;  /* 0x0000003000007945 */ /* 0x000fe80003800200 */
[----:B------:R-:W-:Y:S05]  /*1e0d0*/  @P2 BRA `(.L_x_359) ;  /* 0x0000000000042947 */ /* 0x000fea0003800000 */
[----:B------:R-:W-:Y:S05]  /*1e0e0*/  BPT.TRAP 0x1 ;  /* 0x000000040000795c */ /* 0x000fea0000300000 */
.L_x_359:
[----:B------:R-:W-:Y:S05]  /*1e0f0*/  BSYNC.RECONVERGENT B0 ;  /* 0x0000000000007941 */ /* 0x000fea0003800200 */
.L_x_358:
        /* <DEDUP_REMOVED lines=26> */
.L_x_360:
[----:B------:R-:W-:Y:S01]  /*1e2a0*/  ULEA UR25, UR5, UR8, 0x3 ;  /* 0x0000000805197291 */ /* 0x000fe2000f8e18ff */
[----:B-1----:R-:W-:Y:S01]  /*1e2b0*/  IMAD.U32 R7, RZ, RZ, UR9 ;  /* 0x00000009ff077e24 */ /* 0x002fe2000f8e00ff */
[----:B--2---:R-:W-:-:S04]  /*1e2c0*/  @!P0 MOV R3, 0x8000 ;  /* 0x0000800000038802 */ /* 0x004fc80000000f00 */
[----:B------:R-:W-:-:S04]  /*1e2d0*/  SHF.L.U32 R7, R7, 0x1f, RZ ;  /* 0x0000001f07077819 */ /* 0x000fc800000006ff */
[----:B------:R-:W1:Y:S02]  /*1e2e0*/  SYNCS.PHASECHK.TRANS64.TRYWAIT P1, [UR25+0x38038], R7 ;  /* 0x03803807ff0075a7 */ /* 0x000e640008021119 */
[----:B-1----:R-:W-:Y:S05]  /*1e2f0*/  @!P1 BRA `(.L_x_361) ;  /* 0x0000004c00d89947 */ /* 0x002fea0003800000 */
.L_x_505:
[----:B------:R2:W-:Y:S01]  /*1e300*/  @!P0 SYNCS.ARRIVE.TRANS64 RZ, [UR25+0x38020], R3 ;  /* 0x03802003ffff89a7 */ /* 0x0005e20008000019 */
[----:B------:R-:W-:Y:S05]  /*1e310*/  BRA.U !UP1, `(.L_x_362) ;  /* 0x0000000109047547 */ /* 0x000fea000b800000 */
[----:B------:R-:W-:Y:S05]  /*1e320*/  BPT.TRAP 0x1 ;  /* 0x000000040000795c */ /* 0x000fea0000300000 */
.L_x_362:
[----:B------:R-:W-:Y:S04]  /*1e330*/  BSSY.RECONVERGENT B0, `(.L_x_363) ;  /* 0x0000003000007945 */ /* 0x000fe80003800200 */
[----:B------:R-:W-:Y:S05]  /*1e340*/  @P2 BRA `(.L_x_364) ;  /* 0x0000000000042947 */ /* 0x000fea0003800000 */
[----:B------:R-:W-:Y:S05]  /*1e350*/  BPT.TRAP 0x1 ;  /* 0x000000040000795c */ /* 0x000fea0000300000 */
.L_x_364:
[----:B------:R-:W-:Y:S05]  /*1e360*/  BSYNC.RECONVERGENT B0 ;  /* 0x0000000000007941 */ /* 0x000fea0003800200 */
.L_x_363:
        /* <DEDUP_REMOVED lines=18> */
[----:B------:R-:W-:-:S02]  /*1e490*/  UIADD3 UR5, UPT, UPT, UR5, 0x1, URZ ;  /* 0x0000000105057890 */ /* 0x000fc4000fffe0ff */
[----:B------:R-:W-:Y:S02]  /*1e4a0*/  UIADD3 UR10, UPT, UPT, UR11, 0x3, URZ ;  /* 0x000000030b0a7890 */ /* 0x000fe4000fffe0ff */
[----:B------:R-:W-:Y:S01]  /*1e4b0*/  UISETP.NE.AND UP2, UPT, UR5, 0x3, UPT ;  /* 0x000000030500788c */ /* 0x000fe2000bf45270 */
[----:B------:R3:W-:Y:S03]  /*1e4c0*/  UTMALDG.4D [UR16], [UR6], desc[UR22] ;  /* 0x00001610060075b4 */ /* 0x0007e60008019000 */
[----:B------:R-:W-:Y:S02]  /*1e4d0*/  USEL UR4, URZ, 0x1, UP2 ;  /* 0x00000001ff047887 */ /* 0x000fe40009000000 */
[----:B------:R-:W-:Y:S02]  /*1e4e0*/  USEL UR5, UR5, URZ, UP2 ;  /* 0x000000ff05057287 */ /* 0x000fe40009000000 */
[----:B------:R-:W-:Y:S01]  /*1e4f0*/  ULOP3.LUT UR9, UR9, UR4, URZ, 0x3c, !UPT ;  /* 0x0000000409097292 */ /* 0x000fe2000f8e3cff */
[----:B---3--:R-:W-:Y:S11]  /*1e500*/  BRA.U !UP0, `(.L_x_365) ;  /* 0x0000000108047547 */ /* 0x008ff6000b800000 */
[----:B------:R-:W-:Y:S05]  /*1e510*/  BPT.TRAP 0x1 ;  /* 0x000000040000795c */ /* 0x000fea0000300000 */
.L_x_365:
[----:B------:R-:W-:Y:S01]  /*1e520*/  ULEA UR25, UR5, UR8, 0x3 ;  /* 0x0000000805197291 */ /* 0x000fe2000f8e18ff */
[----:B-1----:R-:W-:Y:S01]  /*1e530*/  IMAD.U32 R7, RZ, RZ, UR9 ;  /* 0x00000009ff077e24 */ /* 0x002fe2000f8e00ff */
[----:B--2---:R-:W-:-:S04]  /*1e540*/  @!P0 MOV R3, 0x8000 ;  /* 0x0000800000038802 */ /* 0x004fc80000000f00 */
[----:B------:R-:W-:-:S04]  /*1e550*/  SHF.L.U32 R7, R7, 0x1f, RZ ;  /* 0x0000001f07077819 */ /* 0x000fc800000006ff */
[----:B------:R-:W1:Y:S02]  /*1e560*/  SYNCS.PHASECHK.TRANS64.TRYWAIT P1, [UR25+0x38038], R7 ;  /* 0x03803807ff0075a7 */ /* 0x000e640008021119 */
[----:B-1----:R-:W-:Y:S05]  /*1e570*/  @!P1 BRA `(.L_x_366) ;  /* 0x0000004c00509947 */ /* 0x002fea0003800000 */
.L_x_507:
[----:B------:R2:W-:Y:S01]  /*1e580*/  @!P0 SYNCS.ARRIVE.TRANS64 RZ, [UR25+0x38020], R3 ;  /* 0x03802003ffff89a7 */ /* 0x0005e20008000019 */
[----:B------:R-:W-:Y:S05]  /*1e590*/  BRA.U !UP1, `(.L_x_367) ;  /* 0x0000000109047547 */ /* 0x000fea000b800000 */
[----:B------:R-:W-:Y:S05]  /*1e5a0*/  BPT.TRAP 0x1 ;  /* 0x000000040000795c */ /* 0x000fea0000300000 */
.L_x_367:
[----:B------:R-:W-:Y:S04]  /*1e5b0*/  BSSY.RECONVERGENT B0, `(.L_x_368) ;  /* 0x0000003000007945 */ /* 0x000fe80003800200 */
[----:B------:R-:W-:Y:S05]  /*1e5c0*/  @P2 BRA `(.L_x_369) ;  /* 0x0000000000042947 */ /* 0x000fea0003800000 */
[----:B------:R-:W-:Y:S05]  /*1e5d0*/  BPT.TRAP 0x1 ;  /* 0x000000040000795c */ /* 0x000fea0000300000 */
.L_x_369:
[----:B------:R-:W-:Y:S05]  /*1e5e0*/  BSYNC.RECONVERGENT B0 ;  /* 0x0000000000007941 */ /* 0x000fea0003800200 */
.L_x_368:
        /* <DEDUP_REMOVED lines=26> */
.L_x_370:
[----:B------:R-:W-:Y:S01]  /*1e790*/  ULEA UR25, UR5, UR8, 0x3 ;  /* 0x0000000805197291 */ /* 0x000fe2000f8e18ff */
[----:B-1----:R-:W-:Y:S01]  /*1e7a0*/  IMAD.U32 R7, RZ, RZ, UR9 ;  /* 0x00000009ff077e24 */ /* 0x002fe2000f8e00ff */
[----:B--2---:R-:W-:-:S04]  /*1e7b0*/  @!P0 MOV R3, 0x8000 ;  /* 0x0000800000038802 */ /* 0x004fc80000000f00 */
[----:B------:R-:W-:-:S04]  /*1e7c0*/  SHF.L.U32 R7, R7, 0x1f, RZ ;  /* 0x0000001f07077819 */ /* 0x000fc800000006ff */
[----:B------:R-:W1:Y:S02]  /*1e7d0*/  SYNCS.PHASECHK.TRANS64.TRYWAIT P1, [UR25+0x38038], R7 ;  /* 0x03803807ff0075a7 */ /* 0x000e640008021119 */
[----:B-1----:R-:W-:Y:S05]  /*1e7e0*/  @!P1 BRA `(.L_x_371) ;  /* 0x0000004800cc9947 */ /* 0x002fea0003800000 */
.L_x_509:
[----:B------:R2:W-:Y:S01]  /*1e7f0*/  @!P0 SYNCS.ARRIVE.TRANS64 RZ, [UR25+0x38020], R3 ;  /* 0x03802003ffff89a7 */ /* 0x0005e20008000019 */
[----:B------:R-:W-:Y:S05]  /*1e800*/  BRA.U !UP1, `(.L_x_372) ;  /* 0x0000000109047547 */ /* 0x000fea000b800000 */
[----:B------:R-:W-:Y:S05]  /*1e810*/  BPT.TRAP 0x1 ;  /* 0x000000040000795c */ /* 0x000fea0000300000 */
.L_x_372:
[----:B------:R-:W-:Y:S04]  /*1e820*/  BSSY.RECONVERGENT B0, `(.L_x_373) ;  /* 0x0000003000007945 */ /* 0x000fe80003800200 */
[----:B------:R-:W-:Y:S05]  /*1e830*/  @P2 BRA `(.L_x_374) ;  /* 0x0000000000042947 */ /* 0x000fea0003800000 */
[----:B------:R-:W-:Y:S05]  /*1e840*/  BPT.TRAP 0x1 ;  /* 0x000000040000795c */ /* 0x000fea0000300000 */
.L_x_374:
[----:B------:R-:W-:Y:S05]  /*1e850*/  BSYNC.RECONVERGENT B0 ;  /* 0x0000000000007941 */ /* 0x000fea0003800200 */
.L_x_373:
[----:B------:R-:W-:Y:S02]  /*1e860*/  ULEA UR16, UR5, UR8, 0xf ;  /* 0x0000000805107291 */ /* 0x000fe4000f8e78ff */
[----:B------:R-:W-:Y:S02]  /*1e870*/  UIADD3 UR6, UP2, UPT, UR32, 0x280, URZ ;  /* 0x0000028020067890 */ /* 0x000fe4000ff5e0ff */
[----:B------:R-:W-:Y:S02]  /*1e880*/  UIADD3 UR5, UPT, UPT, UR5, 0x1, URZ ;  /* 0x0000000105057890 */ /* 0x000fe4000fffe0ff */
[----:B------:R-:W-:Y:S02]  /*1e890*/  UIADD3.X UR7, UPT, UPT, URZ, UR33, URZ, UP2, !UPT ;  /* 0x00000021ff077290 */ /* 0x000fe400097fe4ff */
[----:B------:R-:W-:Y:S02]  /*1e8a0*/  UISETP.NE.AND UP2, UPT, UR5, 0x3, UPT ;  /* 0x000000030500788c */ /* 0x000fe4000bf45270 */
[----:B------:R-:W-:-:S02]  /*1e8b0*/  USHF.L.U32 UR27, UR10, 0x7, URZ ;  /* 0x000000070a1b7899 */ /* 0x000fc400080006ff */
[----:B------:R-:W-:Y:S02]  /*1e8c0*/  USEL UR4, URZ, 0x1, UP2 ;  /* 0x00000001ff047887 */ /* 0x000fe40009000000 */
[----:B------:R-:W-:Y:S02]  /*1e8d0*/  USEL UR15, UR5, URZ, UP2 ;  /* 0x000000ff050f7287 */ /* 0x000fe40009000000 */
[----:B------:R-:W-:Y:S02]  /*1e8e0*/  UISETP.NE.AND UP2, UPT, UR10, UR12, UPT ;  /* 0x0000000c0a00728c */ /* 0x000fe4000bf45270 */
[----:B------:R-:W-:Y:S02]  /*1e8f0*/  UIADD3 UR25, UPT, UPT, UR25, 0x38020, URZ ;  /* 0x0003802019197890 */ /* 0x000fe4000fffe0ff */
[----:B------:R-:W-:Y:S02]  /*1e900*/  UIADD3 UR24, UPT, UPT, UR16, 0x10000, URZ ;  /* 0x0001000010187890 */ /* 0x000fe4000fffe0ff */
        /* <DEDUP_REMOVED lines=11> */
[----:B------:R-:W-:Y:S01]  /*1e9c0*/  UTMALDG.4D [UR24], [UR6], desc[UR22] ;  /* 0x00001618060075b4 */ /* 0x000fe20008019000 */
[----:B------:R-:W-:Y:S01]  /*1e9d0*/  UIADD3 UR11, UPT, UPT, UR11, 0x4, URZ ;  /* 0x000000040b0b7890 */ /* 0x000fe2000fffe0ff */
[----:B------:R3:W-:Y:S02]  /*1e9e0*/  UTMALDG.4D [UR16], [UR6], desc[UR22] ;  /* 0x00001610060075b4 */ /* 0x0007e40008019000 */
[----:B---3--:R-:W-:Y:S01]  /*1e9f0*/  ULOP3.LUT UR23, UR9, UR4, URZ, 0x3c, !UPT ;  /* 0x0000000409177292 */ /* 0x008fe2000f8e3cff */
[----:B------:R-:W-:Y:S11]  /*1ea00*/  BRA.U UP2, `(.L_x_375) ;  /* 0xffffffe902f87547 */ /* 0x000ff6000b83ffff */
.L_x_334:
[----:B------:R-:W-:-:S09]  /*1ea10*/  UISETP.NE.AND UP2, UPT, UR34, URZ, UPT ;  /* 0x000000ff2200728c */ /* 0x000fd2000bf45270 */
[----:B------:R-:W-:Y:S05]  /*1ea20*/  BRA.U !UP2, `(.L_x_309) ;  /* 0x0000000d0abc7547 */ /* 0x000fea000b800000 */
[----:B------:R-:W-:Y:S05]  /*1ea30*/  BRA.U !UP0, `(.L_x_376) ;  /* 0x0000000108047547 */ /* 0x000fea000b800000 */
[----:B------:R-:W-:Y:S05]  /*1ea40*/  BPT.TRAP 0x1 ;  /* 0x000000040000795c */ /* 0x000fea0000300000 */
.L_x_376:
[----:B------:R-:W-:Y:S01]  /*1ea50*/  ULEA UR25, UR15, UR8, 0x3 ;  /* 0x000000080f197291 */ /* 0x000fe2000f8e18ff */
[----:B-1----:R-:W-:Y:S01]  /*1ea60*/  IMAD.U32 R7, RZ, RZ, UR23 ;  /* 0x00000017ff077e24 */ /* 0x002fe2000f8e00ff */
[----:B--2---:R-:W-:-:S04]  /*1ea70*/  @!P0 MOV R3, 0x8000 ;  /* 0x0000800000038802 */ /* 0x004fc80000000f00 */
[----:B------:R-:W-:-:S04]  /*1ea80*/  SHF.L.U32 R7, R7, 0x1f, RZ ;  /* 0x0000001f07077819 */ /* 0x000fc800000006ff */
[----:B------:R-:W1:Y:S02]  /*1ea90*/  SYNCS.PHASECHK.TRANS64.TRYWAIT P1, [UR25+0x38038], R7 ;  /* 0x03803807ff0075a7 */ /* 0x000e640008021119 */
[----:B-1----:R-:W-:Y:S05]  /*1eaa0*/  @!P1 BRA `(.L_x_377) ;  /* 0x0000004800349947 */ /* 0x002fea0003800000 */
.L_x_511:
[----:B------:R2:W-:Y:S01]  /*1eab0*/  @!P0 SYNCS.ARRIVE.TRANS64 RZ, [UR25+0x38020], R3 ;  /* 0x03802003ffff89a7 */ /* 0x0005e20008000019 */
[----:B------:R-:W-:Y:S05]  /*1eac0*/  BRA.U !UP1, `(.L_x_378) ;  /* 0x0000000109047547 */ /* 0x000fea000b800000 */
[----:B------:R-:W-:Y:S05]  /*1ead0*/  BPT.TRAP 0x1 ;  /* 0x000000040000795c */ /* 0x000fea0000300000 */
.L_x_378:
[----:B------:R-:W-:Y:S04]  /*1eae0*/  BSSY.RECONVERGENT B0, `(.L_x_379) ;  /* 0x0000003000007945 */ /* 0x000fe80003800200 */
[----:B------:R-:W-:Y:S05]  /*1eaf0*/  @P2 BRA `(.L_x_380) ;  /* 0x0000000000042947 */ /* 0x000fea0003800000 */
[----:B------:R-:W-:Y:S05]  /*1eb00*/  BPT.TRAP 0x1 ;  /* 0x000000040000795c */ /* 0x000fea0000300000 */
.L_x_380:
[----:B------:R-:W-:Y:S05]  /*1eb10*/  BSYNC.RECONVERGENT B0 ;  /* 0x0000000000007941 */ /* 0x000fea0003800200 */
.L_x_379:
        /* <DEDUP_REMOVED lines=24> */
[----:B----4-:R-:W-:Y:S11]  /*1eca0*/  BRA.U !UP0, `(.L_x_381) ;  /* 0x0000000108047547 */ /* 0x010ff6000b800000 */
[----:B------:R-:W-:Y:S05]  /*1ecb0*/  BPT.TRAP 0x1 ;  /* 0x000000040000795c */ /* 0x000fea0000300000 */
.L_x_381:
[----:B------:R-:W-:Y:S01]  /*1ecc0*/  ULEA UR25, UR5, UR8, 0x3 ;  /* 0x0000000805197291 */ /* 0x000fe2000f8e18ff */
[----:B-1----:R-:W-:Y:S01]  /*1ecd0*/  IMAD.U32 R7, RZ, RZ, UR4 ;  /* 0x00000004ff077e24 */ /* 0x002fe2000f8e00ff */
[----:B--2---:R-:W-:-:S04]  /*1ece0*/  @!P0 MOV R3, 0x8000 ;  /* 0x0000800000038802 */ /* 0x004fc80000000f00 */
[----:B------:R-:W-:-:S04]  /*1ecf0*/  SHF.L.U32 R7, R7, 0x1f, RZ ;  /* 0x0000001f07077819 */ /* 0x000fc800000006ff */
[----:B------:R-:W1:Y:S02]  /*1ed00*/  SYNCS.PHASECHK.TRANS64.TRYWAIT P1, [UR25+0x38038], R7 ;  /* 0x03803807ff0075a7 */ /* 0x000e640008021119 */
[----:B-1----:R-:W-:Y:S05]  /*1ed10*/  @!P1 BRA `(.L_x_382) ;  /* 0x0000004400b09947 */ /* 0x002fea0003800000 */
.L_x_513:
[----:B------:R2:W-:Y:S01]  /*1ed20*/  @!P0 SYNCS.ARRIVE.TRANS64 RZ, [UR25+0x38020], R3 ;  /* 0x03802003ffff89a7 */ /* 0x0005e20008000019 */
[----:B------:R-:W-:Y:S05]  /*1ed30*/  BRA.U !UP1, `(.L_x_383) ;  /* 0x0000000109047547 */ /* 0x000fea000b800000 */
[----:B------:R-:W-:Y:S05]  /*1ed40*/  BPT.TRAP 0x1 ;  /* 0x000000040000795c */ /* 0x000fea0000300000 */
.L_x_383:
[----:B------:R-:W-:Y:S04]  /*1ed50*/  BSSY.RECONVERGENT B0, `(.L_x_384) ;  /* 0x0000003000007945 */ /* 0x000fe80003800200 */
[----:B------:R-:W-:Y:S05]  /*1ed60*/  @P2 BRA `(.L_x_385) ;  /* 0x0000000000042947 */ /* 0x000fea0003800000 */
[----:B------:R-:W-:Y:S05]  /*1ed70*/  BPT.TRAP 0x1 ;  /* 0x000000040000795c */ /* 0x000fea0000300000 */
.L_x_385:
[----:B------:R-:W-:Y:S05]  /*1ed80*/  BSYNC.RECONVERGENT B0 ;  /* 0x0000000000007941 */ /* 0x000fea0003800200 */
.L_x_384:
[----:B------:R-:W-:Y:S02]  /*1ed90*/  ULEA UR16, UR5, UR8, 0xf ;  /* 0x0000000805107291 */ /* 0x000fe4000f8e78ff */
[----:B------:R-:W-:Y:S02]  /*1eda0*/  UIADD3 UR6, UP2, UPT, UR32, 0x280, URZ ;  /* 0x0000028020067890 */ /* 0x000fe4000ff5e0ff */
[----:B------:R-:W-:Y:S02]  /*1edb0*/  USHF.L.U32 UR27, UR11, 0x7, URZ ;  /* 0x000000070b1b7899 */ /* 0x000fe400080006ff */
[----:B------:R-:W-:Y:S02]  /*1edc0*/  UIADD3 UR25, UPT, UPT, UR25, 0x38020, URZ ;  /* 0x0003802019197890 */ /* 0x000fe4000fffe0ff */
[----:B------:R-:W-:Y:S02]  /*1edd0*/  UIADD3.X UR7, UPT, UPT, URZ, UR33, URZ, UP2, !UPT ;  /* 0x00000021ff077290 */ /* 0x000fe400097fe4ff */
[----:B------:R-:W-:-:S02]  /*1ede0*/  UIADD3 UR24, UPT, UPT, UR16, 0x10000, URZ ;  /* 0x0001000010187890 */ /* 0x000fc4000fffe0ff */
[----:B------:R-:W-:Y:S02]  /*1edf0*/  UIADD3 UR16, UPT, UPT, UR16, 0x14000, URZ ;  /* 0x0001400010107890 */ /* 0x000fe4000fffe0ff */
[----:B------:R-:W-:Y:S01]  /*1ee00*/  UIADD3 UR5, UPT, UPT, UR5, 0x1, URZ ;  /* 0x0000000105057890 */ /* 0x000fe2000fffe0ff */
        /* <DEDUP_REMOVED lines=14> */
[----:B----4-:R-:W-:-:S02]  /*1eef0*/  USEL UR23, URZ, 0x1, UP2 ;  /* 0x00000001ff177887 */ /* 0x010fc40009000000 */
[----:B------:R-:W-:Y:S02]  /*1ef00*/  UISETP.NE.AND UP2, UPT, UR34, 0x1, UPT ;  /* 0x000000012200788c */ /* 0x000fe4000bf45270 */
[----:B------:R-:W-:-:S07]  /*1ef10*/  ULOP3.LUT UR23, UR4, UR23, URZ, 0x3c, !UPT ;  /* 0x0000001704177292 */ /* 0x000fce000f8e3cff */
[----:B------:R-:W-:Y:S05]  /*1ef20*/  BRA.U !UP2, `(.L_x_309) ;  /* 0x000000090a7c7547 */ /* 0x000fea000b800000 */
[----:B------:R-:W-:Y:S05]  /*1ef30*/  BRA.U !UP0, `(.L_x_386) ;  /* 0x0000000108047547 */ /* 0x000fea000b800000 */
[----:B------:R-:W-:Y:S05]  /*1ef40*/  BPT.TRAP 0x1 ;  /* 0x000000040000795c */ /* 0x000fea0000300000 */
.L_x_386:
[----:B------:R-:W-:Y:S01]  /*1ef50*/  ULEA UR25, UR15, UR8, 0x3 ;  /* 0x000000080f197291 */ /* 0x000fe2000f8e18ff */
[----:B-1----:R-:W-:Y:S01]  /*1ef60*/  IMAD.U32 R7, RZ, RZ, UR23 ;  /* 0x00000017ff077e24 */ /* 0x002fe2000f8e00ff */
[----:B--2---:R-:W-:-:S04]  /*1ef70*/  @!P0 MOV R3, 0x8000 ;  /* 0x0000800000038802 */ /* 0x004fc80000000f00 */
[----:B------:R-:W-:-:S04]  /*1ef80*/  SHF.L.U32 R7, R7, 0x1f, RZ ;  /* 0x0000001f07077819 */ /* 0x000fc800000006ff */
[----:B------:R-:W1:Y:S02]  /*1ef90*/  SYNCS.PHASECHK.TRANS64.TRYWAIT P1, [UR25+0x38038], R7 ;  /* 0x03803807ff0075a7 */ /* 0x000e640008021119 */
[----:B-1----:R-:W-:Y:S05]  /*1efa0*/  @!P1 BRA `(.L_x_387) ;  /* 0x0000004400249947 */ /* 0x002fea0003800000 */
.L_x_515:
[----:B------:R2:W-:Y:S01]  /*1efb0*/  @!P0 SYNCS.ARRIVE.TRANS64 RZ, [UR25+0x38020], R3 ;  /* 0x03802003ffff89a7 */ /* 0x0005e20008000019 */
[----:B------:R-:W-:Y:S05]  /*1efc0*/  BRA.U !UP1, `(.L_x_388) ;  /* 0x0000000109047547 */ /* 0x000fea000b800000 */
[----:B------:R-:W-:Y:S05]  /*1efd0*/  BPT.TRAP 0x1 ;  /* 0x000000040000795c */ /* 0x000fea0000300000 */
.L_x_388:
[----:B------:R-:W-:Y:S04]  /*1efe0*/  BSSY.RECONVERGENT B0, `(.L_x_389) ;  /* 0x0000003000007945 */ /* 0x000fe80003800200 */
[----:B------:R-:W-:Y:S05]  /*1eff0*/  @P2 BRA `(.L_x_390) ;  /* 0x0000000000042947 */ /* 0x000fea0003800000 */
[----:B------:R-:W-:Y:S05]  /*1f000*/  BPT.TRAP 0x1 ;  /* 0x000000040000795c */ /* 0x000fea0000300000 */
.L_x_390:
[----:B------:R-:W-:Y:S05]  /*1f010*/  BSYNC.RECONVERGENT B0 ;  /* 0x0000000000007941 */ /* 0x000fea0003800200 */
.L_x_389:
        /* <DEDUP_REMOVED lines=26> */
.L_x_391:
[----:B------:R-:W-:Y:S01]  /*1f1c0*/  ULEA UR25, UR5, UR8, 0x3 ;  /* 0x0000000805197291 */ /* 0x000fe2000f8e18ff */
[----:B-1----:R-:W-:Y:S01]  /*1f1d0*/  IMAD.U32 R7, RZ, RZ, UR4 ;  /* 0x00000004ff077e24 */ /* 0x002fe2000f8e00ff */
[----:B--2---:R-:W-:-:S04]  /*1f1e0*/  @!P0 MOV R3, 0x8000 ;  /* 0x0000800000038802 */ /* 0x004fc80000000f00 */
[----:B------:R-:W-:-:S04]  /*1f1f0*/  SHF.L.U32 R7, R7, 0x1f, RZ ;  /* 0x0000001f07077819 */ /* 0x000fc800000006ff */
[----:B------:R-:W1:Y:S02]  /*1f200*/  SYNCS.PHASECHK.TRANS64.TRYWAIT P1, [UR25+0x38038], R7 ;  /* 0x03803807ff0075a7 */ /* 0x000e640008021119 */
[----:B-1----:R-:W-:Y:S05]  /*1f210*/  @!P1 BRA `(.L_x_392) ;  /* 0x0000004000a09947 */ /* 0x002fea0003800000 */
.L_x_517:
[----:B------:R2:W-:Y:S01]  /*1f220*/  @!P0 SYNCS.ARRIVE.TRANS64 RZ, [UR25+0x38020], R3 ;  /* 0x03802003ffff89a7 */ /* 0x0005e20008000019 */
[----:B------:R-:W-:Y:S05]  /*1f230*/  BRA.U !UP1, `(.L_x_393) ;  /* 0x0000000109047547 */ /* 0x000fea000b800000 */
[----:B------:R-:W-:Y:S05]  /*1f240*/  BPT.TRAP 0x1 ;  /* 0x000000040000795c */ /* 0x000fea0000300000 */
.L_x_393:
[----:B------:R-:W-:Y:S04]  /*1f250*/  BSSY.RECONVERGENT B0, `(.L_x_394) ;  /* 0x0000003000007945 */ /* 0x000fe80003800200 */
[----:B------:R-:W-:Y:S05]  /*1f260*/  @P2 BRA `(.L_x_395) ;  /* 0x0000000000042947 */ /* 0x000fea0003800000 */
[----:B------:R-:W-:Y:S05]  /*1f270*/  BPT.TRAP 0x1 ;  /* 0x000000040000795c */ /* 0x000fea0000300000 */
.L_x_395:
[----:B------:R-:W-:Y:S05]  /*1f280*/  BSYNC.RECONVERGENT B0 ;  /* 0x0000000000007941 */ /* 0x000fea0003800200 */
.L_x_394:
[----:B------:R-:W-:Y:S02]  /*1f290*/  ULEA UR16, UR5, UR8, 0xf ;  /* 0x0000000805107291 */ /* 0x000fe4000f8e78ff */
[----:B------:R-:W-:Y:S02]  /*1f2a0*/  UIADD3 UR6, UP2, UPT, UR32, 0x280, URZ ;  /* 0x0000028020067890 */ /* 0x000fe4000ff5e0ff */
[----:B------:R-:W-:Y:S02]  /*1f2b0*/  ULEA UR27, UR11, 0x80, 0x7 ;  /* 0x000000800b1b7891 */ /* 0x000fe4000f8e38ff */
        /* <DEDUP_REMOVED lines=23> */
[----:B------:R-:W-:Y:S01]  /*1f430*/  UIADD3 UR11, UPT, UPT, UR11, 0x2, URZ ;  /* 0x000000020b0b7890 */ /* 0x000fe2000fffe0ff */
[----:B------:R-:W-:Y:S11]  /*1f440*/  BRA.U !UP0, `(.L_x_396) ;  /* 0x0000000108047547 */ /* 0x000ff6000b800000 */
[----:B------:R-:W-:Y:S05]  /*1f450*/  BPT.TRAP 0x1 ;  /* 0x000000040000795c */ /* 0x000fea0000300000 */
.L_x_396:
[----:B------:R-:W-:Y:S01]  /*1f460*/  ULEA UR25, UR15, UR8, 0x3 ;  /* 0x000000080f197291 */ /* 0x000fe2000f8e18ff */
[----:B-1----:R-:W-:Y:S01]  /*1f470*/  IMAD.U32 R7, RZ, RZ, UR23 ;  /* 0x00000017ff077e24 */ /* 0x002fe2000f8e00ff */
[----:B--2---:R-:W-:-:S04]  /*1f480*/  @!P0 MOV R3, 0x8000 ;  /* 0x0000800000038802 */ /* 0x004fc80000000f00 */
[----:B------:R-:W-:-:S04]  /*1f490*/  SHF.L.U32 R7, R7, 0x1f, RZ ;  /* 0x0000001f07077819 */ /* 0x000fc800000006ff */
[----:B------:R-:W1:Y:S02]  /*1f4a0*/  SYNCS.PHASECHK.TRANS64.TRYWAIT P1, [UR25+0x38038], R7 ;  /* 0x03803807ff0075a7 */ /* 0x000e640008021119 */
[----:B-1----:R-:W-:Y:S05]  /*1f4b0*/  @!P1 BRA `(.L_x_397) ;  /* 0x0000004000109947 */ /* 0x002fea0003800000 */
.L_x_519:
[----:B------:R2:W-:Y:S01]  /*1f4c0*/  @!P0 SYNCS.ARRIVE.TRANS64 RZ, [UR25+0x38020], R3 ;  /* 0x03802003ffff89a7 */ /* 0x0005e20008000019 */
[----:B------:R-:W-:Y:S05]  /*1f4d0*/  BRA.U !UP1, `(.L_x_398) ;  /* 0x0000000109047547 */ /* 0x000fea000b800000 */
[----:B------:R-:W-:Y:S05]  /*1f4e0*/  BPT.TRAP 0x1 ;  /* 0x000000040000795c */ /* 0x000fea0000300000 */
.L_x_398:
[----:B------:R-:W-:Y:S04]  /*1f4f0*/  BSSY.RECONVERGENT B0, `(.L_x_399) ;  /* 0x0000003000007945 */ /* 0x000fe80003800200 */
[----:B------:R-:W-:Y:S05]  /*1f500*/  @P2 BRA `(.L_x_400) ;  /* 0x0000000000042947 */ /* 0x000fea0003800000 */
[----:B------:R-:W-:Y:S05]  /*1f510*/  BPT.TRAP 0x1 ;  /* 0x000000040000795c */ /* 0x000fea0000300000 */
.L_x_400:
[----:B------:R-:W-:Y:S05]  /*1f520*/  BSYNC.RECONVERGENT B0 ;  /* 0x0000000000007941 */ /* 0x000fea0003800200 */
.L_x_399:
        /* <DEDUP_REMOVED lines=22> */
[----:B----4-:R-:W-:-:S04]  /*1f690*/  USEL UR4, URZ, 0x1, UP2 ;  /* 0x00000001ff047887 */ /* 0x010fc80009000000 */
[----:B------:R-:W-:Y:S01]  /*1f6a0*/  ULOP3.LUT UR23, UR23, UR4, URZ, 0x3c, !UPT ;  /* 0x0000000417177292 */ /* 0x000fe2000f8e3cff */
[----:B------:R-:W-:Y:S11]  /*1f6b0*/  BRA.U !UP0, `(.L_x_401) ;  /* 0x0000000108047547 */ /* 0x000ff6000b800000 */
[----:B------:R-:W-:Y:S05]  /*1f6c0*/  BPT.TRAP 0x1 ;  /* 0x000000040000795c */ /* 0x000fea0000300000 */
.L_x_401:
[----:B------:R-:W-:Y:S01]  /*1f6d0*/  ULEA UR17, UR15, UR8, 0x3 ;  /* 0x000000080f117291 */ /* 0x000fe2000f8e18ff */
[----:B-1----:R-:W-:Y:S01]  /*1f6e0*/  IMAD.U32 R7, RZ, RZ, UR23 ;  /* 0x00000017ff077e24 */ /* 0x002fe2000f8e00ff */
[----:B--2---:R-:W-:-:S04]  /*1f6f0*/  @!P0 MOV R3, 0x8000 ;  /* 0x0000800000038802 */ /* 0x004fc80000000f00 */
[----:B------:R-:W-:-:S04]  /*1f700*/  SHF.L.U32 R7, R7, 0x1f, RZ ;  /* 0x0000001f07077819 */ /* 0x000fc800000006ff */
[----:B------:R-:W1:Y:S02]  /*1f710*/  SYNCS.PHASECHK.TRANS64.TRYWAIT P1, [UR17+0x38038], R7 ;  /* 0x03803807ff0075a7 */ /* 0x000e640008021111 */
[----:B-1----:R-:W-:Y:S05]  /*1f720*/  @!P1 BRA `(.L_x_402) ;  /* 0x0000003c008c9947 */ /* 0x002fea0003800000 */
.L_x_521:
[----:B------:R2:W-:Y:S01]  /*1f730*/  @!P0 SYNCS.ARRIVE.TRANS64 RZ, [UR17+0x38020], R3 ;  /* 0x03802003ffff89a7 */ /* 0x0005e20008000011 */
[----:B------:R-:W-:Y:S05]  /*1f740*/  BRA.U !UP1, `(.L_x_403) ;  /* 0x0000000109047547 */ /* 0x000fea000b800000 */
[----:B------:R-:W-:Y:S05]  /*1f750*/  BPT.TRAP 0x1 ;  /* 0x000000040000795c */ /* 0x000fea0000300000 */
.L_x_403:
[----:B------:R-:W-:Y:S04]  /*1f760*/  BSSY.RECONVERGENT B0, `(.L_x_404) ;  /* 0x0000003000007945 */ /* 0x000fe80003800200 */
[----:B------:R-:W-:Y:S05]  /*1f770*/  @P2 BRA `(.L_x_405) ;  /* 0x0000000000042947 */ /* 0x000fea0003800000 */
[----:B------:R-:W-:Y:S05]  /*1f780*/  BPT.TRAP 0x1 ;  /* 0x000000040000795c */ /* 0x000fea0000300000 */
.L_x_405:
[----:B------:R-:W-:Y:S05]  /*1f790*/  BSYNC.RECONVERGENT B0 ;  /* 0x0000000000007941 */ /* 0x000fea0003800200 */
.L_x_404:
        /* <DEDUP_REMOVED lines=20> */
[----:B------:R-:W-:Y:S01]  /*1f8e0*/  USEL UR15, UR15, URZ, UP2 ;  /* 0x000000ff0f0f7287 */ /* 0x000fe20009000000 */
[----:B------:R4:W-:Y:S02]  /*1f8f0*/  UTMALDG.4D [UR8], [UR4], desc[UR6] ;  /* 0x00000608040075b4 */ /* 0x0009e40008019000 */
[----:B----4-:R-:W-:-:S04]  /*1f900*/  USEL UR4, URZ, 0x1, UP2 ;  /* 0x00000001ff047887 */ /* 0x010fc80009000000 */
[----:B------:R-:W-:-:S12]  /*1f910*/  ULOP3.LUT UR23, UR23, UR4, URZ, 0x3c, !UPT ;  /* 0x0000000417177292 */ /* 0x000fd8000f8e3cff */
.L_x_309:
        /* <DEDUP_REMOVED lines=8> */
.L_x_540:
[----:B------:R-:W-:-:S08]  /*1f9a0*/  NOP ;  /* 0x0000000000007918 */ /* 0x000fd00000000000 */
[----:B------:R-:W1:-:S00]  /*1f9b0*/  USETMAXREG.DEALLOC.CTAPOOL 0x20 ;  /* 0x00000020000079c8 */ /* 0x000e4000080e0500 */
[----:B-1----:R-:W1:Y:S01]  /*1f9c0*/  LDC R0, c[0x0][0x900] ;  /* 0x00024000ff007b82 */ /* 0x002e620000000800 */
[----:B------:R-:W-:-:S13]  /*1f9d0*/  R2UR UR4, R2 ;  /* 0x00000000020472ca */ /* 0x000fda00000e0000 */
[----:B-1----:R-:W-:-:S13]  /*1f9e0*/  ISETP.LE.AND P0, PT, R0, UR4, PT ;  /* 0x0000000400007c0c */ /* 0x002fda000bf03270 */
[----:B------:R-:W-:Y:S05]  /*1f9f0*/  @P0 EXIT ;  /* 0x000000000000094d */ /* 0x000fea0003800000 */
[----:B------:R-:W-:Y:S01]  /*1fa00*/  HFMA2 R3, -RZ, RZ, 0, 0 ;  /* 0x00000000ff037431 */ /* 0x000fe200000001ff */
[----:B------:R-:W-:Y:S01]  /*1fa10*/  PRMT R0, RZ, 0x7610, R0 ;  /* 0x00007610ff007816 */ /* 0x000fe20000000000 */
[----:B------:R-:W1:Y:S01]  /*1fa20*/  LDCU.64 UR46, c[0x0][0x348] ;  /* 0x00006900ff2e77ac */ /* 0x000e620008000a00 */
[----:B------:R-:W2:Y:S01]  /*1fa30*/  LDCU UR62, c[0x0][0x900] ;  /* 0x00012000ff3e77ac */ /* 0x000ea20008000800 */
[----:B------:R-:W3:Y:S01]  /*1fa40*/  LDCU UR23, c[0x0][0x904] ;  /* 0x00012080ff1777ac */ /* 0x000ee20008000800 */
[----:B------:R-:W4:Y:S01]  /*1fa50*/  LDCU UR70, c[0x0][0x380] ;  /* 0x00007000ff4677ac */ /* 0x000f220008000800 */
[----:B------:R-:W1:Y:S01]  /*1fa60*/  LDCU UR22, c[0x0][0x38c] ;  /* 0x00007180ff1677ac */ /* 0x000e620008000800 */
[----:B------:R-:W1:Y:S01]  /*1fa70*/  LDCU UR54, c[0x0][0x91c] ;  /* 0x00012380ff3677ac */ /* 0x000e620008000800 */
[----:B------:R-:W1:Y:S01]  /*1fa80*/  LDCU UR63, c[0x0][0x918] ;  /* 0x00012300ff3f77ac */ /* 0x000e620008000800 */
[----:B------:R-:W1:Y:S01]  /*1fa90*/  LDCU.64 UR30, c[0x0][0x908] ;  /* 0x00012100ff1e77ac */ /* 0x000e620008000a00 */
[----:B------:R-:W1:Y:S01]  /*1faa0*/  LDCU.64 UR38, c[0x0][0x920] ;  /* 0x00012400ff2677ac */ /* 0x000e620008000a00 */
[----:B------:R-:W1:Y:S02]  /*1fab0*/  LDCU.64 UR14, c[0x0][0x910] ;  /* 0x00012200ff0e77ac */ /* 0x000e640008000a00 */
.L_x_418:
[----:B------:R-:W-:Y:S01]  /*1fac0*/  R2UR UR8, R2 ;  /* 0x00000000020872ca */ /* 0x000fe200000e0000 */
[----:B---3--:R-:W-:-:S12]  /*1fad0*/  UISETP.NE.AND UP0, UPT, UR23, 0x1, UPT ;  /* 0x000000011700788c */ /* 0x008fd8000bf05270 */
[----:B-1----:R-:W-:-:S07]  /*1fae0*/  UIMAD.WIDE.U32 UR4, UR8, UR30, URZ ;  /* 0x0000001e080472a5 */ /* 0x002fce000f8e00ff */
[----:B------:R-:W-:Y:S02]  /*1faf0*/  UMOV UR4, UR5 ;  /* 0x0000000500047c82 */ /* 0x000fe40008000000 */
[----:B------:R-:W-:-:S04]  /*1fb00*/  USHF.R.U32.HI UR4, URZ, UR31, UR4 ;  /* 0x0000001fff047299 */ /* 0x000fc80008011604 */
[----:B------:R-:W-:Y:S02]  /*1fb10*/  USEL UR6, UR8, UR4, !UP0 ;  /* 0x0000000408067287 */ /* 0x000fe4000c000000 */
[----:B------:R-:W-:Y:S02]  /*1fb20*/  UISETP.NE.AND UP0, UPT, UR54, 0x1, UPT ;  /* 0x000000013600788c */ /* 0x000fe4000bf05270 */
[----:B------:R-:W-:-:S07]  /*1fb30*/  UIMAD.WIDE.U32 UR4, UR6, UR38, URZ ;  /* 0x00000026060472a5 */ /* 0x000fce000f8e00ff */
[----:B------:R-:W-:Y:S02]  /*1fb40*/  UMOV UR4, UR5 ;  /* 0x0000000500047c82 */ /* 0x000fe40008000000 */
[----:B------:R-:W-:Y:S02]  /*1fb50*/  USHF.R.U32.HI UR5, URZ, UR39, UR4 ;  /* 0x00000027ff057299 */ /* 0x000fe40008011604 */
[----:B------:R-:W-:Y:S02]  /*1fb60*/  UIADD3 UR4, UPT, UPT, -UR6, URZ, URZ ;  /* 0x000000ff06047290 */ /* 0x000fe4000fffe1ff */
[----:B------:R-:W-:Y:S02]  /*1fb70*/  USEL UR7, UR6, UR5, !UP0 ;  /* 0x0000000506077287 */ /* 0x000fe4000c000000 */
[----:B------:R-:W-:Y:S02]  /*1fb80*/  UIMAD UR4, UR23, UR4, UR8 ;  /* 0x00000004170472a4 */ /* 0x000fe4000f8e0208 */
[----:B------:R-:W-:-:S02]  /*1fb90*/  UIADD3 UR5, UPT, UPT, -UR7, URZ, URZ ;  /* 0x000000ff07057290 */ /* 0x000fc4000fffe1ff */
[----:B------:R-:W-:Y:S02]  /*1fba0*/  USHF.L.U32 UR8, UR4, 0x8, URZ ;  /* 0x0000000804087899 */ /* 0x000fe400080006ff */
[----:B------:R-:W-:Y:S02]  /*1fbb0*/  UIMAD UR4, UR54, UR5, UR6 ;  /* 0x00000005360472a4 */ /* 0x000fe4000f8e0206 */
[----:B----4-:R-:W-:Y:S02]  /*1fbc0*/  UISETP.GE.AND UP0, UPT, UR8, UR70, UPT ;  /* 0x000000460800728c */ /* 0x010fe4000bf06270 */
[----:B------:R-:W-:Y:S02]  /*1fbd0*/  IMAD.U32 R18, RZ, RZ, UR8 ;  /* 0x00000008ff127e24 */ /* 0x000fe4000f8e00ff */
[----:B------:R-:W-:-:S05]  /*1fbe0*/  MOV R19, UR4 ;  /* 0x0000000400137c02 */ /* 0x000fca0008000f00 */
[----:B------:R-:W-:Y:S05]  /*1fbf0*/  BRA.U UP0, `(.L_x_407) ;  /* 0x0000002100587547 */ /* 0x000fea000b800000 */
[----:B------:R-:W-:Y:S01]  /*1fc00*/  IMAD.U32 R5, RZ, RZ, UR22 ;  /* 0x00000016ff057e24 */ /* 0x000fe2000f8e00ff */
[----:B------:R-:W-:Y:S02]  /*1fc10*/  UIMAD.WIDE.U32 UR4, UR7, UR15, URZ ;  /* 0x0000000f070472a5 */ /* 0x000fe4000f8e00ff */
[----:B------:R-:W-:Y:S02]  /*1fc20*/  UISETP.NE.AND UP0, UPT, UR14, 0x1, UPT ;  /* 0x000000010e00788c */ /* 0x000fe4000bf05270 */
[----:B------:R-:W-:-:S03]  /*1fc30*/  IABS R5, R5 ;  /* 0x0000000500057213 */ /* 0x000fc60000000000 */
[----:B------:R-:W-:Y:S01]  /*1fc40*/  UMOV UR4, UR5 ;  /* 0x0000000500047c82 */ /* 0x000fe20008000000 */
[----:B------:R-:W1:Y:S01]  /*1fc50*/  I2F.RP R0, R5 ;  /* 0x0000000500007306 */ /* 0x000e620000209400 */
[----:B------:R-:W-:-:S04]  /*1fc60*/  USHF.R.U32.HI UR4, URZ, UR63, UR4 ;  /* 0x0000003fff047299 */ /* 0x000fc80008011604 */
[----:B------:R-:W-:Y:S02]  /*1fc70*/  USEL UR4, UR7, UR4, !UP0 ;  /* 0x0000000407047287 */ /* 0x000fe4000c000000 */
[----:B------:R-:W-:Y:S02]  /*1fc80*/  UISETP.NE.AND UP0, UPT, UR22, URZ, UPT ;  /* 0x000000ff1600728c */ /* 0x000fe4000bf05270 */
[----:B------:R-:W-:-:S04]  /*1fc90*/  UIADD3 UR4, UPT, UPT, -UR4, URZ, URZ ;  /* 0x000000ff04047290 */ /* 0x000fc8000fffe1ff */
[----:B------:R-:W-:Y:S01]  /*1fca0*/  UIMAD UR4, UR14, UR4, UR7 ;  /* 0x000000040e0472a4 */ /* 0x000fe2000f8e0207 */
[----:B-1----:R-:W1:Y:S03]  /*1fcb0*/  MUFU.RCP R6, R0 ;  /* 0x0000000000067308 */ /* 0x002e660000001000 */
        /* <DEDUP_REMOVED lines=17> */
[----:B------:R-:W-:Y:S01]  /*1fdd0*/  @P1 VIADD R6, R6, 0x1 ;  /* 0x0000000106061836 */ /* 0x000fe20000000000 */
[----:B------:R-:W-:-:S04]  /*1fde0*/  ELECT P1, URZ, PT ;  /* 0x0000000000ff782f */ /* 0x000fc80003820000 */
[----:B------:R-:W-:-:S13]  /*1fdf0*/  R2UR UR6, R6 ;  /* 0x00000000060672ca */ /* 0x000fda00000e0000 */
[----:B------:R-:W-:Y:S02]  /*1fe00*/  @!UP1 UIADD3 UR6, UPT, UPT, -UR6, URZ, URZ ;  /* 0x000000ff06069290 */ /* 0x000fe4000fffe1ff */
[----:B------:R-:W-:-:S04]  /*1fe10*/  @!UP0 ULOP3.LUT UR6, URZ, UR22, URZ, 0x33, !UPT ;  /* 0x00000016ff068292 */ /* 0x000fc8000f8e33ff */
[----:B------:R-:W-:Y:S02]  /*1fe20*/  UIADD3 UR5, UPT, UPT, -UR6, URZ, URZ ;  /* 0x000000ff06057290 */ /* 0x000fe4000fffe1ff */
[----:B------:R-:W-:Y:S02]  /*1fe30*/  MOV R17, UR6 ;  /* 0x0000000600117c02 */ /* 0x000fe40008000f00 */
[----:B------:R-:W-:-:S06]  /*1fe40*/  UIMAD UR4, UR22, UR5, UR4 ;  /* 0x00000005160472a4 */ /* 0x000fcc000f8e0204 */
[----:B------:R-:W-:Y:S01]  /*1fe50*/  IMAD.U32 R16, RZ, RZ, UR4 ;  /* 0x00000004ff107e24 */ /* 0x000fe2000f8e00ff */
[----:B------:R-:W-:Y:S06]  /*1fe60*/  BRA.U UP6, `(.L_x_408) ;  /* 0x0000000106047547 */ /* 0x000fec000b800000 */
[----:B--2---:R-:W-:Y:S05]  /*1fe70*/  BPT.TRAP 0x1 ;  /* 0x000000040000795c */ /* 0x004fea0000300000 */
.L_x_408:
[----:B------:R-:W1:Y:S01]  /*1fe80*/  S2UR UR55, SR_CgaCtaId ;  /* 0x00000000003779c3 */ /* 0x000e620000008800 */
[----:B------:R-:W-:Y:S01]  /*1fe90*/  UMOV UR5, 0x400 ;  /* 0x0000040000057882 */ /* 0x000fe20000000000 */
[----:B------:R-:W-:Y:S01]  /*1fea0*/  SHF.L.U32 R0, R3, 0x1f, RZ ;  /* 0x0000001f03007819 */ /* 0x000fe200000006ff */
[----:B-1----:R-:W-:-:S09]  /*1feb0*/  ULEA UR5, UR55, UR5, 0x18 ;  /* 0x0000000537057291 */ /* 0x002fd2000f8ec0ff */
[----:B------:R-:W1:Y:S02]  /*1fec0*/  SYNCS.PHASECHK.TRANS64.TRYWAIT P0, [UR5+0x380b0], R0 ;  /* 0x0380b000ff0075a7 */ /* 0x000e640008001105 */
[----:B-1----:R-:W-:Y:S05]  /*1fed0*/  @!P0 BRA `(.L_x_409) ;  /* 0x0000003400b88947 */ /* 0x002fea0003800000 */
.L_x_523:
[----:B------:R-:W-:Y:S04]  /*1fee0*/  BSSY.RECONVERGENT B0, `(.L_x_410) ;  /* 0x0000113000007945 */ /* 0x000fe80003800200 */
[----:B------:R-:W-:Y:S05]  /*1fef0*/  @!P1 BRA `(.L_x_411) ;  /* 0x0000001000449947 */ /* 0x000fea0003800000 */
[----:B------:R-:W-:Y:S01]  /*1ff00*/  R2UR UR50, R18 ;  /* 0x00000000123272ca */ /* 0x000fe200000e0000 */
[----:B------:R-:W-:Y:S01]  /*1ff10*/  UIADD3 UR32, UPT, UPT, UR5, 0x2a800, URZ ;  /* 0x0002a80005207890 */ /* 0x000fe2000fffe0ff */
[----:B------:R-:W-:Y:S01]  /*1ff20*/  R2UR UR51, R16 ;  /* 0x00000000103372ca */ /* 0x000fe200000e0000 */
[----:B------:R3:W-:Y:S01]  /*1ff30*/  STL [R1+0x7c], R18 ;  /* 0x00007c1201007387 */ /* 0x0007e20000100800 */
[----:B------:R-:W-:Y:S01]  /*1ff40*/  R2UR UR52, R17 ;  /* 0x00000000113472ca */ /* 0x000fe200000e0000 */
[----:B------:R-:W-:Y:S01]  /*1ff50*/  UIADD3 UR6, UP0, UPT, UR46, 0x400, URZ ;  /* 0x000004002e067890 */ /* 0x000fe2000ff1e0ff */
[----:B------:R-:W-:Y:S01]  /*1ff60*/  R2UR UR53, R19 ;  /* 0x00000000133572ca */ /* 0x000fe200000e0000 */
[----:B------:R4:W-:Y:S01]  /*1ff70*/  STL [R1+0x80], R16 ;  /* 0x0000801001007387 */ /* 0x0009e20000100800 */
[----:B------:R-:W-:Y:S01]  /*1ff80*/  UIADD3 UR48, UPT, UPT, UR5, 0x28000, URZ ;  /* 0x0002800005307890 */ /* 0x000fe2000fffe0ff */
[----:B------:R-:W-:Y:S01]  /*1ff90*/  MOV.SPILL R28, UR54 ;  /* 0x00000036001c7c02 */ /* 0x000fe20009000f00 */
[----:B------:R-:W-:Y:S01]  /*1ffa0*/  UIADD3.X UR7, UPT, UPT, URZ, UR47, URZ, UP0, !UPT ;  /* 0x0000002fff077290 */ /* 0x000fe200087fe4ff */
[----:B------:R2:W-:Y:S01]  /*1ffb0*/  STL [R1+0x84], R17 ;  /* 0x0000841101007387 */ /* 0x0005e20000100800 */
[----:B------:R-:W-:Y:S01]  /*1ffc0*/  UIADD3 UR8, UPT, UPT, UR5, 0x28800, URZ ;  /* 0x0002880005087890 */ /* 0x000fe2000fffe0ff */
[----:B------:R-:W-:Y:S01]  /*1ffd0*/  R2UR.FILL UR54, R28 ;  /* 0x000000001c3672ca */ /* 0x000fe200004e0000 */
[----:B------:R-:W-:Y:S01]  /*1ffe0*/  UIADD3 UR4, UPT, UPT, UR50, 0x10, URZ ;  /* 0x0000001032047890 */ /* 0x000fe2000fffe0ff */
[----:B------:R-:W-:Y:S01]  /*1fff0*/  IMAD.U32 R6, RZ, RZ, UR51 ;  /* 0x00000033ff067e24 */ /* 0x000fe2000f8e00ff */
[----:B------:R-:W-:Y:S01]  /*20000*/  UIADD3 UR34, UPT, UPT, UR50, 0x28, URZ ;  /* 0x0000002832227890 */ /* 0x000fe2000fffe0ff */
[----:B-1----:R-:W-:Y:S01]  /*20010*/  IMAD.U32 R5, RZ, RZ, UR52 ;  /* 0x00000034ff057e24 */ /* 0x002fe2000f8e00ff */
[----:B------:R-:W-:Y:S01]  /*20020*/  UMOV UR35, UR51 ;  /* 0x0000003300237c82 */ /* 0x000fe20008000000 */
[----:B------:R-:W-:Y:S01]  /*20030*/  IMAD.U32 R4, RZ, RZ, UR53 ;  /* 0x00000035ff047e24 */ /* 0x000fe2000f8e00ff */
[----:B------:R-:W-:Y:S01]  /*20040*/  UMOV UR36, UR52 ;  /* 0x0000003400247c82 */ /* 0x000fe20008000000 */
[----:B------:R-:W-:Y:S01]  /*20050*/  IMAD.U32 R7, RZ, RZ, UR4 ;  /* 0x00000004ff077e24 */ /* 0x000fe2000f8e00ff */
[----:B------:R-:W-:Y:S01]  /*20060*/  UIADD3 UR4, UPT, UPT, UR50, 0x18, URZ ;  /* 0x0000001832047890 */ /* 0x000fe2000fffe0ff */
[----:B------:R1:W-:Y:S01]  /*20070*/  STL [R1+0x88], R19 ;  /* 0x0000881301007387 */ /* 0x0003e20000100800 */
[----:B------:R-:W-:Y:S01]  /*20080*/  UMOV UR37, UR53 ;  /* 0x0000003500257c82 */ /* 0x000fe20008000000 */
[----:B------:R-:W-:Y:S01]  /*20090*/  UIADD3 UR10, UPT, UPT, UR50, 0x8, URZ ;  /* 0x00000008320a7890 */ /* 0x000fe2000fffe0ff */
[----:B------:R-:W-:Y:S01]  /*200a0*/  IMAD.U32 R26, RZ, RZ, UR51 ;  /* 0x00000033ff1a7e24 */ /* 0x000fe2000f8e00ff */
[----:B------:R1:W-:Y:S01]  /*200b0*/  STL [R1+0x78], R3 ;  /* 0x0000780301007387 */ /* 0x0003e20000100800 */
[----:B------:R-:W-:Y:S01]  /*200c0*/  IMAD.U32 R23, RZ, RZ, UR4 ;  /* 0x00000004ff177e24 */ /* 0x000fe2000f8e00ff */
[----:B------:R-:W-:Y:S01]  /*200d0*/  UIADD3 UR4, UPT, UPT, UR50, 0x20, URZ ;  /* 0x0000002032047890 */ /* 0x000fe2000fffe0ff */
[----:B---3--:R-:W-:Y:S01]  /*200e0*/  MOV.SPILL R18, UR34 ;  /* 0x0000002200127c02 */ /* 0x008fe20009000f00 */
[----:B------:R-:W-:Y:S01]  /*200f0*/  UMOV UR18, UR50 ;  /* 0x0000003200127c82 */ /* 0x000fe20008000000 */
[----:B----4-:R-:W-:Y:S01]  /*20100*/  MOV.SPILL R16, UR35 ;  /* 0x0000002300107c02 */ /* 0x010fe20009000f00 */
[----:B------:R-:W-:Y:S01]  /*20110*/  UMOV UR49, URZ ;  /* 0x000000ff00317c82 */ /* 0x000fe20008000000 */
[----:B------:R-:W-:Y:S01]  /*20120*/  R2UR UR34, R7 ;  /* 0x00000000072272ca */ /* 0x000fe200000e0000 */
[----:B------:R-:W-:Y:S01]  /*20130*/  IMAD.U32 R27, RZ, RZ, UR4 ;  /* 0x00000004ff1b7e24 */ /* 0x000fe2000f8e00ff */
[----:B------:R-:W-:Y:S01]  /*20140*/  UIADD3 UR4, UPT, UPT, UR50, 0x30, URZ ;  /* 0x0000003032047890 */ /* 0x000fe2000fffe0ff */
[----:B--2---:R-:W-:Y:S01]  /*20150*/  MOV.SPILL R17, UR36 ;  /* 0x0000002400117c02 */ /* 0x004fe20009000f00 */
[----:B------:R-:W-:Y:S01]  /*20160*/  IMAD.U32 R25, RZ, RZ, UR52 ;  /* 0x00000034ff197e24 */ /* 0x000fe2000f8e00ff */
[----:B------:R-:W-:Y:S01]  /*20170*/  R2UR UR35, R6 ;  /* 0x00000000062372ca */ /* 0x000fe200000e0000 */
[----:B------:R-:W-:Y:S01]  /*20180*/  UMOV UR25, URZ ;  /* 0x000000ff00197c82 */ /* 0x000fe20008000000 */
[----:B------:R-:W-:Y:S01]  /*20190*/  R2UR UR36, R5 ;  /* 0x00000000052472ca */ /* 0x000fe200000e0000 */
[----:B------:R-:W-:Y:S01]  /*201a0*/  IMAD.U32 R22, RZ, RZ, UR4 ;  /* 0x00000004ff167e24 */ /* 0x000fe2000f8e00ff */
[----:B------:R-:W-:Y:S01]  /*201b0*/  UIADD3 UR4, UPT, UPT, UR50, 0x38, URZ ;  /* 0x0000003832047890 */ /* 0x000fe2000fffe0ff */
[----:B------:R-:W-:Y:S01]  /*201c0*/  IMAD.U32 R15, RZ, RZ, UR51 ;  /* 0x00000033ff0f7e24 */ /* 0x000fe2000f8e00ff */
[----:B------:R-:W-:Y:S01]  /*201d0*/  UIADD3 UR58, UPT, UPT, UR18, 0x58, URZ ;  /* 0x00000058123a7890 */ /* 0x000fe2000fffe0ff */
[----:B------:R-:W-:Y:S01]  /*201e0*/  IMAD.U32 R14, RZ, RZ, UR52 ;  /* 0x00000034ff0e7e24 */ /* 0x000fe2000f8e00ff */
[----:B------:R-:W-:Y:S01]  /*201f0*/  UMOV UR11, UR51 ;  /* 0x00000033000b7c82 */ /* 0x000fe20008000000 */
[----:B-1----:R-:W-:Y:S01]  /*20200*/  MOV.SPILL R19, UR37 ;  /* 0x0000002500137c02 */ /* 0x002fe20009000f00 */
[----:B------:R-:W-:Y:S01]  /*20210*/  IMAD.U32 R21, RZ, RZ, UR4 ;  /* 0x00000004ff157e24 */ /* 0x000fe2000f8e00ff */
[----:B------:R-:W-:Y:S01]  /*20220*/  R2UR UR37, R4 ;  /* 0x00000000042572ca */ /* 0x000fe200000e0000 */
[----:B------:R-:W-:Y:S01]  /*20230*/  UIADD3 UR4, UPT, UPT, UR50, 0x40, URZ ;  /* 0x0000004032047890 */ /* 0x000fe2000fffe0ff */
[----:B------:R-:W-:Y:S01]  /*20240*/  MOV.SPILL R3, UR32 ;  /* 0x0000002000037c02 */ /* 0x000fe20009000f00 */
[----:B------:R-:W-:Y:S01]  /*20250*/  UIADD3 UR32, UPT, UPT, UR5, 0x29000, URZ ;  /* 0x0002900005207890 */ /* 0x000fe2000fffe0ff */
[----:B------:R-:W-:Y:S01]  /*20260*/  IMAD.U32 R13, RZ, RZ, UR53 ;  /* 0x00000035ff0d7e24 */ /* 0x000fe2000f8e00ff */
[----:B------:R-:W-:Y:S01]  /*20270*/  UMOV UR12, UR52 ;  /* 0x00000034000c7c82 */ /* 0x000fe20008000000 */
[----:B------:R-:W-:Y:S01]  /*20280*/  UMOV UR13, UR53 ;  /* 0x00000035000d7c82 */ /* 0x000fe20008000000 */
[----:B------:R-:W-:Y:S01]  /*20290*/  IMAD.U32 R20, RZ, RZ, UR4 ;  /* 0x00000004ff147e24 */ /* 0x000fe2000f8e00ff */
[----:B------:R-:W-:Y:S01]  /*202a0*/  UMOV UR9, UR49 ;  /* 0x0000003100097c82 */ /* 0x000fe20008000000 */
[----:B------:R1:W-:Y:S01]  /*202b0*/  UTMASTG.5D [UR48], [UR6] ;  /* 0x00000030060073b5 */ /* 0x0003e20008020000 */
[----:B------:R-:W-:Y:S01]  /*202c0*/  UMOV UR22, UR51 ;  /* 0x0000003300167c82 */ /* 0x000fe20008000000 */
[----:B------:R-:W-:Y:S01]  /*202d0*/  UMOV UR71, UR52 ;  /* 0x0000003400477c82 */ /* 0x000fe20008000000 */
[----:B------:R-:W-:Y:S01]  /*202e0*/  UMOV UR4, UR53 ;  /* 0x0000003500047c82 */ /* 0x000fe20008000000 */
[----:B------:R-:W-:Y:S01]  /*202f0*/  UMOV UR33, UR25 ;  /* 0x0000001900217c82 */ /* 0x000fe20008000000 */
[----:B------:R-:W-:Y:S01]  /*20300*/  IMAD.U32 R24, RZ, RZ, UR53 ;  /* 0x00000035ff187e24 */ /* 0x000fe2000f8e00ff */
[----:B------:R-:W-:Y:S01]  /*20310*/  UIADD3 UR56, UPT, UPT, UR5, 0x2d800, URZ ;  /* 0x0002d80005387890 */ /* 0x000fe2000fffe0ff */
[----:B------:R-:W-:Y:S01]  /*20320*/  IMAD.U32 R9, RZ, RZ, UR51 ;  /* 0x00000033ff097e24 */ /* 0x000fe2000f8e00ff */
[----:B------:R2:W-:Y:S01]  /*20330*/  STL [R1+0x70], R0 ;  /* 0x0000700001007387 */ /* 0x0005e20000100800 */
[----:B------:R-:W-:Y:S01]  /*20340*/  UMOV UR59, UR22 ;  /* 0x00000016003b7c82 */ /* 0x000fe20008000000 */
[----:B------:R-:W-:Y:S01]  /*20350*/  UMOV UR60, UR71 ;  /* 0x00000047003c7c82 */ /* 0x000fe20008000000 */
[----:B------:R-:W-:Y:S01]  /*20360*/  UMOV UR61, UR4 ;  /* 0x00000004003d7c82 */ /* 0x000fe20008000000 */
[----:B------:R3:W-:Y:S01]  /*20370*/  UTMASTG.5D [UR8], [UR6] ;  /* 0x00000008060073b5 */ /* 0x0007e20008020000 */
[----:B------:R-:W-:Y:S01]  /*20380*/  MOV.SPILL R28, UR61 ;  /* 0x0000003d001c7c02 */ /* 0x000fe20009000f00 */
[----:B------:R-:W-:Y:S01]  /*20390*/  UMOV UR57, UR25 ;  /* 0x0000001900397c82 */ /* 0x000fe20008000000 */
[----:B------:R-:W-:Y:S01]  /*203a0*/  R2UR UR61, R13 ;  /* 0x000000000d3d72ca */ /* 0x000fe200000e0000 */
[----:B------:R-:W-:Y:S01]  /*203b0*/  IMAD.U32 R8, RZ, RZ, UR52 ;  /* 0x00000034ff087e24 */ /* 0x000fe2000f8e00ff */
[----:B------:R-:W-:Y:S01]  /*203c0*/  UIADD3 UR74, UPT, UPT, UR50, 0x48, URZ ;  /* 0x00000048324a7890 */ /* 0x000fe2000fffe0ff */
[----:B------:R-:W-:Y:S01]  /*203d0*/  IMAD.U32 R7, RZ, RZ, UR53 ;  /* 0x00000035ff077e24 */ /* 0x000fe2000f8e00ff */
[----:B------:R-:W-:Y:S01]  /*203e0*/  UIADD3 UR72, UPT, UPT, UR5, 0x2c800, URZ ;  /* 0x0002c80005487890 */ /* 0x000fe2000fffe0ff */
[----:B------:R4:W-:Y:S01]  /*203f0*/  UTMASTG.5D [UR32], [UR6] ;  /* 0x00000020060073b5 */ /* 0x0009e20008020000 */
[----:B------:R-:W-:Y:S01]  /*20400*/  IMAD.U32 R12, RZ, RZ, UR51 ;  /* 0x00000033ff0c7e24 */ /* 0x000fe2000f8e00ff */
[----:B------:R-:W-:Y:S01]  /*20410*/  UIADD3 UR66, UPT, UPT, UR50, 0x50, URZ ;  /* 0x0000005032427890 */ /* 0x000fe2000fffe0ff */
[----:B------:R-:W-:Y:S01]  /*20420*/  IMAD.U32 R11, RZ, RZ, UR52 ;  /* 0x00000034ff0b7e24 */ /* 0x000fe2000f8e00ff */
[----:B------:R-:W-:Y:S01]  /*20430*/  UIADD3 UR64, UPT, UPT, UR5, 0x2d000, URZ ;  /* 0x0002d00005407890 */ /* 0x000fe2000fffe0ff */
[----:B------:R-:W-:Y:S01]  /*20440*/  IMAD.U32 R10, RZ, RZ, UR53 ;  /* 0x00000035ff0a7e24 */ /* 0x000fe2000f8e00ff */
[----:B------:R-:W-:Y:S01]  /*20450*/  UMOV UR75, UR51 ;  /* 0x00000033004b7c82 */ /* 0x000fe20008000000 */
[----:B------:R-:W-:Y:S01]  /*20460*/  UMOV UR76, UR52 ;  /* 0x00000034004c7c82 */ /* 0x000fe20008000000 */
[----:B------:R4:W-:Y:S01]  /*20470*/  STL [R1+0x74], R2 ;  /* 0x0000740201007387 */ /* 0x0009e20000100800 */
[----:B------:R-:W-:Y:S01]  /*20480*/  UMOV UR77, UR53 ;  /* 0x00000035004d7c82 */ /* 0x000fe20008000000 */
[----:B------:R-:W-:Y:S01]  /*20490*/  UIADD3 UR42, UPT, UPT, UR18, 0x68, URZ ;  /* 0x00000068122a7890 */ /* 0x000fe2000fffe0ff */
[----:B------:R-:W-:Y:S01]  /*204a0*/  MOV.SPILL R29, UR55 ;  /* 0x00000037001d7c02 */ /* 0x000fe20009000f00 */
[----:B------:R-:W-:Y:S01]  /*204b0*/  UIADD3 UR40, UPT, UPT, UR5, 0x2e800, URZ ;  /* 0x0002e80005287890 */ /* 0x000fe2000fffe0ff */
[----:B--2---:R-:W-:Y:S01]  /*204c0*/  MOV.SPILL R0, UR39 ;  /* 0x0000002700007c02 */ /* 0x004fe20009000f00 */
[----:B------:R-:W-:Y:S01]  /*204d0*/  UMOV UR73, UR25 ;  /* 0x0000001900497c82 */ /* 0x000fe20008000000 */
[----:B------:R-:W-:Y:S01]  /*204e0*/  UIADD3 UR26, UPT, UPT, UR18, 0x78, URZ ;  /* 0x00000078121a7890 */ /* 0x000fe2000fffe0ff */
[----:B------:R-:W-:Y:S01]  /*204f0*/  R2UR.FILL UR55, R29 ;  /* 0x000000001d3772ca */ /* 0x000fe200004e0000 */
[----:B-1----:R-:W-:Y:S01]  /*20500*/  UIADD3 UR48, UPT, UPT, UR5, 0x2e000, URZ ;  /* 0x0002e00005307890 */ /* 0x002fe2000fffe0ff */
[----:B------:R1:W-:Y:S01]  /*20510*/  STL [R1+0x18], R0 ;  /* 0x0000180001007387 */ /* 0x0003e20000100800 */
[----:B------:R-:W-:Y:S01]  /*20520*/  UIADD3 UR24, UPT, UPT, UR5, 0x2f800, URZ ;  /* 0x0002f80005187890 */ /* 0x000fe2000fffe0ff */
[----:B------:R-:W-:Y:S01]  /*20530*/  MOV.SPILL R29, UR62 ;  /* 0x0000003e001d7c02 */ /* 0x000fe20009000f00 */
[----:B------:R-:W-:Y:S01]  /*20540*/  UIADD3 UR16, UPT, UPT, UR5, 0x28400, URZ ;  /* 0x0002840005107890 */ /* 0x000fe2000fffe0ff */
[----:B------:R-:W-:Y:S01]  /*20550*/  UMOV UR67, UR51 ;  /* 0x0000003300437c82 */ /* 0x000fe20008000000 */
[----:B------:R-:W-:Y:S01]  /*20560*/  UMOV UR68, UR71 ;  /* 0x0000004700447c82 */ /* 0x000fe20008000000 */
[----:B------:R-:W-:Y:S01]  /*20570*/  UMOV UR69, UR4 ;  /* 0x0000000400457c82 */ /* 0x000fe20008000000 */
[----:B---3--:R-:W-:Y:S01]  /*20580*/  UMOV UR13, UR34 ;  /* 0x00000022000d7c82 */ /* 0x008fe20008000000 */
[----:B----4-:R-:W-:-:S02]  /*20590*/  MOV.SPILL R2, UR38 ;  /* 0x0000002600027c02 */ /* 0x010fc40009000f00 */
[----:B------:R-:W-:Y:S02]  /*205a0*/  R2UR UR34, R27 ;  /* 0x000000001b2272ca */ /* 0x000fe400000e0000 */
[----:B------:R-:W-:Y:S02]  /*205b0*/  R2UR UR35, R26 ;  /* 0x000000001a2372ca */ /* 0x000fe400000e0000 */
[----:B------:R-:W-:Y:S02]  /*205c0*/  R2UR UR36, R25 ;  /* 0x00000000192472ca */ /* 0x000fe400000e0000 */
[----:B------:R-:W-:Y:S02]  /*205d0*/  MOV.SPILL R27, UR60 ;  /* 0x0000003c001b7c02 */ /* 0x000fe40009000f00 */
[----:B------:R-:W-:Y:S02]  /*205e0*/  MOV.SPILL R26, UR59 ;  /* 0x0000003b001a7c02 */ /* 0x000fe40009000f00 */
[----:B------:R-:W-:-:S02]  /*205f0*/  MOV.SPILL R25, UR58 ;  /* 0x0000003a00197c02 */ /* 0x000fc40009000f00 */
[----:B------:R-:W-:Y:S02]  /*20600*/  R2UR UR58, R23 ;  /* 0x00000000173a72ca */ /* 0x000fe400000e0000 */
[----:B------:R-:W-:Y:S01]  /*20610*/  R2UR UR59, R15 ;  /* 0x000000000f3b72ca */ /* 0x000fe200000e0000 */
[----:B------:R-:W2:Y:S01]  /*20620*/  LDL.LU R23, [R1+0x18] ;  /* 0x0000180001177983 */ /* 0x000ea20000300800 */
[----:B------:R-:W-:Y:S02]  /*20630*/  R2UR UR60, R14 ;  /* 0x000000000e3c72ca */ /* 0x000fe400000e0000 */
[----:B------:R-:W-:Y:S02]  /*20640*/  R2UR UR37, R24 ;  /* 0x00000000182572ca */ /* 0x000fe400000e0000 */
[----:B------:R-:W-:Y:S01]  /*20650*/  MOV.SPILL R24, UR56 ;  /* 0x0000003800187c02 */ /* 0x000fe20009000f00 */
[----:B------:R-:W-:Y:S01]  /*20660*/  UIADD3 UR56, UPT, UPT, UR5, 0x29800, URZ ;  /* 0x0002980005387890 */ /* 0x000fe2000fffe0ff */
[----:B-1----:R-:W-:Y:S01]  /*20670*/  MOV.SPILL R0, UR63 ;  /* 0x0000003f00007c02 */ /* 0x002fe20009000f00 */
[----:B------:R-:W-:Y:S01]  /*20680*/  UIADD3 UR32, UPT, UPT, UR5, 0x2a000, URZ ;  /* 0x0002a00005207890 */ /* 0x000fe2000fffe0ff */
[----:B------:R-:W-:Y:S01]  /*20690*/  R2UR.FILL UR38, R2 ;  /* 0x00000000022672ca */ /* 0x000fe200004e0000 */
[----:B------:R-:W-:Y:S01]  /*206a0*/  UMOV UR11, UR34 ;  /* 0x00000022000b7c82 */ /* 0x000fe20008000000 */
[----:B------:R-:W-:Y:S01]  /*206b0*/  R2UR.FILL UR63, R0 ;  /* 0x00000000003f72ca */ /* 0x000fe200004e0000 */
[----:B------:R3:W5:Y:S03]  /*206c0*/  LDL.LU R2, [R1+0x74] ;  /* 0x0000740001027983 */ /* 0x0007660000300800 */
[----:B------:R-:W-:Y:S02]  /*206d0*/  UTMASTG.5D [UR56], [UR6] ;  /* 0x00000038060073b5 */ /* 0x000fe40008020000 */
[----:B------:R1:W-:Y:S01]  /*206e0*/  UTMASTG.5D [UR32], [UR6] ;  /* 0x00000020060073b5 */ /* 0x0003e20008020000 */
[----:B------:R3:W5:Y:S01]  /*206f0*/  LDL.LU R0, [R1+0x70] ;  /* 0x0000700001007983 */ /* 0x0007620000300800 */
[----:B-1----:R-:W-:-:S02]  /*20700*/  R2UR.FILL UR37, R19 ;  /* 0x00000000132572ca */ /* 0x002fc400004e0000 */
[----:B------:R-:W-:Y:S01]  /*20710*/  R2UR.FILL UR36, R17 ;  /* 0x00000000112472ca */ /* 0x000fe200004e0000 */
[----:B------:R3:W5:Y:S01]  /*20720*/  LDL.LU R19, [R1+0x88] ;  /* 0x0000880001137983 */ /* 0x0007620000300800 */
[----:B------:R-:W-:Y:S02]  /*20730*/  R2UR.FILL UR35, R16 ;  /* 0x00000000102372ca */ /* 0x000fe400004e0000 */
[----:B------:R-:W-:Y:S01]  /*20740*/  R2UR.FILL UR34, R18 ;  /* 0x00000000122272ca */ /* 0x000fe200004e0000 */
[----:B------:R3:W5:Y:S01]  /*20750*/  LDL.LU R17, [R1+0x84] ;  /* 0x0000840001117983 */ /* 0x0007620000300800 */
[----:B------:R-:W-:-:S03]  /*20760*/  R2UR.FILL UR32, R3 ;  /* 0x00000000032072ca */ /* 0x000fc600004e0000 */
[----:B------:R3:W5:Y:S04]  /*20770*/  LDL.LU R16, [R1+0x80] ;  /* 0x0000800001107983 */ /* 0x0007680000300800 */
[----:B------:R3:W5:Y:S04]  /*20780*/  LDL.LU R18, [R1+0x7c] ;  /* 0x00007c0001127983 */ /* 0x0007680000300800 */
[----:B------:R3:W5:Y:S01]  /*20790*/  LDL.LU R3, [R1+0x78] ;  /* 0x0000780001037983 */ /* 0x0007620000300800 */
[----:B------:R-:W-:Y:S01]  /*207a0*/  UMOV UR8, UR58 ;  /* 0x0000003a00087c82 */ /* 0x000fe20008000000 */
[----:B------:R-:W-:-:S02]  /*207b0*/  R2UR UR58, R20 ;  /* 0x00000000143a72ca */ /* 0x000fc400000e0000 */
[----:B------:R-:W-:Y:S01]  /*207c0*/  R2UR UR59, R6 ;  /* 0x00000000063b72ca */ /* 0x000fe200000e0000 */
[----:B------:R-:W-:Y:S01]  /*207d0*/  UIADD3 UR56, UPT, UPT, UR5, 0x2b000, URZ ;  /* 0x0002b00005387890 */ /* 0x000fe2000fffe0ff */
[----:B------:R-:W-:Y:S01]  /*207e0*/  R2UR UR60, R5 ;  /* 0x00000000053c72ca */ /* 0x000fe200000e0000 */
[----:B------:R1:W-:Y:S01]  /*207f0*/  UTMASTG.5D [UR32], [UR6] ;  /* 0x00000020060073b5 */ /* 0x0003e20008020000 */
[----:B------:R-:W-:-:S07]  /*20800*/  R2UR UR61, R4 ;  /* 0x00000000043d72ca */ /* 0x000fce00000e0000 */
[----:B------:R-:W-:Y:S02]  /*20810*/  MOV.SPILL R4, UR58 ;  /* 0x0000003a00047c02 */ /* 0x000fe40009000f00 */
[----:B------:R-:W-:Y:S02]  /*20820*/  MOV.SPILL R5, UR59 ;  /* 0x0000003b00057c02 */ /* 0x000fe40009000f00 */
[----:B------:R-:W-:Y:S02]  /*20830*/  MOV.SPILL R6, UR60 ;  /* 0x0000003c00067c02 */ /* 0x000fe40009000f00 */
[----:B------:R-:W-:Y:S02]  /*20840*/  MOV.SPILL R13, UR61 ;  /* 0x0000003d000d7c02 */ /* 0x000fe40009000f00 */
[----:B------:R-:W-:Y:S02]  /*20850*/  R2UR UR58, R21 ;  /* 0x00000000153a72ca */ /* 0x000fe400000e0000 */
[----:B------:R-:W-:-:S02]  /*20860*/  R2UR UR59, R9 ;  /* 0x00000000093b72ca */ /* 0x000fc400000e0000 */
[----:B------:R-:W-:Y:S02]  /*20870*/  R2UR UR60, R8 ;  /* 0x00000000083c72ca */ /* 0x000fe400000e0000 */
        /* <DEDUP_REMOVED lines=9> */
[----:B-1----:R-:W-:-:S06]  /*20910*/  UMOV UR33, UR58 ;  /* 0x0000003a00217c82 */ /* 0x002fcc0008000000 */
[----:B------:R1:W-:Y:S01]  /*20920*/  UTMASTG.5D [UR56], [UR6] ;  /* 0x00000038060073b5 */ /* 0x0003e20008020000 */
[----:B------:R-:W-:Y:S01]  /*20930*/  UIADD3 UR50, UPT, UPT, UR18, 0x60, URZ ;  /* 0x0000006012327890 */ /* 0x000fe2000fffe0ff */
[----:B------:R-:W-:Y:S01]  /*20940*/  UMOV UR12, UR34 ;  /* 0x00000022000c7c82 */ /* 0x000fe20008000000 */
[----:B-1----:R-:W-:Y:S02]  /*20950*/  R2UR.FILL UR61, R14 ;  /* 0x000000000e3d72ca */ /* 0x002fe400004e0000 */
[----:B------:R-:W-:Y:S02]  /*20960*/  R2UR.FILL UR60, R9 ;  /* 0x00000000093c72ca */ /* 0x000fe400004e0000 */
[----:B------:R-:W-:Y:S02]  /*20970*/  R2UR.FILL UR59, R8 ;  /* 0x00000000083b72ca */ /* 0x000fe400004e0000 */
[----:B------:R-:W-:Y:S01]  /*20980*/  R2UR.FILL UR58, R7 ;  /* 0x00000000073a72ca */ /* 0x000fe200004e0000 */
[----:B------:R-:W-:-:S12]  /*20990*/  UIADD3 UR56, UPT, UPT, UR5, 0x2b800, URZ ;  /* 0x0002b80005387890 */ /* 0x000fd8000fffe0ff */
[----:B------:R1:W-:Y:S01]  /*209a0*/  UTMASTG.5D [UR56], [UR6] ;  /* 0x00000038060073b5 */ /* 0x0003e20008020000 */
[----:B------:R-:W-:Y:S01]  /*209b0*/  UMOV UR23, UR58 ;  /* 0x0000003a00177c82 */ /* 0x000fe20008000000 */
[----:B------:R-:W-:Y:S02]  /*209c0*/  UIADD3 UR34, UPT, UPT, UR18, 0x70, URZ ;  /* 0x0000007012227890 */ /* 0x000fe4000fffe0ff */
[----:B------:R-:W-:Y:S01]  /*209d0*/  UIADD3 UR32, UPT, UPT, UR5, 0x2f000, URZ ;  /* 0x0002f00005207890 */ /* 0x000fe2000fffe0ff */
[----:B------:R-:W-:Y:S01]  /*209e0*/  UMOV UR65, UR25 ;  /* 0x0000001900417c82 */ /* 0x000fe20008000000 */
[----:B------:R-:W-:Y:S01]  /*209f0*/  UMOV UR51, UR22 ;  /* 0x0000001600337c82 */ /* 0x000fe20008000000 */
[----:B------:R-:W-:Y:S01]  /*20a00*/  UMOV UR52, UR71 ;  /* 0x0000004700347c82 */ /* 0x000fe20008000000 */
[----:B------:R-:W-:Y:S01]  /*20a10*/  UMOV UR53, UR4 ;  /* 0x0000000400357c82 */ /* 0x000fe20008000000 */
[----:B------:R-:W-:Y:S01]  /*20a20*/  UMOV UR49, UR25 ;  /* 0x0000001900317c82 */ /* 0x000fe20008000000 */
[----:B-1----:R-:W-:-:S02]  /*20a30*/  R2UR.FILL UR61, R13 ;  /* 0x000000000d3d72ca */ /* 0x002fc400004e0000 */
[----:B------:R-:W-:Y:S02]  /*20a40*/  R2UR.FILL UR60, R6 ;  /* 0x00000000063c72ca */ /* 0x000fe400004e0000 */
[----:B------:R-:W-:Y:S02]  /*20a50*/  R2UR.FILL UR59, R5 ;  /* 0x00000000053b72ca */ /* 0x000fe400004e0000 */
[----:B------:R-:W-:Y:S01]  /*20a60*/  R2UR.FILL UR58, R4 ;  /* 0x00000000043a72ca */ /* 0x000fe200004e0000 */
[----:B------:R-:W-:-:S12]  /*20a70*/  UIADD3 UR56, UPT, UPT, UR5, 0x2c000, URZ ;  /* 0x0002c00005387890 */ /* 0x000fd8000fffe0ff */
[----:B------:R1:W-:Y:S01]  /*20a80*/  UTMASTG.5D [UR56], [UR6] ;  /* 0x00000038060073b5 */ /* 0x0003e20008020000 */
[----:B------:R-:W-:Y:S01]  /*20a90*/  UMOV UR9, UR58 ;  /* 0x0000003a00097c82 */ /* 0x000fe20008000000 */
[----:B------:R-:W-:Y:S01]  /*20aa0*/  UMOV UR43, UR22 ;  /* 0x00000016002b7c82 */ /* 0x000fe20008000000 */
[----:B------:R-:W-:Y:S01]  /*20ab0*/  UMOV UR44, UR71 ;  /* 0x00000047002c7c82 */ /* 0x000fe20008000000 */
[----:B------:R4:W-:Y:S01]  /*20ac0*/  UTMASTG.5D [UR72], [UR6] ;  /* 0x00000048060073b5 */ /* 0x0009e20008020000 */
[----:B------:R-:W-:Y:S01]  /*20ad0*/  UMOV UR45, UR4 ;  /* 0x00000004002d7c82 */ /* 0x000fe20008000000 */
[----:B------:R-:W-:Y:S01]  /*20ae0*/  UMOV UR41, UR25 ;  /* 0x0000001900297c82 */ /* 0x000fe20008000000 */
[----:B------:R-:W-:Y:S01]  /*20af0*/  UMOV UR35, UR22 ;  /* 0x0000001600237c82 */ /* 0x000fe20008000000 */
[----:B------:R-:W-:Y:S01]  /*20b00*/  UMOV UR36, UR71 ;  /* 0x0000004700247c82 */ /* 0x000fe20008000000 */
[----:B------:R-:W-:Y:S01]  /*20b10*/  UMOV UR37, UR4 ;  /* 0x0000000400257c82 */ /* 0x000fe20008000000 */
[----:B------:R3:W-:Y:S01]  /*20b20*/  UTMASTG.5D [UR64], [UR6] ;  /* 0x00000040060073b5 */ /* 0x0007e20008020000 */
[----:B------:R-:W-:Y:S01]  /*20b30*/  UMOV UR27, UR22 ;  /* 0x00000016001b7c82 */ /* 0x000fe20008000000 */
[----:B------:R-:W-:Y:S01]  /*20b40*/  UMOV UR28, UR71 ;  /* 0x00000047001c7c82 */ /* 0x000fe20008000000 */
[----:B------:R-:W-:Y:S01]  /*20b50*/  UMOV UR29, UR4 ;  /* 0x00000004001d7c82 */ /* 0x000fe20008000000 */
[----:B------:R-:W-:Y:S01]  /*20b60*/  UMOV UR17, 0x40 ;  /* 0x0000004000117882 */ /* 0x000fe20000000000 */
[----:B------:R-:W-:Y:S01]  /*20b70*/  UMOV UR19, UR22 ;  /* 0x0000001600137c82 */ /* 0x000fe20008000000 */
[----:B-1----:R-:W-:-:S02]  /*20b80*/  R2UR.FILL UR61, R28 ;  /* 0x000000001c3d72ca */ /* 0x002fc400004e0000 */
[----:B------:R-:W-:Y:S02]  /*20b90*/  R2UR.FILL UR60, R27 ;  /* 0x000000001b3c72ca */ /* 0x000fe400004e0000 */
[----:B------:R-:W-:Y:S02]  /*20ba0*/  R2UR.FILL UR59, R26 ;  /* 0x000000001a3b72ca */ /* 0x000fe400004e0000 */
[----:B------:R-:W-:Y:S02]  /*20bb0*/  R2UR.FILL UR58, R25 ;  /* 0x00000000193a72ca */ /* 0x000fe400004e0000 */
[----:B------:R-:W-:Y:S01]  /*20bc0*/  R2UR.FILL UR56, R24 ;  /* 0x00000000183872ca */ /* 0x000fe200004e0000 */
[----:B----4-:R-:W-:Y:S01]  /*20bd0*/  UMOV UR72, UR8 ;  /* 0x0000000800487c82 */ /* 0x010fe20008000000 */
[----:B------:R-:W-:Y:S01]  /*20be0*/  UIADD3 UR8, UPT, UPT, UR5, 0x28c00, URZ ;  /* 0x00028c0005087890 */ /* 0x000fe2000fffe0ff */
[----:B------:R-:W-:Y:S01]  /*20bf0*/  UMOV UR76, UR33 ;  /* 0x00000021004c7c82 */ /* 0x000fe20008000000 */
[----:B------:R-:W-:Y:S01]  /*20c00*/  UMOV UR33, UR25 ;  /* 0x0000001900217c82 */ /* 0x000fe20008000000 */
[----:B------:R-:W-:Y:S01]  /*20c10*/  UMOV UR20, UR71 ;  /* 0x0000004700147c82 */ /* 0x000fe20008000000 */
[----:B------:R-:W-:Y:S01]  /*20c20*/  UMOV UR21, UR4 ;  /* 0x0000000400157c82 */ /* 0x000fe20008000000 */
[----:B------:R-:W-:Y:S01]  /*20c30*/  UMOV UR75, UR12 ;  /* 0x0000000c004b7c82 */ /* 0x000fe20008000000 */
[----:B------:R-:W-:Y:S01]  /*20c40*/  UMOV UR73, UR11 ;  /* 0x0000000b00497c82 */ /* 0x000fe20008000000 */
[----:B------:R-:W-:-:S04]  /*20c50*/  UMOV UR77, UR9 ;  /* 0x00000009004d7c82 */ /* 0x000fc80008000000 */
[----:B------:R-:W-:Y:S01]  /*20c60*/  UTMASTG.5D [UR56], [UR6] ;  /* 0x00000038060073b5 */ /* 0x000fe20008020000 */
[----:B---3--:R-:W-:Y:S01]  /*20c70*/  UMOV UR69, UR13 ;  /* 0x0000000d00457c82 */ /* 0x008fe20008000000 */
[----:B------:R-:W-:Y:S01]  /*20c80*/  UMOV UR9, 0x40 ;  /* 0x0000004000097882 */ /* 0x000fe20000000000 */
[----:B------:R-:W-:Y:S01]  /*20c90*/  UMOV UR11, UR22 ;  /* 0x00000016000b7c82 */ /* 0x000fe20008000000 */
[----:B------:R-:W-:Y:S01]  /*20ca0*/  UMOV UR12, UR71 ;  /* 0x00000047000c7c82 */ /* 0x000fe20008000000 */
[----:B------:R-:W-:Y:S01]  /*20cb0*/  UMOV UR13, UR4 ;  /* 0x00000004000d7c82 */ /* 0x000fe20008000000 */
[----:B--2---:R-:W-:Y:S01]  /*20cc0*/  R2UR.FILL UR39, R23 ;  /* 0x00000000172772ca */ /* 0x004fe200004e0000 */
[----:B------:R-:W3:Y:S01]  /*20cd0*/  LDCU UR22, c[0x0][0x38c] ;  /* 0x00007180ff1677ac */ /* 0x000ee20008000800 */
[----:B------:R-:W-:Y:S01]  /*20ce0*/  UTMASTG.5D [UR48], [UR6] ;  /* 0x00000030060073b5 */ /* 0x000fe20008020000 */
[----:B------:R-:W-:Y:S01]  /*20cf0*/  UTMASTG.5D [UR40], [UR6] ;  /* 0x00000028060073b5 */ /* 0x000fe20008020000 */
[----:B------:R-:W-:Y:S01]  /*20d00*/  UTMASTG.5D [UR32], [UR6] ;  /* 0x00000020060073b5 */ /* 0x000fe20008020000 */
[----:B------:R-:W-:Y:S01]  /*20d10*/  UTMASTG.5D [UR24], [UR6] ;  /* 0x00000018060073b5 */ /* 0x000fe20008020000 */
[----:B------:R1:W-:Y:S01]  /*20d20*/  UTMASTG.5D [UR16], [UR6] ;  /* 0x00000010060073b5 */ /* 0x0003e20008020000 */
[----:B------:R2:W-:Y:S01]  /*20d30*/  UTMASTG.5D [UR8], [UR6] ;  /* 0x00000008060073b5 */ /* 0x0005e20008020000 */
[----:B-1----:R-:W-:Y:S01]  /*20d40*/  UIADD3 UR16, UPT, UPT, UR5, 0x29400, URZ ;  /* 0x0002940005107890 */ /* 0x002fe2000fffe0ff */
[----:B------:R-:W-:Y:S01]  /*20d50*/  UMOV UR18, UR69 ;  /* 0x0000004500127c82 */ /* 0x000fe20008000000 */
[----:B--2---:R-:W-:-:S07]  /*20d60*/  UIADD3 UR8, UPT, UPT, UR5, 0x29c00, URZ ;  /* 0x00029c0005087890 */ /* 0x004fce000fffe0ff */
[----:B------:R1:W-:Y:S01]  /*20d70*/  UTMASTG.5D [UR16], [UR6] ;  /* 0x00000010060073b5 */ /* 0x0003e20008020000 */
[----:B------:R-:W-:Y:S02]  /*20d80*/  UMOV UR10, UR72 ;  /* 0x00000048000a7c82 */ /* 0x000fe40008000000 */
        /* <DEDUP_REMOVED lines=11> */
[----:B------:R-:W-:Y:S01]  /*20e40*/  UMOV UR10, UR23 ;  /* 0x00000017000a7c82 */ /* 0x000fe20008000000 */
[----:B------:R-:W-:Y:S01]  /*20e50*/  R2UR.FILL UR62, R29 ;  /* 0x000000001d3e72ca */ /* 0x000fe200004e0000 */
[----:B------:R-:W4:Y:S01]  /*20e60*/  LDCU UR23, c[0x0][0x904] ;  /* 0x00012080ff1777ac */ /* 0x000f220008000800 */
        /* <DEDUP_REMOVED lines=24> */
[----:B------:R1:W-:Y:S02]  /*20ff0*/  UTMASTG.5D [UR8], [UR6] ;  /* 0x00000008060073b5 */ /* 0x0003e40008020000 */
[----:B-1-34-:R-:W-:Y:S01]  /*21000*/  NOP ;  /* 0x0000000000007918 */ /* 0x01afe20000000000 */
.L_x_411:
[----:B--2---:R-:W-:Y:S05]  /*21010*/  BSYNC.RECONVERGENT B0 ;  /* 0x0000000000007941 */ /* 0x004fea0003800200 */
.L_x_410:
[----:B------:R0:W-:Y:S01]  /*21020*/  UTMACMDFLUSH ;  /* 0x00000000000079b7 */ /* 0x0001e20000000000 */
[----:B------:R-:W-:Y:S05]  /*21030*/  BRA.U UP6, `(.L_x_412) ;  /* 0x0000000106047547 */ /* 0x000fea000b800000 */
[----:B------:R-:W-:Y:S05]  /*21040*/  BPT.TRAP 0x1 ;  /* 0x000000040000795c */ /* 0x000fea0000300000 */
.L_x_412:
[----:B-----5:R-:W2:Y:S02]  /*21050*/  SYNCS.PHASECHK.TRANS64.TRYWAIT P0, [UR5+0x380b8], R0 ;  /* 0x0380b800ff0075a7 */ /* 0x020ea40008001105 */
[----:B--2---:R-:W-:Y:S05]  /*21060*/  @!P0 BRA `(.L_x_413) ;  /* 0x00000024006c8947 */ /* 0x004fea0003800000 */
.L_x_525:
[----:B------:R-:W-:Y:S04]  /*21070*/  BSSY.RECONVERGENT B0, `(.L_x_414) ;  /* 0x00000bf000007945 */ /* 0x000fe80003800200 */
[----:B------:R-:W-:Y:S05]  /*21080*/  @!P1 BRA `(.L_x_415) ;  /* 0x0000000800f49947 */ /* 0x000fea0003800000 */
[----:B------:R-:W-:Y:S01]  /*21090*/  R2UR UR16, R18 ;  /* 0x00000000121072ca */ /* 0x000fe200000e0000 */
[----:B------:R-:W-:Y:S01]  /*210a0*/  UIADD3 UR6, UP0, UPT, UR46, 0x400, URZ ;  /* 0x000004002e067890 */ /* 0x000fe2000ff1e0ff */
[----:B------:R-:W-:Y:S01]  /*210b0*/  R2UR UR22, R16 ;  /* 0x00000000101672ca */ /* 0x000fe200000e0000 */
[----:B------:R-:W-:Y:S01]  /*210c0*/  UIADD3 UR56, UPT, UPT, UR5, 0x35800, URZ ;  /* 0x0003580005387890 */ /* 0x000fe2000fffe0ff */
[----:B------:R-:W-:Y:S01]  /*210d0*/  R2UR UR71, R17 ;  /* 0x00000000114772ca */ /* 0x000fe200000e0000 */
[----:B------:R-:W-:Y:S01]  /*210e0*/  UIADD3 UR48, UPT, UPT, UR5, 0x30000, URZ ;  /* 0x0003000005307890 */ /* 0x000fe2000fffe0ff */
[----:B------:R-:W-:Y:S01]  /*210f0*/  R2UR UR4, R19 ;  /* 0x00000000130472ca */ /* 0x000fe200000e0000 */
[----:B------:R-:W-:Y:S01]  /*21100*/  UIADD3 UR8, UPT, UPT, UR5, 0x30800, URZ ;  /* 0x0003080005087890 */ /* 0x000fe2000fffe0ff */
[----:B------:R-:W-:Y:S01]  /*21110*/  MOV.SPILL R6, UR39 ;  /* 0x0000002700067c02 */ /* 0x000fe20009000f00 */
[----:B------:R-:W-:Y:S01]  /*21120*/  UIADD3 UR32, UPT, UPT, UR5, 0x31000, URZ ;  /* 0x0003100005207890 */ /* 0x000fe2000fffe0ff */
[----:B-1----:R-:W-:Y:S01]  /*21130*/  MOV.SPILL R5, UR38 ;  /* 0x0000002600057c02 */ /* 0x002fe20009000f00 */
[----:B------:R-:W-:Y:S01]  /*21140*/  UMOV UR25, URZ ;  /* 0x000000ff00197c82 */ /* 0x000fe20008000000 */
[----:B------:R-:W-:Y:S01]  /*21150*/  R2UR.FILL UR39, R6 ;  /* 0x00000000062772ca */ /* 0x000fe200004e0000 */
[----:B------:R-:W-:Y:S01]  /*21160*/  UIADD3 UR7, UPT, UPT, UR16, 0xb8, URZ ;  /* 0x000000b810077890 */ /* 0x000fe2000fffe0ff */
[----:B------:R-:W-:Y:S01]  /*21170*/  R2UR.FILL UR38, R5 ;  /* 0x00000000052672ca */ /* 0x000fe200004e0000 */
[----:B------:R-:W-:Y:S01]  /*21180*/  UIADD3 UR58, UPT, UPT, UR16, 0xd8, URZ ;  /* 0x000000d8103a7890 */ /* 0x000fe2000fffe0ff */
[----:B------:R-:W-:Y:S01]  /*21190*/  MOV.SPILL R5, UR56 ;  /* 0x0000003800057c02 */ /* 0x000fe20009000f00 */
[----:B------:R-:W-:Y:S01]  /*211a0*/  UIADD3 UR50, UPT, UPT, UR16, 0x80, URZ ;  /* 0x0000008010327890 */ /* 0x000fe2000fffe0ff */
[----:B------:R-:W-:Y:S01]  /*211b0*/  MOV.SPILL R8, UR55 ;  /* 0x0000003700087c02 */ /* 0x000fe20009000f00 */
[----:B------:R-:W-:Y:S01]  /*211c0*/  IMAD.U32 R4, RZ, RZ, UR7 ;  /* 0x00000007ff047e24 */ /* 0x000fe2000f8e00ff */
[----:B------:R-:W-:Y:S01]  /*211d0*/  UIADD3.X UR7, UPT, UPT, URZ, UR47, URZ, UP0, !UPT ;  /* 0x0000002fff077290 */ /* 0x000fe200087fe4ff */
[----:B------:R-:W-:Y:S01]  /*211e0*/  MOV.SPILL R6, UR58 ;  /* 0x0000003a00067c02 */ /* 0x000fe20009000f00 */
[----:B------:R-:W-:Y:S01]  /*211f0*/  UIADD3 UR10, UPT, UPT, UR16, 0x88, URZ ;  /* 0x00000088100a7890 */ /* 0x000fe2000fffe0ff */
[----:B------:R-:W-:Y:S01]  /*21200*/  MOV.SPILL R7, UR54 ;  /* 0x0000003600077c02 */ /* 0x000fe20009000f00 */
[----:B------:R-:W-:Y:S01]  /*21210*/  UIADD3 UR9, UPT, UPT, UR16, 0xc0, URZ ;  /* 0x000000c010097890 */ /* 0x000fe2000fffe0ff */
[----:B------:R-:W-:Y:S01]  /*21220*/  R2UR.FILL UR55, R8 ;  /* 0x00000000083772ca */ /* 0x000fe200004e0000 */
[----:B------:R-:W-:Y:S01]  /*21230*/  UIADD3 UR34, UPT, UPT, UR16, 0x90, URZ ;  /* 0x0000009010227890 */ /* 0x000fe2000fffe0ff */
[----:B------:R-:W-:Y:S01]  /*21240*/  R2UR.FILL UR54, R7 ;  /* 0x00000000073672ca */ /* 0x000fe200004e0000 */
[----:B------:R-:W-:Y:S01]  /*21250*/  UIADD3 UR56, UPT, UPT, UR5, 0x31800, URZ ;  /* 0x0003180005387890 */ /* 0x000fe2000fffe0ff */
[----:B------:R-:W-:Y:S01]  /*21260*/  MOV.SPILL R11, UR63 ;  /* 0x0000003f000b7c02 */ /* 0x000fe20009000f00 */
[----:B------:R-:W-:Y:S01]  /*21270*/  UIADD3 UR58, UPT, UPT, UR16, 0x98, URZ ;  /* 0x00000098103a7890 */ /* 0x000fe2000fffe0ff */
[----:B------:R-:W-:Y:S01]  /*21280*/  IMAD.U32 R0, RZ, RZ, UR9 ;  /* 0x00000009ff007e24 */ /* 0x000fe2000f8e00ff */
[----:B------:R-:W-:Y:S01]  /*21290*/  UMOV UR49, URZ ;  /* 0x000000ff00317c82 */ /* 0x000fe20008000000 */
[----:B------:R-:W-:Y:S01]  /*212a0*/  UMOV UR51, UR22 ;  /* 0x0000001600337c82 */ /* 0x000fe20008000000 */
        /* <DEDUP_REMOVED lines=15> */
[----:B------:R-:W-:Y:S01]  /*213a0*/  MOV.SPILL R9, UR61 ;  /* 0x0000003d00097c02 */ /* 0x000fe20009000f00 */
[----:B------:R-:W-:Y:S01]  /*213b0*/  UIADD3 UR74, UPT, UPT, UR16, 0xc8, URZ ;  /* 0x000000c8104a7890 */ /* 0x000fe2000fffe0ff */
[----:B------:R2:W-:Y:S01]  /*213c0*/  UTMASTG.5D [UR8], [UR6] ;  /* 0x00000008060073b5 */ /* 0x0005e20008020000 */
[----:B------:R-:W-:Y:S01]  /*213d0*/  MOV.SPILL R8, UR60 ;  /* 0x0000003c00087c02 */ /* 0x000fe20009000f00 */
[----:B------:R-:W-:Y:S01]  /*213e0*/  UIADD3 UR72, UPT, UPT, UR5, 0x34800, URZ ;  /* 0x0003480005487890 */ /* 0x000fe2000fffe0ff */
[----:B------:R-:W-:Y:S01]  /*213f0*/  MOV.SPILL R7, UR59 ;  /* 0x0000003b00077c02 */ /* 0x000fe20009000f00 */
[----:B------:R-:W-:Y:S01]  /*21400*/  UIADD3 UR66, UPT, UPT, UR16, 0xd0, URZ ;  /* 0x000000d010427890 */ /* 0x000fe2000fffe0ff */
[----:B------:R-:W-:Y:S01]  /*21410*/  MOV.SPILL R10, UR62 ;  /* 0x0000003e000a7c02 */ /* 0x000fe20009000f00 */
[----:B------:R-:W-:Y:S01]  /*21420*/  UIADD3 UR64, UPT, UPT, UR5, 0x35000, URZ ;  /* 0x0003500005407890 */ /* 0x000fe2000fffe0ff */
[----:B------:R-:W-:Y:S01]  /*21430*/  R2UR.FILL UR63, R11 ;  /* 0x000000000b3f72ca */ /* 0x000fe200004e0000 */
[----:B------:R3:W-:Y:S01]  /*21440*/  UTMASTG.5D [UR32], [UR6] ;  /* 0x00000020060073b5 */ /* 0x0007e20008020000 */
[----:B------:R-:W-:Y:S01]  /*21450*/  UMOV UR18, UR50 ;  /* 0x0000003200127c82 */ /* 0x000fe20008000000 */
[----:B------:R-:W-:Y:S01]  /*21460*/  UMOV UR75, UR22 ;  /* 0x00000016004b7c82 */ /* 0x000fe20008000000 */
[----:B------:R-:W-:Y:S01]  /*21470*/  UMOV UR76, UR71 ;  /* 0x00000047004c7c82 */ /* 0x000fe20008000000 */
[----:B------:R-:W-:Y:S01]  /*21480*/  UMOV UR77, UR4 ;  /* 0x00000004004d7c82 */ /* 0x000fe20008000000 */
[----:B------:R-:W-:Y:S01]  /*21490*/  UIADD3 UR42, UPT, UPT, UR16, 0xe8, URZ ;  /* 0x000000e8102a7890 */ /* 0x000fe2000fffe0ff */
[----:B------:R-:W-:Y:S01]  /*214a0*/  R2UR.FILL UR62, R10 ;  /* 0x000000000a3e72ca */ /* 0x000fe200004e0000 */
[----:B------:R-:W-:Y:S01]  /*214b0*/  UIADD3 UR40, UPT, UPT, UR5, 0x36800, URZ ;  /* 0x0003680005287890 */ /* 0x000fe2000fffe0ff */
[----:B------:R4:W-:Y:S01]  /*214c0*/  UTMASTG.5D [UR56], [UR6] ;  /* 0x00000038060073b5 */ /* 0x0009e20008020000 */
[----:B------:R-:W-:Y:S01]  /*214d0*/  UMOV UR73, UR25 ;  /* 0x0000001900497c82 */ /* 0x000fe20008000000 */
[----:B------:R-:W-:-:S02]  /*214e0*/  UIADD3 UR26, UPT, UPT, UR16, 0xf8, URZ ;  /* 0x000000f8101a7890 */ /* 0x000fc4000fffe0ff */
[----:B------:R-:W-:Y:S01]  /*214f0*/  UIADD3 UR24, UPT, UPT, UR5, 0x37800, URZ ;  /* 0x0003780005187890 */ /* 0x000fe2000fffe0ff */
[----:B------:R-:W-:Y:S01]  /*21500*/  UMOV UR67, UR22 ;  /* 0x0000001600437c82 */ /* 0x000fe20008000000 */
[----:B------:R-:W-:Y:S01]  /*21510*/  UMOV UR68, UR71 ;  /* 0x0000004700447c82 */ /* 0x000fe20008000000 */
[----:B------:R-:W-:Y:S01]  /*21520*/  UMOV UR69, UR4 ;  /* 0x0000000400457c82 */ /* 0x000fe20008000000 */
[----:B------:R-:W-:Y:S01]  /*21530*/  UMOV UR65, UR25 ;  /* 0x0000001900417c82 */ /* 0x000fe20008000000 */
[----:B------:R-:W-:Y:S01]  /*21540*/  UMOV UR43, UR22 ;  /* 0x00000016002b7c82 */ /* 0x000fe20008000000 */
[----:B------:R-:W-:Y:S01]  /*21550*/  UMOV UR44, UR71 ;  /* 0x00000047002c7c82 */ /* 0x000fe20008000000 */
[----:B------:R-:W-:Y:S01]  /*21560*/  UMOV UR45, UR4 ;  /* 0x00000004002d7c82 */ /* 0x000fe20008000000 */
[----:B-1----:R-:W-:Y:S02]  /*21570*/  UIADD3 UR50, UPT, UPT, UR16, 0xe0, URZ ;  /* 0x000000e010327890 */ /* 0x002fe4000fffe0ff */
[----:B------:R-:W-:Y:S01]  /*21580*/  UIADD3 UR48, UPT, UPT, UR5, 0x36000, URZ ;  /* 0x0003600005307890 */ /* 0x000fe2000fffe0ff */
[----:B------:R-:W-:Y:S01]  /*21590*/  UMOV UR49, UR25 ;  /* 0x0000001900317c82 */ /* 0x000fe20008000000 */
[----:B------:R-:W-:Y:S01]  /*215a0*/  UMOV UR41, UR25 ;  /* 0x0000001900297c82 */ /* 0x000fe20008000000 */
[----:B------:R-:W-:Y:S01]  /*215b0*/  UMOV UR27, UR22 ;  /* 0x00000016001b7c82 */ /* 0x000fe20008000000 */
[----:B------:R-:W-:Y:S01]  /*215c0*/  UMOV UR28, UR71 ;  /* 0x00000047001c7c82 */ /* 0x000fe20008000000 */
[----:B--2---:R-:W-:Y:S01]  /*215d0*/  UMOV UR9, UR58 ;  /* 0x0000003a00097c82 */ /* 0x004fe20008000000 */
[----:B------:R-:W-:Y:S01]  /*215e0*/  UMOV UR13, UR34 ;  /* 0x00000022000d7c82 */ /* 0x000fe20008000000 */
[----:B------:R-:W-:Y:S01]  /*215f0*/  UMOV UR29, UR4 ;  /* 0x00000004001d7c82 */ /* 0x000fe20008000000 */
[----:B------:R-:W-:Y:S01]  /*21600*/  UMOV UR17, 0x40 ;  /* 0x0000004000117882 */ /* 0x000fe20000000000 */
[----:B------:R-:W-:Y:S01]  /*21610*/  UMOV UR19, UR22 ;  /* 0x0000001600137c82 */ /* 0x000fe20008000000 */
[----:B------:R-:W-:Y:S01]  /*21620*/  UMOV UR20, UR71 ;  /* 0x0000004700147c82 */ /* 0x000fe20008000000 */
[----:B------:R-:W-:Y:S01]  /*21630*/  UMOV UR21, UR4 ;  /* 0x0000000400157c82 */ /* 0x000fe20008000000 */
[----:B---3--:R-:W-:-:S02]  /*21640*/  UIADD3 UR34, UPT, UPT, UR16, 0xf0, URZ ;  /* 0x000000f010227890 */ /* 0x008fc4000fffe0ff */
[----:B------:R-:W-:Y:S01]  /*21650*/  UIADD3 UR32, UPT, UPT, UR5, 0x37000, URZ ;  /* 0x0003700005207890 */ /* 0x000fe2000fffe0ff */
[----:B----4-:R-:W-:Y:S01]  /*21660*/  R2UR UR58, R0 ;  /* 0x00000000003a72ca */ /* 0x010fe200000e0000 */
[----:B------:R-:W-:-:S12]  /*21670*/  UIADD3 UR56, UPT, UPT, UR5, 0x32000, URZ ;  /* 0x0003200005387890 */ /* 0x000fd8000fffe0ff */
[----:B------:R-:W-:Y:S02]  /*21680*/  MOV.SPILL R0, UR58 ;  /* 0x0000003a00007c02 */ /* 0x000fe40009000f00 */
[----:B------:R-:W-:-:S13]  /*21690*/  R2UR UR58, R4 ;  /* 0x00000000043a72ca */ /* 0x000fda00000e0000 */
[----:B------:R-:W-:Y:S01]  /*216a0*/  MOV.SPILL R4, UR58 ;  /* 0x0000003a00047c02 */ /* 0x000fe20009000f00 */
[----:B------:R-:W-:-:S07]  /*216b0*/  UIADD3 UR58, UPT, UPT, UR16, 0xa0, URZ ;  /* 0x000000a0103a7890 */ /* 0x000fce000fffe0ff */
[----:B------:R-:W-:Y:S02]  /*216c0*/  UMOV UR12, UR58 ;  /* 0x0000003a000c7c82 */ /* 0x000fe40008000000 */
[----:B------:R1:W-:Y:S02]  /*216d0*/  UTMASTG.5D [UR56], [UR6] ;  /* 0x00000038060073b5 */ /* 0x0003e40008020000 */
[----:B-1----:R-:W-:Y:S02]  /*216e0*/  UIADD3 UR56, UPT, UPT, UR5, 0x32800, URZ ;  /* 0x0003280005387890 */ /* 0x002fe4000fffe0ff */
[----:B------:R-:W-:-:S07]  /*216f0*/  UIADD3 UR58, UPT, UPT, UR16, 0xa8, URZ ;  /* 0x000000a8103a7890 */ /* 0x000fce000fffe0ff */
[----:B------:R-:W-:Y:S02]  /*21700*/  UMOV UR23, UR58 ;  /* 0x0000003a00177c82 */ /* 0x000fe40008000000 */
[----:B------:R1:W-:Y:S02]  /*21710*/  UTMASTG.5D [UR56], [UR6] ;  /* 0x00000038060073b5 */ /* 0x0003e40008020000 */
[----:B-1----:R-:W-:Y:S02]  /*21720*/  UIADD3 UR56, UPT, UPT, UR5, 0x33000, URZ ;  /* 0x0003300005387890 */ /* 0x002fe4000fffe0ff */
[----:B------:R-:W-:Y:S02]  /*21730*/  UIADD3 UR58, UPT, UPT, UR16, 0xb0, URZ ;  /* 0x000000b0103a7890 */ /* 0x000fe4000fffe0ff */
[----:B------:R-:W-:-:S05]  /*21740*/  UIADD3 UR16, UPT, UPT, UR5, 0x30400, URZ ;  /* 0x0003040005107890 */ /* 0x000fca000fffe0ff */
[----:B------:R-:W-:Y:S02]  /*21750*/  UMOV UR33, UR58 ;  /* 0x0000003a00217c82 */ /* 0x000fe40008000000 */
[----:B------:R1:W-:Y:S02]  /*21760*/  UTMASTG.5D [UR56], [UR6] ;  /* 0x00000038060073b5 */ /* 0x0003e40008020000 */
[----:B-1----:R-:W-:Y:S01]  /*21770*/  R2UR.FILL UR58, R4 ;  /* 0x00000000043a72ca */ /* 0x002fe200004e0000 */
[----:B------:R-:W-:-:S12]  /*21780*/  UIADD3 UR56, UPT, UPT, UR5, 0x33800, URZ ;  /* 0x0003380005387890 */ /* 0x000fd8000fffe0ff */
[----:B------:R1:W-:Y:S01]  /*21790*/  UTMASTG.5D [UR56], [UR6] ;  /* 0x00000038060073b5 */ /* 0x0003e20008020000 */
[----:B------:R-:W-:Y:S01]  /*217a0*/  UMOV UR8, UR58 ;  /* 0x0000003a00087c82 */ /* 0x000fe20008000000 */
[----:B-1----:R-:W-:Y:S01]  /*217b0*/  R2UR.FILL UR58, R0 ;  /* 0x00000000003a72ca */ /* 0x002fe200004e0000 */
[----:B------:R-:W-:-:S12]  /*217c0*/  UIADD3 UR56, UPT, UPT, UR5, 0x34000, URZ ;  /* 0x0003400005387890 */ /* 0x000fd8000fffe0ff */
[----:B------:R1:W-:Y:S01]  /*217d0*/  UTMASTG.5D [UR56], [UR6] ;  /* 0x00000038060073b5 */ /* 0x0003e20008020000 */
[----:B------:R-:W-:Y:S01]  /*217e0*/  UMOV UR11, UR58 ;  /* 0x0000003a000b7c82 */ /* 0x000fe20008000000 */
[----:B------:R2:W-:Y:S01]  /*217f0*/  UTMASTG.5D [UR72], [UR6] ;  /* 0x00000048060073b5 */ /* 0x0005e20008020000 */
[----:B------:R3:W-:Y:S01]  /*21800*/  UTMASTG.5D [UR64], [UR6] ;  /* 0x00000040060073b5 */ /* 0x0007e20008020000 */
[----:B-1----:R-:W-:Y:S02]  /*21810*/  R2UR.FILL UR61, R9 ;  /* 0x00000000093d72ca */ /* 0x002fe400004e0000 */
[----:B------:R-:W-:Y:S02]  /*21820*/  R2UR.FILL UR60, R8 ;  /* 0x00000000083c72ca */ /* 0x000fe400004e0000 */
[----:B------:R-:W-:Y:S02]  /*21830*/  R2UR.FILL UR59, R7 ;  /* 0x00000000073b72ca */ /* 0x000fe400004e0000 */
[----:B------:R-:W-:-:S02]  /*21840*/  R2UR.FILL UR58, R6 ;  /* 0x00000000063a72ca */ /* 0x000fc400004e0000 */
[----:B------:R-:W-:Y:S01]  /*21850*/  R2UR.FILL UR56, R5 ;  /* 0x00000000053872ca */ /* 0x000fe200004e0000 */
[----:B--2---:R-:W-:Y:S01]  /*21860*/  UMOV UR76, UR8 ;  /* 0x00000008004c7c82 */ /* 0x004fe20008000000 */
[----:B------:R-:W-:Y:S01]  /*21870*/  UIADD3 UR8, UPT, UPT, UR5, 0x30c00, URZ ;  /* 0x00030c0005087890 */ /* 0x000fe2000fffe0ff */
[----:B------:R-:W-:Y:S01]  /*21880*/  UMOV UR75, UR33 ;  /* 0x00000021004b7c82 */ /* 0x000fe20008000000 */
[----:B------:R-:W-:Y:S01]  /*21890*/  UMOV UR33, UR25 ;  /* 0x0000001900217c82 */ /* 0x000fe20008000000 */
[----:B------:R-:W-:Y:S01]  /*218a0*/  UMOV UR73, UR12 ;  /* 0x0000000c00497c82 */ /* 0x000fe20008000000 */
[----:B------:R-:W-:Y:S01]  /*218b0*/  UMOV UR77, UR11 ;  /* 0x0000000b004d7c82 */ /* 0x000fe20008000000 */
[----:B------:R-:W-:Y:S01]  /*218c0*/  UMOV UR72, UR9 ;  /* 0x0000000900487c82 */ /* 0x000fe20008000000 */
[----:B---3--:R-:W-:Y:S01]  /*218d0*/  UMOV UR69, UR13 ;  /* 0x0000000d00457c82 */ /* 0x008fe20008000000 */
[----:B------:R-:W-:Y:S01]  /*218e0*/  UMOV UR9, 0x40 ;  /* 0x0000004000097882 */ /* 0x000fe20000000000 */
[----:B------:R-:W-:Y:S01]  /*218f0*/  UMOV UR11, UR22 ;  /* 0x00000016000b7c82 */ /* 0x000fe20008000000 */
[----:B------:R-:W-:-:S02]  /*21900*/  UMOV UR12, UR71 ;  /* 0x00000047000c7c82 */ /* 0x000fc40008000000 */
[----:B------:R-:W-:Y:S01]  /*21910*/  UTMASTG.5D [UR56], [UR6] ;  /* 0x00000038060073b5 */ /* 0x000fe20008020000 */
[----:B------:R-:W-:Y:S01]  /*21920*/  UMOV UR13, UR4 ;  /* 0x00000004000d7c82 */ /* 0x000fe20008000000 */
[----:B------:R-:W2:Y:S01]  /*21930*/  LDCU UR22, c[0x0][0x38c] ;  /* 0x00007180ff1677ac */ /* 0x000ea20008000800 */
        /* <DEDUP_REMOVED lines=8> */
[----:B---3--:R-:W-:-:S07]  /*219c0*/  UIADD3 UR8, UPT, UPT, UR5, 0x31c00, URZ ;  /* 0x00031c0005087890 */ /* 0x008fce000fffe0ff */
[----:B------:R1:W-:Y:S01]  /*219d0*/  UTMASTG.5D [UR16], [UR6] ;  /* 0x00000010060073b5 */ /* 0x0003e20008020000 */
[----:B------:R-:W-:Y:S02]  /*219e0*/  UMOV UR10, UR72 ;  /* 0x00000048000a7c82 */ /* 0x000fe40008000000 */
[----:B------:R3:W-:Y:S01]  /*219f0*/  UTMASTG.5D [UR8], [UR6] ;  /* 0x00000008060073b5 */ /* 0x0007e20008020000 */
[----:B-1----:R-:W-:Y:S01]  /*21a00*/  UIADD3 UR16, UPT, UPT, UR5, 0x32400, URZ ;  /* 0x0003240005107890 */ /* 0x002fe2000fffe0ff */
[----:B------:R-:W-:Y:S01]  /*21a10*/  UMOV UR18, UR73 ;  /* 0x0000004900127c82 */ /* 0x000fe20008000000 */
[----:B---3--:R-:W-:-:S07]  /*21a20*/  UIADD3 UR8, UPT, UPT, UR5, 0x32c00, URZ ;  /* 0x00032c0005087890 */ /* 0x008fce000fffe0ff */
[----:B------:R1:W-:Y:S01]  /*21a30*/  UTMASTG.5D [UR16], [UR6] ;  /* 0x00000010060073b5 */ /* 0x0003e20008020000 */
[----:B------:R-:W-:Y:S01]  /*21a40*/  UMOV UR10, UR23 ;  /* 0x00000017000a7c82 */ /* 0x000fe20008000000 */
[----:B------:R-:W3:Y:S01]  /*21a50*/  LDCU UR23, c[0x0][0x904] ;  /* 0x00012080ff1777ac */ /* 0x000ee20008000800 */
[----:B------:R4:W-:Y:S01]  /*21a60*/  UTMASTG.5D [UR8], [UR6] ;  /* 0x00000008060073b5 */ /* 0x0009e20008020000 */
[----:B-1----:R-:W-:Y:S01]  /*21a70*/  UIADD3 UR16, UPT, UPT, UR5, 0x33400, URZ ;  /* 0x0003340005107890 */ /* 0x002fe2000fffe0ff */
[----:B------:R-:W-:Y:S01]  /*21a80*/  UMOV UR18, UR75 ;  /* 0x0000004b00127c82 */ /* 0x000fe20008000000 */
[----:B----4-:R-:W-:-:S07]  /*21a90*/  UIADD3 UR8, UPT, UPT, UR5, 0x33c00, URZ ;  /* 0x00033c0005087890 */ /* 0x010fce000fffe0ff */
[----:B------:R1:W-:Y:S01]  /*21aa0*/  UTMASTG.5D [UR16], [UR6] ;  /* 0x00000010060073b5 */ /* 0x0003e20008020000 */
[----:B------:R-:W-:Y:S02]  /*21ab0*/  UMOV UR10, UR76 ;  /* 0x0000004c000a7c82 */ /* 0x000fe40008000000 */
        /* <DEDUP_REMOVED lines=24> */
[----:B------:R4:W-:Y:S02]  /*21c40*/  UTMASTG.5D [UR8], [UR6] ;  /* 0x00000008060073b5 */ /* 0x0009e40008020000 */
[----:B--234-:R-:W-:Y:S01]  /*21c50*/  NOP ;  /* 0x0000000000007918 */ /* 0x01cfe20000000000 */
.L_x_415:
[----:B------:R-:W-:Y:S05]  /*21c60*/  BSYNC.RECONVERGENT B0 ;  /* 0x0000000000007941 */ /* 0x000fea0003800200 */
.L_x_414:
[----:B------:R0:W-:Y:S01]  /*21c70*/  UTMACMDFLUSH ;  /* 0x00000000000079b7 */ /* 0x0001e20000000000 */
[----:B------:R-:W-:-:S04]  /*21c80*/  DEPBAR.LE SB0, 0x1 ;  /* 0x000080400000791a */ /* 0x000fc80000000000 */
[----:B------:R-:W-:Y:S05]  /*21c90*/  BRA.U UP6, `(.L_x_416) ;  /* 0x0000000106047547 */ /* 0x000fea000b800000 */
[----:B------:R-:W-:Y:S05]  /*21ca0*/  BPT.TRAP 0x1 ;  /* 0x000000040000795c */ /* 0x000fea0000300000 */
.L_x_416:
[----:B------:R-:W-:-:S04]  /*21cb0*/  UIADD3 UR4, UPT, UPT, UR5, 0x380c0, URZ ;  /* 0x000380c005047890 */ /* 0x000fc8000fffe0ff */
[----:B------:R-:W-:-:S09]  /*21cc0*/  UPRMT UR4, UR55, 0x654, UR4 ;  /* 0x0000065437047896 */ /* 0x000fd20008000004 */
[----:B------:R-:W-:Y:S01]  /*21cd0*/  SYNCS.ARRIVE.TRANS64.RED.A1T0 RZ, [UR4], RZ ;  /* 0x000000ffffff79a7 */ /* 0x000fe20008100404 */
[----:B------:R-:W-:-:S04]  /*21ce0*/  DEPBAR.LE SB0, 0x0 ;  /* 0x000080000000791a */ /* 0x000fc80000000000 */
[----:B------:R-:W-:Y:S05]  /*21cf0*/  BRA.U UP6, `(.L_x_417) ;  /* 0x0000000106047547 */ /* 0x000fea000b800000 */
[----:B------:R-:W-:Y:S05]  /*21d00*/  BPT.TRAP 0x1 ;  /* 0x000000040000795c */ /* 0x000fea0000300000 */
.L_x_417:
[----:B------:R-:W-:Y:S01]  /*21d10*/  UIADD3 UR4, UPT, UPT, UR5, 0x380c8, URZ ;  /* 0x000380c805047890 */ /* 0x000fe2000fffe0ff */
[----:B-1----:R-:W-:Y:S01]  /*21d20*/  HFMA2 R0, -RZ, RZ, 0, 5.9604644775390625e-08 ;  /* 0x00000001ff007431 */ /* 0x002fe200000001ff */
[----:B------:R-:W-:Y:S02]  /*21d30*/  LOP3.LUT R3, R3, 0x1, RZ, 0x3c, !PT ;  /* 0x0000000103037812 */ /* 0x000fe400078e3cff */
[----:B------:R-:W-:-:S09]  /*21d40*/  UPRMT UR4, UR55, 0x654, UR4 ;  /* 0x0000065437047896 */ /* 0x000fd20008000004 */
[----:B------:R-:W-:Y:S03]  /*21d50*/  SYNCS.ARRIVE.TRANS64.RED.A1T0 RZ, [UR4], RZ ;  /* 0x000000ffffff79a7 */ /* 0x000fe60008100404 */
.L_x_407:
[----:B------:R-:W1:Y:S01]  /*21d60*/  LDCU UR4, c[0x0][0x370] ;  /* 0x00006e00ff0477ac */ /* 0x000e620008000800 */
[----:B------:R-:W-:-:S13]  /*21d70*/  R2UR UR5, R2 ;  /* 0x00000000020572ca */ /* 0x000fda00000e0000 */
[----:B-1----:R-:W-:-:S04]  /*21d80*/  UIADD3 UR5, UPT, UPT, UR4, UR5, URZ ;  /* 0x0000000504057290 */ /* 0x002fc8000fffe0ff */
[----:B--2---:R-:W-:Y:S02]  /*21d90*/  UISETP.GE.AND UP0, UPT, UR5, UR62, UPT ;  /* 0x0000003e0500728c */ /* 0x004fe4000bf06270 */
[----:B------:R-:W-:-:S07]  /*21da0*/  MOV R2, UR5 ;  /* 0x0000000500027c02 */ /* 0x000fce0008000f00 */
[----:B------:R-:W-:Y:S05]  /*21db0*/  BRA.U !UP0, `(.L_x_418) ;  /* 0xffffffdd08407547 */ /* 0x000fea000b83ffff */
[----:B------:R-:W-:-:S13]  /*21dc0*/  LOP3.LUT P0, RZ, R0, 0xff, RZ, 0xc0, !PT ;  /* 0x000000ff00ff7812 */ /* 0x000fda000780c0ff */
[----:B------:R-:W-:Y:S05]  /*21dd0*/  @!P0 EXIT ;  /* 0x000000000000894d */ /* 0x000fea0003800000 */
[----:B------:R-:W1:Y:S01]  /*21de0*/  S2UR UR5, SR_CgaCtaId ;  /* 0x00000000000579c3 */ /* 0x000e620000008800 */
[----:B------:R-:W-:Y:S01]  /*21df0*/  UMOV UR4, 0x400 ;  /* 0x0000040000047882 */ /* 0x000fe20000000000 */
[----:B------:R-:W-:Y:S02]  /*21e00*/  IMAD.MOV.U32 R2, RZ, RZ, 0xffff ;  /* 0x0000ffffff027424 */ /* 0x000fe400078e00ff */
[----:B------:R-:W-:Y:S01]  /*21e10*/  IMAD.MOV.U32 R0, RZ, RZ, 0x1 ;  /* 0x00000001ff007424 */ /* 0x000fe200078e00ff */
[----:B-1----:R-:W-:-:S09]  /*21e20*/  ULEA UR4, UR5, UR4, 0x18 ;  /* 0x0000000405047291 */ /* 0x002fd2000f8ec0ff */
[----:B------:R-:W1:Y:S01]  /*21e30*/  LDS R3, [UR4+0x380e0] ;  /* 0x0380e004ff037984 */ /* 0x000e620008000800 */
[----:B------:R-:W-:Y:S02]  /*21e40*/  UMOV UR4, 0x40 ;  /* 0x0000004000047882 */ /* 0x000fe40000000000 */
[----:B------:R-:W-:Y:S01]  /*21e50*/  ULEA UR5, UR5, UR4, 0x18 ;  /* 0x0000000405057291 */ /* 0x000fe2000f8ec0ff */
[----:B------:R-:W-:-:S08]  /*21e60*/  NOP ;  /* 0x0000000000007918 */ /* 0x000fd00000000000 */
[----:B------:R-:W2:Y:S01]  /*21e70*/  LDS R5, [UR5+0x14] ;  /* 0x00001405ff057984 */ /* 0x000ea20008000800 */
[----:B-1----:R-:W-:-:S04]  /*21e80*/  LOP3.LUT R3, R3, 0xffff, RZ, 0xc0, !PT ;  /* 0x0000ffff03037812 */ /* 0x002fc800078ec0ff */
[----:B------:R-:W-:-:S04]  /*21e90*/  SHF.R.U32.HI R3, RZ, 0x5, R3 ;  /* 0x00000005ff037819 */ /* 0x000fc80000011603 */
[-C--:B------:R-:W-:Y:S02]  /*21ea0*/  SHF.L.U32 R2, R2, R3.reuse, RZ ;  /* 0x0000000302027219 */ /* 0x080fe400000006ff */
[----:B------:R-:W-:Y:S02]  /*21eb0*/  SHF.L.U32 R0, R0, R3, RZ ;  /* 0x0000000300007219 */ /* 0x000fe400000006ff */
[----:B--2---:R-:W-:-:S04]  /*21ec0*/  LOP3.LUT R5, R5, R2, RZ, 0xc0, !PT ;  /* 0x0000000205057212 */ /* 0x004fc800078ec0ff */
[----:B------:R-:W-:-:S13]  /*21ed0*/  ISETP.NE.AND P0, PT, R5, R2, PT ;  /* 0x000000020500720c */ /* 0x000fda0003f05270 */
[----:B------:R-:W-:Y:S05]  /*21ee0*/  @P0 BRA `(.L_x_419) ;  /* 0x00000000005c0947 */ /* 0x000fea0003800000 */
[----:B------:R-:W1:Y:S02]  /*21ef0*/  LDS R3, [UR5+0x18] ;  /* 0x00001805ff037984 */ /* 0x000e640008000800 */
[----:B-1----:R-:W-:-:S04]  /*21f00*/  LOP3.LUT R3, R3, R0, RZ, 0xc0, !PT ;  /* 0x0000000003037212 */ /* 0x002fc800078ec0ff */
[----:B------:R-:W-:-:S13]  /*21f10*/  ISETP.NE.AND P0, PT, R3, R0, PT ;  /* 0x000000000300720c */ /* 0x000fda0003f05270 */
[----:B------:R-:W-:Y:S05]  /*21f20*/  @P0 BRA `(.L_x_420) ;  /* 0x0000000000400947 */ /* 0x000fea0003800000 */
[----:B------:R-:W-:Y:S01]  /*21f30*/  R2UR UR4, R2 ;  /* 0x00000000020472ca */ /* 0x000fe200000e0000 */
[----:B------:R-:W1:Y:S01]  /*21f40*/  S2R R3, SR_LANEID ;  /* 0x0000000000037919 */ /* 0x000e620000000000 */
[----:B------:R-:W-:-:S04]  /*21f50*/  LOP3.LUT R4, RZ, R0, RZ, 0x33, !PT ;  /* 0x00000000ff047212 */ /* 0x000fc800078e33ff */
[----:B------:R-:W2:Y:S07]  /*21f60*/  REDUX UR7, R4 ;  /* 0x00000000040773c4 */ /* 0x000eae0000000000 */
[----:B------:R-:W-:-:S03]  /*21f70*/  ULOP3.LUT UR6, URZ, UR4, URZ, 0x33, !UPT ;  /* 0x00000004ff067292 */ /* 0x000fc6000f8e33ff */
[----:B------:R-:W-:Y:S02]  /*21f80*/  VOTEU.ANY UR4, UPT, PT ;  /* 0x0000000000047886 */ /* 0x000fe400038e0100 */
[----:B------:R-:W-:Y:S01]  /*21f90*/  UFLO.U32 UR4, UR4 ;  /* 0x00000004000472bd */ /* 0x000fe200080e0000 */
[----:B------:R-:W-:-:S04]  /*21fa0*/  IMAD.U32 R2, RZ, RZ, UR6 ;  /* 0x00000006ff027e24 */ /* 0x000fc8000f8e00ff */
[----:B------:R-:W3:Y:S02]  /*21fb0*/  REDUX UR8, R2 ;  /* 0x00000000020873c4 */ /* 0x000ee40000000000 */
[----:B------:R4:W-:Y:S01]  /*21fc0*/  UTCATOMSWS.AND URZ, UR6 ;  /* 0x0000000600ff79e3 */ /* 0x0009e20008000000 */
[----:B--2---:R-:W-:Y:S01]  /*21fd0*/  IMAD.U32 R0, RZ, RZ, UR7 ;  /* 0x00000007ff007e24 */ /* 0x004fe2000f8e00ff */
[----:B-1----:R-:W-:Y:S01]  /*21fe0*/  ISETP.EQ.U32.AND P0, PT, R3, UR4, PT ;  /* 0x0000000403007c0c */ /* 0x002fe2000bf02070 */
[----:B---3--:R-:W-:-:S12]  /*21ff0*/  IMAD.U32 R3, RZ, RZ, UR8 ;  /* 0x00000008ff037e24 */ /* 0x008fd8000f8e00ff */
[----:B------:R4:W-:Y:S04]  /*22000*/  @P0 ATOMS.AND RZ, [UR5+0x14], R3 ;  /* 0x00001403ffff098c */ /* 0x0009e8000a800005 */
[----:B------:R4:W-:Y:S01]  /*22010*/  @P0 ATOMS.AND RZ, [UR5+0x18], R0 ;  /* 0x00001800ffff098c */ /* 0x0009e2000a800005 */
[----:B------:R-:W-:Y:S05]  /*22020*/  BRA `(.L_x_421) ;  /* 0x0000000000147947 */ /* 0x000fea0003800000 */
.L_x_420:
[----:B------:R-:W-:Y:S02]  /*22030*/  MOV R2, 0x22050 ;  /* 0x0002205000027802 */ /* 0x000fe40000000f00 */
[----:B------:R-:W-:Y:S05]  /*22040*/  CALL.REL.NOINC `($__internal_0_$__cuda_sm10x_tcgen05_guardrail_trap_col_being_dealloced_not_returned_by_alloc) ;  /* 0x00000014008c7944 */ /* 0x000fea0003c00000 */
[----:B------:R-:W-:Y:S05]  /*22050*/  BRA `(.L_x_421) ;  /* 0x0000000000087947 */ /* 0x000fea0003800000 */
.L_x_419:
[----:B------:R-:W-:Y:S02]  /*22060*/  MOV R2, 0x22080 ;  /* 0x0002208000027802 */ /* 0x000fe40000000f00 */
[----:B------:R-:W-:Y:S05]  /*22070*/  CALL.REL.NOINC `($__internal_2_$__cuda_sm10x_tcgen05_guardrail_trap_unallocated_columns_being_dealloced) ;  /* 0x0000001400987944 */ /* 0x000fea0003c00000 */
.L_x_421:
[----:B------:R-:W-:Y:S01]  /*22080*/  NOP ;  /* 0x0000000000007918 */ /* 0x000fe20000000000 */
[----:B----4-:R-:W-:Y:S05]  /*22090*/  EXIT ;  /* 0x000000000000794d */ /* 0x010fea0003800000 */
.L_x_37:
[----:B-1----:R-:W-:-:S07]  /*220a0*/  MOV R0, UR22 ;  /* 0x0000001600007c02 */ /* 0x002fce0008000f00 */
.L_x_422:
[----:B-1----:R1:W2:Y:S02]  /*220b0*/  SYNCS.PHASECHK.TRANS64.TRYWAIT P0, [R0+URZ+0x38000], R5 ;  /* 0x03800005000075a7 */ /* 0x0022a400080011ff */
[----:B--2---:R-:W-:Y:S05]  /*220c0*/  @!P0 NANOSLEEP.SYNCS 0x989680 ;  /* 0x009896800000895d */ /* 0x004fea0003900000 */
[----:B------:R-:W2:Y:S02]  /*220d0*/  @!P0 SYNCS.PHASECHK.TRANS64 P0, [R0+URZ+0x38000], R5 ;  /* 0x03800005000085a7 */ /* 0x000ea400080010ff */
[----:B--2---:R-:W-:Y:S05]  /*220e0*/  @!P0 BRA `(.L_x_422) ;  /* 0xfffffffc00f08947 */ /* 0x004fea000383ffff */
[----:B------:R-:W-:Y:S05]  /*220f0*/  BRA `(.L_x_423) ;  /* 0xfffffdfc00187947 */ /* 0x000fea000383ffff */
.L_x_39:
[----:B------:R-:W-:-:S07]  /*22100*/  MOV R0, UR23 ;  /* 0x0000001700007c02 */ /* 0x000fce0008000f00 */
.L_x_424:
[----:B-1----:R1:W2:Y:S02]  /*22110*/  SYNCS.PHASECHK.TRANS64.TRYWAIT P0, [R0+URZ+0x38020], R3 ;  /* 0x03802003000075a7 */ /* 0x0022a400080011ff */
[----:B--2---:R-:W-:Y:S05]  /*22120*/  @!P0 NANOSLEEP.SYNCS 0x989680 ;  /* 0x009896800000895d */ /* 0x004fea0003900000 */
[----:B------:R-:W2:Y:S02]  /*22130*/  @!P0 SYNCS.PHASECHK.TRANS64 P0, [R0+URZ+0x38020], R3 ;  /* 0x03802003000085a7 */ /* 0x000ea400080010ff */
[----:B--2---:R-:W-:Y:S05]  /*22140*/  @!P0 BRA `(.L_x_424) ;  /* 0xfffffffc00f08947 */ /* 0x004fea000383ffff */
[----:B------:R-:W-:Y:S05]  /*22150*/  BRA `(.L_x_425) ;  /* 0xfffffdfc00247947 */ /* 0x000fea000383ffff */
.L_x_41:
[----:B------:R-:W-:-:S07]  /*22160*/  MOV R0, UR22 ;  /* 0x0000001600007c02 */ /* 0x000fce0008000f00 */
.L_x_426:
[----:B-1----:R1:W2:Y:S02]  /*22170*/  SYNCS.PHASECHK.TRANS64.TRYWAIT P0, [R0+URZ+0x38058], R13 ;  /* 0x0380580d000075a7 */ /* 0x0022a400080011ff */
[----:B--2---:R-:W-:Y:S05]  /*22180*/  @!P0 NANOSLEEP.SYNCS 0x989680 ;  /* 0x009896800000895d */ /* 0x004fea0003900000 */
[----:B------:R-:W2:Y:S02]  /*22190*/  @!P0 SYNCS.PHASECHK.TRANS64 P0, [R0+URZ+0x38058], R13 ;  /* 0x0380580d000085a7 */ /* 0x000ea400080010ff */
[----:B--2---:R-:W-:Y:S05]  /*221a0*/  @!P0 BRA `(.L_x_426) ;  /* 0xfffffffc00f08947 */ /* 0x004fea000383ffff */
[----:B------:R-:W-:Y:S05]  /*221b0*/  BRA `(.L_x_427) ;  /* 0xfffffdfc004c7947 */ /* 0x000fea000383ffff */
.L_x_45:
[----:B------:R-:W-:-:S07]  /*221c0*/  MOV R0, UR22 ;  /* 0x0000001600007c02 */ /* 0x000fce0008000f00 */
.L_x_428:
[----:B-1----:R1:W2:Y:S02]  /*221d0*/  SYNCS.PHASECHK.TRANS64.TRYWAIT P0, [R0+URZ+0x38008], R5 ;  /* 0x03800805000075a7 */ /* 0x0022a400080011ff */
[----:B--2---:R-:W-:Y:S05]  /*221e0*/  @!P0 NANOSLEEP.SYNCS 0x989680 ;  /* 0x009896800000895d */ /* 0x004fea0003900000 */
[----:B------:R-:W2:Y:S02]  /*221f0*/  @!P0 SYNCS.PHASECHK.TRANS64 P0, [R0+URZ+0x38008], R5 ;  /* 0x03800805000085a7 */ /* 0x000ea400080010ff */
[----:B--2---:R-:W-:Y:S05]  /*22200*/  @!P0 BRA `(.L_x_428) ;  /* 0xfffffffc00f08947 */ /* 0x004fea000383ffff */
[----:B------:R-:W-:Y:S05]  /*22210*/  BRA `(.L_x_429) ;  /* 0xfffffe0000687947 */ /* 0x000fea000383ffff */
.L_x_47:
[----:B------:R-:W-:-:S07]  /*22220*/  MOV R0, UR22 ;  /* 0x0000001600007c02 */ /* 0x000fce0008000f00 */
.L_x_430:
[----:B-1----:R1:W2:Y:S02]  /*22230*/  SYNCS.PHASECHK.TRANS64.TRYWAIT P0, [R0+URZ+0x38068], R5 ;  /* 0x03806805000075a7 */ /* 0x0022a400080011ff */
[----:B--2---:R-:W-:Y:S05]  /*22240*/  @!P0 NANOSLEEP.SYNCS 0x989680 ;  /* 0x009896800000895d */ /* 0x004fea0003900000 */
[----:B------:R-:W2:Y:S02]  /*22250*/  @!P0 SYNCS.PHASECHK.TRANS64 P0, [R0+URZ+0x38068], R5 ;  /* 0x03806805000085a7 */ /* 0x000ea400080010ff */
[----:B--2---:R-:W-:Y:S05]  /*22260*/  @!P0 BRA `(.L_x_430) ;  /* 0xfffffffc00f08947 */ /* 0x004fea000383ffff */
[----:B------:R-:W-:Y:S05]  /*22270*/  BRA `(.L_x_431) ;  /* 0xfffffe0000707947 */ /* 0x000fea000383ffff */
.L_x_51:
[----:B------:R-:W-:-:S07]  /*22280*/  MOV R0, UR4 ;  /* 0x0000000400007c02 */ /* 0x000fce0008000f00 */
.L_x_432:
[----:B-1----:R1:W2:Y:S02]  /*22290*/  SYNCS.PHASECHK.TRANS64.TRYWAIT P0, [R0+URZ+0x38020], R3 ;  /* 0x03802003000075a7 */ /* 0x0022a400080011ff */
[----:B--2---:R-:W-:Y:S05]  /*222a0*/  @!P0 NANOSLEEP.SYNCS 0x989680 ;  /* 0x009896800000895d */ /* 0x004fea0003900000 */
[----:B------:R-:W2:Y:S02]  /*222b0*/  @!P0 SYNCS.PHASECHK.TRANS64 P0, [R0+URZ+0x38020], R3 ;  /* 0x03802003000085a7 */ /* 0x000ea400080010ff */
[----:B--2---:R-:W-:Y:S05]  /*222c0*/  @!P0 BRA `(.L_x_432) ;  /* 0xfffffffc00f08947 */ /* 0x004fea000383ffff */
[----:B------:R-:W-:Y:S05]  /*222d0*/  BRA `(.L_x_433) ;  /* 0xfffffe0400947947 */ /* 0x000fea000383ffff */
.L_x_53:
[----:B------:R-:W-:-:S07]  /*222e0*/  MOV R0, UR22 ;  /* 0x0000001600007c02 */ /* 0x000fce0008000f00 */
.L_x_434:
[----:B-1----:R1:W2:Y:S02]  /*222f0*/  SYNCS.PHASECHK.TRANS64.TRYWAIT P0, [R0+URZ+0x380a0], R3 ;  /* 0x0380a003000075a7 */ /* 0x0022a400080011ff */
[----:B--2---:R-:W-:Y:S05]  /*22300*/  @!P0 NANOSLEEP.SYNCS 0x989680 ;  /* 0x009896800000895d */ /* 0x004fea0003900000 */
[----:B------:R-:W2:Y:S02]  /*22310*/  @!P0 SYNCS.PHASECHK.TRANS64 P0, [R0+URZ+0x380a0], R3 ;  /* 0x0380a003000085a7 */ /* 0x000ea400080010ff */
[----:B--2---:R-:W-:Y:S05]  /*22320*/  @!P0 BRA `(.L_x_434) ;  /* 0xfffffffc00f08947 */ /* 0x004fea000383ffff */
[----:B------:R-:W-:Y:S05]  /*22330*/  BRA `(.L_x_435) ;  /* 0xfffffe0400a87947 */ /* 0x000fea000383ffff */
.L_x_55:
[----:B------:R-:W-:Y:S01]  /*22340*/  IMAD.U32 R4, RZ, RZ, UR20 ;  /* 0x00000014ff047e24 */ /* 0x000fe2000f8e00ff */
[----:B------:R-:W-:-:S04]  /*22350*/  MOV R5, UR22 ;  /* 0x0000001600057c02 */ /* 0x000fc80008000f00 */
[----:B------:R-:W-:-:S07]  /*22360*/  SHF.L.U32 R4, R4, 0x1f, RZ ;  /* 0x0000001f04047819 */ /* 0x000fce00000006ff */
.L_x_436:
[----:B-1----:R1:W2:Y:S02]  /*22370*/  SYNCS.PHASECHK.TRANS64.TRYWAIT P0, [R5+URZ+0x38058], R4 ;  /* 0x03805804050075a7 */ /* 0x0022a400080011ff */
[----:B--2---:R-:W-:Y:S05]  /*22380*/  @!P0 NANOSLEEP.SYNCS 0x989680 ;  /* 0x009896800000895d */ /* 0x004fea0003900000 */
[----:B------:R-:W2:Y:S02]  /*22390*/  @!P0 SYNCS.PHASECHK.TRANS64 P0, [R5+URZ+0x38058], R4 ;  /* 0x03805804050085a7 */ /* 0x000ea400080010ff */
[----:B--2---:R-:W-:Y:S05]  /*223a0*/  @!P0 BRA `(.L_x_436) ;  /* 0xfffffffc00f08947 */ /* 0x004fea000383ffff */
[----:B------:R-:W-:Y:S05]  /*223b0*/  BRA `(.L_x_437) ;  /* 0xfffffe0400b07947 */ /* 0x000fea000383ffff */
.L_x_59:
[----:B------:R-:W-:Y:S07]  /*223c0*/  MOV R0, UR4 ;  /* 0x0000000400007c02 */ /* 0x000fee0008000f00 */
.L_x_438:
[----:B--2---:R2:W3:Y:S02]  /*223d0*/  SYNCS.PHASECHK.TRANS64.TRYWAIT P0, [R0+URZ+0x38020], R3 ;  /* 0x03802003000075a7 */ /* 0x0044e400080011ff */
[----:B---3--:R-:W-:Y:S05]  /*223e0*/  @!P0 NANOSLEEP.SYNCS 0x989680 ;  /* 0x009896800000895d */ /* 0x008fea0003900000 */
[----:B------:R-:W3:Y:S02]  /*223f0*/  @!P0 SYNCS.PHASECHK.TRANS64 P0, [R0+URZ+0x38020], R3 ;  /* 0x03802003000085a7 */ /* 0x000ee400080010ff */
[----:B---3--:R-:W-:Y:S05]  /*22400*/  @!P0 BRA `(.L_x_438) ;  /* 0xfffffffc00f08947 */ /* 0x008fea000383ffff */
[----:B------:R-:W-:Y:S05]  /*22410*/  BRA `(.L_x_439) ;  /* 0xfffffe0c00387947 */ /* 0x000fea000383ffff */
.L_x_62:
[----:B------:R-:W-:Y:S07]  /*22420*/  MOV R0, UR22 ;  /* 0x0000001600007c02 */ /* 0x000fee0008000f00 */
.L_x_440:
[----:B--2---:R2:W3:Y:S02]  /*22430*/  SYNCS.PHASECHK.TRANS64.TRYWAIT P0, [R0+URZ+0x380a8], R3 ;  /* 0x0380a803000075a7 */ /* 0x0044e400080011ff */
[----:B---3--:R-:W-:Y:S05]  /*22440*/  @!P0 NANOSLEEP.SYNCS 0x989680 ;  /* 0x009896800000895d */ /* 0x008fea0003900000 */
[----:B------:R-:W3:Y:S02]  /*22450*/  @!P0 SYNCS.PHASECHK.TRANS64 P0, [R0+URZ+0x380a8], R3 ;  /* 0x0380a803000085a7 */ /* 0x000ee400080010ff */
[----:B---3--:R-:W-:Y:S05]  /*22460*/  @!P0 BRA `(.L_x_440) ;  /* 0xfffffffc00f08947 */ /* 0x008fea000383ffff */
[----:B------:R-:W-:Y:S05]  /*22470*/  BRA `(.L_x_441) ;  /* 0xfffffe1000d07947 */ /* 0x000fea000383ffff */
.L_x_64:
[----:B------:R-:W-:Y:S07]  /*22480*/  MOV R3, UR22 ;  /* 0x0000001600037c02 */ /* 0x000fee0008000f00 */
.L_x_442:
[----:B-1----:R1:W2:Y:S02]  /*22490*/  SYNCS.PHASECHK.TRANS64.TRYWAIT P0, [R3+URZ+0x38068], R4 ;  /* 0x03806804030075a7 */ /* 0x0022a400080011ff */
[----:B--2---:R-:W-:Y:S05]  /*224a0*/  @!P0 NANOSLEEP.SYNCS 0x989680 ;  /* 0x009896800000895d */ /* 0x004fea0003900000 */
[----:B------:R-:W2:Y:S02]  /*224b0*/  @!P0 SYNCS.PHASECHK.TRANS64 P0, [R3+URZ+0x38068], R4 ;  /* 0x03806804030085a7 */ /* 0x000ea400080010ff */
[----:B--2---:R-:W-:Y:S05]  /*224c0*/  @!P0 BRA `(.L_x_442) ;  /* 0xfffffffc00f08947 */ /* 0x004fea000383ffff */
[----:B------:R-:W-:Y:S05]  /*224d0*/  BRA `(.L_x_443) ;  /* 0xfffffe1000d87947 */ /* 0x000fea000383ffff */
.L_x_70:
[----:B------:R-:W-:Y:S07]  /*224e0*/  MOV R0, UR4 ;  /* 0x0000000400007c02 */ /* 0x000fee0008000f00 */
.L_x_444:
[----:B--2---:R2:W3:Y:S02]  /*224f0*/  SYNCS.PHASECHK.TRANS64.TRYWAIT P0, [R0+URZ+0x38020], R3 ;  /* 0x03802003000075a7 */ /* 0x0044e400080011ff */
[----:B---3--:R-:W-:Y:S05]  /*22500*/  @!P0 NANOSLEEP.SYNCS 0x989680 ;  /* 0x009896800000895d */ /* 0x008fea0003900000 */
[----:B------:R-:W3:Y:S02]  /*22510*/  @!P0 SYNCS.PHASECHK.TRANS64 P0, [R0+URZ+0x38020], R3 ;  /* 0x03802003000085a7 */ /* 0x000ee400080010ff */
[----:B---3--:R-:W-:Y:S05]  /*22520*/  @!P0 BRA `(.L_x_444) ;  /* 0xfffffffc00f08947 */ /* 0x008fea000383ffff */
[----:B------:R-:W-:Y:S05]  /*22530*/  BRA `(.L_x_445) ;  /* 0xfffffe1c00a07947 */ /* 0x000fea000383ffff */
.L_x_72:
[----:B------:R-:W-:Y:S07]  /*22540*/  MOV R0, UR22 ;  /* 0x0000001600007c02 */ /* 0x000fee0008000f00 */
.L_x_446:
[----:B-1----:R1:W2:Y:S02]  /*22550*/  SYNCS.PHASECHK.TRANS64.TRYWAIT P0, [R0+URZ+0x380a0], R3 ;  /* 0x0380a003000075a7 */ /* 0x0022a400080011ff */
[----:B--2---:R-:W-:Y:S05]  /*22560*/  @!P0 NANOSLEEP.SYNCS 0x989680 ;  /* 0x009896800000895d */ /* 0x004fea0003900000 */
[----:B------:R-:W2:Y:S02]  /*22570*/  @!P0 SYNCS.PHASECHK.TRANS64 P0, [R0+URZ+0x380a0], R3 ;  /* 0x0380a003000085a7 */ /* 0x000ea400080010ff */
[----:B--2---:R-:W-:Y:S05]  /*22580*/  @!P0 BRA `(.L_x_446) ;  /* 0xfffffffc00f08947 */ /* 0x004fea000383ffff */
[----:B------:R-:W-:Y:S05]  /*22590*/  BRA `(.L_x_447) ;  /* 0xfffffe1c00b47947 */ /* 0x000fea000383ffff */
.L_x_74:
[----:B------:R-:W-:Y:S01]  /*225a0*/  MOV R6, UR22 ;  /* 0x0000001600067c02 */ /* 0x000fe20008000f00 */
[----:B------:R-:W-:Y:S05]  /*225b0*/  IMAD.U32 R5, RZ, RZ, UR20 ;  /* 0x00000014ff057e24 */ /* 0x000fea000f8e00ff */
[----:B------:R-:W-:Y:S07]  /*225c0*/  SHF.L.U32 R5, R5, 0x1f, RZ ;  /* 0x0000001f05057819 */ /* 0x000fee00000006ff */
.L_x_448:
[----:B-1----:R1:W2:Y:S02]  /*225d0*/  SYNCS.PHASECHK.TRANS64.TRYWAIT P0, [R6+URZ+0x38058], R5 ;  /* 0x03805805060075a7 */ /* 0x0022a400080011ff */
[----:B--2---:R-:W-:Y:S05]  /*225e0*/  @!P0 NANOSLEEP.SYNCS 0x989680 ;  /* 0x009896800000895d */ /* 0x004fea0003900000 */
[----:B------:R-:W2:Y:S02]  /*225f0*/  @!P0 SYNCS.PHASECHK.TRANS64 P0, [R6+URZ+0x38058], R5 ;  /* 0x03805805060085a7 */ /* 0x000ea400080010ff */
[----:B--2---:R-:W-:Y:S05]  /*22600*/  @!P0 BRA `(.L_x_448) ;  /* 0xfffffffc00f08947 */ /* 0x004fea000383ffff */
[----:B------:R-:W-:Y:S05]  /*22610*/  BRA `(.L_x_449) ;  /* 0xfffffe1c00c07947 */ /* 0x000fea000383ffff */
.L_x_82:
[----:B------:R-:W-:-:S07]  /*22620*/  MOV R0, UR22 ;  /* 0x0000001600007c02 */ /* 0x000fce0008000f00 */
.L_x_450:
[----:B---3--:R3:W4:Y:S02]  /*22630*/  SYNCS.PHASECHK.TRANS64.TRYWAIT P0, [R0+URZ+0x380a8], R3 ;  /* 0x0380a803000075a7 */ /* 0x00872400080011ff */
[----:B----4-:R-:W-:Y:S05]  /*22640*/  @!P0 NANOSLEEP.SYNCS 0x989680 ;  /* 0x009896800000895d */ /* 0x010fea0003900000 */
[----:B------:R-:W4:Y:S02]  /*22650*/  @!P0 SYNCS.PHASECHK.TRANS64 P0, [R0+URZ+0x380a8], R3 ;  /* 0x0380a803000085a7 */ /* 0x000f2400080010ff */
[----:B----4-:R-:W-:Y:S05]  /*22660*/  @!P0 BRA `(.L_x_450) ;  /* 0xfffffffc00f08947 */ /* 0x010fea000383ffff */
[----:B------:R-:W-:Y:S05]  /*22670*/  BRA `(.L_x_451) ;  /* 0xfffffe2400107947 */ /* 0x000fea000383ffff */
.L_x_84:
[----:B------:R-:W-:-:S07]  /*22680*/  MOV R0, UR22 ;  /* 0x0000001600007c02 */ /* 0x000fce0008000f00 */
.L_x_452:
[----:B-1----:R1:W3:Y:S02]  /*22690*/  SYNCS.PHASECHK.TRANS64.TRYWAIT P0, [R0+URZ+0x38068], R5 ;  /* 0x03806805000075a7 */ /* 0x0022e400080011ff */
[----:B---3--:R-:W-:Y:S05]  /*226a0*/  @!P0 NANOSLEEP.SYNCS 0x989680 ;  /* 0x009896800000895d */ /* 0x008fea0003900000 */
[----:B------:R-:W3:Y:S02]  /*226b0*/  @!P0 SYNCS.PHASECHK.TRANS64 P0, [R0+URZ+0x38068], R5 ;  /* 0x03806805000085a7 */ /* 0x000ee400080010ff */
[----:B---3--:R-:W-:Y:S05]  /*226c0*/  @!P0 BRA `(.L_x_452) ;  /* 0xfffffffc00f08947 */ /* 0x008fea000383ffff */
[----:B------:R-:W-:Y:S05]  /*226d0*/  BRA `(.L_x_453) ;  /* 0xfffffe2400187947 */ /* 0x000fea000383ffff */
.L_x_96:
[----:B-1----:R1:W2:Y:S02]  /*226e0*/  SYNCS.PHASECHK.TRANS64.TRYWAIT P0, [R16+URZ+0x380c0], R3 ;  /* 0x0380c003100075a7 */ /* 0x0022a400080011ff */
[----:B--2---:R-:W-:Y:S05]  /*226f0*/  @!P0 NANOSLEEP.SYNCS 0x989680 ;  /* 0x009896800000895d */ /* 0x004fea0003900000 */
[----:B------:R-:W2:Y:S02]  /*22700*/  @!P0 SYNCS.PHASECHK.TRANS64 P0, [R16+URZ+0x380c0], R3 ;  /* 0x0380c003100085a7 */ /* 0x000ea400080010ff */
[----:B--2---:R-:W-:Y:S05]  /*22710*/  @!P0 BRA `(.L_x_96) ;  /* 0xfffffffc00f08947 */ /* 0x004fea000383ffff */
[----:B------:R-:W-:Y:S05]  /*22720*/  BRA `(.L_x_454) ;  /* 0xfffffe2c00887947 */ /* 0x000fea000383ffff */
.L_x_163:
[----:B-1----:R1:W3:Y:S02]  /*22730*/  SYNCS.PHASECHK.TRANS64.TRYWAIT P0, [R0+URZ+0x380c8], R3 ;  /* 0x0380c803000075a7 */ /* 0x0022e400080011ff */
[----:B---3--:R-:W-:Y:S05]  /*22740*/  @!P0 NANOSLEEP.SYNCS 0x989680 ;  /* 0x009896800000895d */ /* 0x008fea0003900000 */
[----:B------:R-:W3:Y:S02]  /*22750*/  @!P0 SYNCS.PHASECHK.TRANS64 P0, [R0+URZ+0x380c8], R3 ;  /* 0x0380c803000085a7 */ /* 0x000ee400080010ff */
[----:B---3--:R-:W-:Y:S05]  /*22760*/  @!P0 BRA `(.L_x_163) ;  /* 0xfffffffc00f08947 */ /* 0x008fea000383ffff */
[----:B------:R-:W-:Y:S05]  /*22770*/  BRA `(.L_x_455) ;  /* 0xfffffe80008c7947 */ /* 0x000fea000383ffff */
.L_x_169:
[----:B-1----:R1:W2:Y:S02]  /*22780*/  SYNCS.PHASECHK.TRANS64.TRYWAIT P0, [R59+URZ+0x38070], R0 ;  /* 0x038070003b0075a7 */ /* 0x0022a400080011ff */
[----:B--2---:R-:W-:Y:S05]  /*22790*/  @!P0 NANOSLEEP.SYNCS 0x989680 ;  /* 0x009896800000895d */ /* 0x004fea0003900000 */
[----:B------:R-:W2:Y:S02]  /*227a0*/  @!P0 SYNCS.PHASECHK.TRANS64 P0, [R59+URZ+0x38070], R0 ;  /* 0x038070003b0085a7 */ /* 0x000ea400080010ff */
[----:B--2---:R-:W-:Y:S05]  /*227b0*/  @!P0 BRA `(.L_x_169) ;  /* 0xfffffffc00f08947 */ /* 0x004fea000383ffff */
[----:B------:R-:W-:Y:S05]  /*227c0*/  BRA `(.L_x_456) ;  /* 0xfffffe8400a87947 */ /* 0x000fea000383ffff */
.L_x_172:
[----:B--2---:R2:W3:Y:S02]  /*227d0*/  SYNCS.PHASECHK.TRANS64.TRYWAIT P1, [R59+URZ+0x38080], R6 ;  /* 0x038080063b0075a7 */ /* 0x0044e400080211ff */
[----:B---3--:R-:W-:Y:S05]  /*227e0*/  @!P1 NANOSLEEP.SYNCS 0x989680 ;  /* 0x009896800000995d */ /* 0x008fea0003900000 */
[----:B------:R-:W3:Y:S02]  /*227f0*/  @!P1 SYNCS.PHASECHK.TRANS64 P1, [R59+URZ+0x38080], R6 ;  /* 0x038080063b0095a7 */ /* 0x000ee400080210ff */
[----:B---3--:R-:W-:Y:S05]  /*22800*/  @!P1 BRA `(.L_x_172) ;  /* 0xfffffffc00f09947 */ /* 0x008fea000383ffff */
[----:B------:R-:W-:Y:S05]  /*22810*/  BRA `(.L_x_457) ;  /* 0xfffffe8400d07947 */ /* 0x000fea000383ffff */
.L_x_175:
[----:B-1----:R1:W3:Y:S02]  /*22820*/  SYNCS.PHASECHK.TRANS64.TRYWAIT P0, [R59+URZ+0x38070], R0 ;  /* 0x038070003b0075a7 */ /* 0x0022e400080011ff */
[----:B---3--:R-:W-:Y:S05]  /*22830*/  @!P0 NANOSLEEP.SYNCS 0x989680 ;  /* 0x009896800000895d */ /* 0x008fea0003900000 */
[----:B------:R-:W3:Y:S02]  /*22840*/  @!P0 SYNCS.PHASECHK.TRANS64 P0, [R59+URZ+0x38070], R0 ;  /* 0x038070003b0085a7 */ /* 0x000ee400080010ff */
[----:B---3--:R-:W-:Y:S05]  /*22850*/  @!P0 BRA `(.L_x_175) ;  /* 0xfffffffc00f08947 */ /* 0x008fea000383ffff */
[----:B------:R-:W-:Y:S05]  /*22860*/  BRA `(.L_x_458) ;  /* 0xfffffe88001c7947 */ /* 0x000fea000383ffff */
.L_x_177:
[----:B-1----:R1:W3:Y:S02]  /*22870*/  SYNCS.PHASECHK.TRANS64.TRYWAIT P0, [R59+URZ+0x38090], R0 ;  /* 0x038090003b0075a7 */ /* 0x0022e400080011ff */
[----:B---3--:R-:W-:Y:S05]  /*22880*/  @!P0 NANOSLEEP.SYNCS 0x989680 ;  /* 0x009896800000895d */ /* 0x008fea0003900000 */
[----:B------:R-:W3:Y:S02]  /*22890*/  @!P0 SYNCS.PHASECHK.TRANS64 P0, [R59+URZ+0x38090], R0 ;  /* 0x038090003b0085a7 */ /* 0x000ee400080010ff */
[----:B---3--:R-:W-:Y:S05]  /*228a0*/  @!P0 BRA `(.L_x_177) ;  /* 0xfffffffc00f08947 */ /* 0x008fea000383ffff */
[----:B------:R-:W-:Y:S05]  /*228b0*/  BRA `(.L_x_459) ;  /* 0xfffffe8800647947 */ /* 0x000fea000383ffff */
.L_x_196:
[----:B------:R1:W1:Y:S02]  /*228c0*/  SYNCS.PHASECHK.TRANS64.TRYWAIT P0, [R59+URZ+0x38080], R0 ;  /* 0x038080003b0075a7 */ /* 0x00026400080011ff */
[----:B-1----:R-:W-:Y:S05]  /*228d0*/  @!P0 NANOSLEEP.SYNCS 0x989680 ;  /* 0x009896800000895d */ /* 0x002fea0003900000 */
[----:B------:R-:W1:Y:S02]  /*228e0*/  @!P0 SYNCS.PHASECHK.TRANS64 P0, [R59+URZ+0x38080], R0 ;  /* 0x038080003b0085a7 */ /* 0x000e6400080010ff */
[----:B-1----:R-:W-:Y:S05]  /*228f0*/  @!P0 BRA `(.L_x_196) ;  /* 0xfffffffc00f08947 */ /* 0x002fea000383ffff */
[----:B------:R-:W-:Y:S05]  /*22900*/  BRA `(.L_x_460) ;  /* 0xfffffe9800c87947 */ /* 0x000fea000383ffff */
.L_x_198:
[----:B-1----:R1:W3:Y:S02]  /*22910*/  SYNCS.PHASECHK.TRANS64.TRYWAIT P0, [R59+URZ+0x38098], R0 ;  /* 0x038098003b0075a7 */ /* 0x0022e400080011ff */
[----:B---3--:R-:W-:Y:S05]  /*22920*/  @!P0 NANOSLEEP.SYNCS 0x989680 ;  /* 0x009896800000895d */ /* 0x008fea0003900000 */
[----:B------:R-:W3:Y:S02]  /*22930*/  @!P0 SYNCS.PHASECHK.TRANS64 P0, [R59+URZ+0x38098], R0 ;  /* 0x038098003b0085a7 */ /* 0x000ee400080010ff */
[----:B---3--:R-:W-:Y:S05]  /*22940*/  @!P0 BRA `(.L_x_198) ;  /* 0xfffffffc00f08947 */ /* 0x008fea000383ffff */
[----:B------:R-:W-:Y:S05]  /*22950*/  BRA `(.L_x_461) ;  /* 0xfffffe9c000c7947 */ /* 0x000fea000383ffff */
.L_x_219:
[----:B---3--:R3:W1:Y:S02]  /*22960*/  SYNCS.PHASECHK.TRANS64.TRYWAIT P0, [R59+URZ+0x38070], R4 ;  /* 0x038070043b0075a7 */ /* 0x00866400080011ff */
[----:B-1----:R-:W-:Y:S05]  /*22970*/  @!P0 NANOSLEEP.SYNCS 0x989680 ;  /* 0x009896800000895d */ /* 0x002fea0003900000 */
[----:B------:R-:W1:Y:S02]  /*22980*/  @!P0 SYNCS.PHASECHK.TRANS64 P0, [R59+URZ+0x38070], R4 ;  /* 0x038070043b0085a7 */ /* 0x000e6400080010ff */
[----:B-1----:R-:W-:Y:S05]  /*22990*/  @!P0 BRA `(.L_x_219) ;  /* 0xfffffffc00f08947 */ /* 0x002fea000383ffff */
[----:B------:R-:W-:Y:S05]  /*229a0*/  BRA `(.L_x_462) ;  /* 0xfffffeac00947947 */ /* 0x000fea000383ffff */
.L_x_222:
[----:B------:R1:W1:Y:S02]  /*229b0*/  SYNCS.PHASECHK.TRANS64.TRYWAIT P0, [R59+URZ+0x38090], R0 ;  /* 0x038090003b0075a7 */ /* 0x00026400080011ff */
[----:B-1----:R-:W-:Y:S05]  /*229c0*/  @!P0 NANOSLEEP.SYNCS 0x989680 ;  /* 0x009896800000895d */ /* 0x002fea0003900000 */
[----:B------:R-:W1:Y:S02]  /*229d0*/  @!P0 SYNCS.PHASECHK.TRANS64 P0, [R59+URZ+0x38090], R0 ;  /* 0x038090003b0085a7 */ /* 0x000e6400080010ff */
[----:B-1----:R-:W-:Y:S05]  /*229e0*/  @!P0 BRA `(.L_x_222) ;  /* 0xfffffffc00f08947 */ /* 0x002fea000383ffff */
[----:B------:R-:W-:Y:S05]  /*229f0*/  BRA `(.L_x_463) ;  /* 0xfffffeac00b87947 */ /* 0x000fea000383ffff */
.L_x_225:
[----:B------:R1:W1:Y:S02]  /*22a00*/  SYNCS.PHASECHK.TRANS64.TRYWAIT P0, [R59+URZ+0x380c0], R0 ;  /* 0x0380c0003b0075a7 */ /* 0x00026400080011ff */
[----:B-1----:R-:W-:Y:S05]  /*22a10*/  @!P0 NANOSLEEP.SYNCS 0x989680 ;  /* 0x009896800000895d */ /* 0x002fea0003900000 */
[----:B------:R-:W1:Y:S02]  /*22a20*/  @!P0 SYNCS.PHASECHK.TRANS64 P0, [R59+URZ+0x380c0], R0 ;  /* 0x0380c0003b0085a7 */ /* 0x000e6400080010ff */
[----:B-1----:R-:W-:Y:S05]  /*22a30*/  @!P0 BRA `(.L_x_225) ;  /* 0xfffffffc00f08947 */ /* 0x002fea000383ffff */
[----:B------:R-:W-:Y:S05]  /*22a40*/  BRA `(.L_x_464) ;  /* 0xfffffeac00c47947 */ /* 0x000fea000383ffff */
.L_x_239:
[----:B-1----:R1:W2:Y:S02]  /*22a50*/  SYNCS.PHASECHK.TRANS64.TRYWAIT P0, [R59+URZ+0x38080], R4 ;  /* 0x038080043b0075a7 */ /* 0x0022a400080011ff */
[----:B--2---:R-:W-:Y:S05]  /*22a60*/  @!P0 NANOSLEEP.SYNCS 0x989680 ;  /* 0x009896800000895d */ /* 0x004fea0003900000 */
[----:B------:R-:W2:Y:S02]  /*22a70*/  @!P0 SYNCS.PHASECHK.TRANS64 P0, [R59+URZ+0x38080], R4 ;  /* 0x038080043b0085a7 */ /* 0x000ea400080010ff */
[----:B--2---:R-:W-:Y:S05]  /*22a80*/  @!P0 BRA `(.L_x_239) ;  /* 0xfffffffc00f08947 */ /* 0x004fea000383ffff */
[----:B------:R-:W-:Y:S05]  /*22a90*/  BRA `(.L_x_465) ;  /* 0xfffffecc00f07947 */ /* 0x000fea000383ffff */
.L_x_242:
[----:B------:R1:W1:Y:S02]  /*22aa0*/  SYNCS.PHASECHK.TRANS64.TRYWAIT P0, [R59+URZ+0x38098], R0 ;  /* 0x038098003b0075a7 */ /* 0x00026400080011ff */
[----:B-1----:R-:W-:Y:S05]  /*22ab0*/  @!P0 NANOSLEEP.SYNCS 0x989680 ;  /* 0x009896800000895d */ /* 0x002fea0003900000 */
[----:B------:R-:W1:Y:S02]  /*22ac0*/  @!P0 SYNCS.PHASECHK.TRANS64 P0, [R59+URZ+0x38098], R0 ;  /* 0x038098003b0085a7 */ /* 0x000e6400080010ff */
[----:B-1----:R-:W-:Y:S05]  /*22ad0*/  @!P0 BRA `(.L_x_242) ;  /* 0xfffffffc00f08947 */ /* 0x002fea000383ffff */
[----:B------:R-:W-:Y:S05]  /*22ae0*/  BRA `(.L_x_466) ;  /* 0xfffffed000147947 */ /* 0x000fea000383ffff */
.L_x_245:
[----:B------:R1:W1:Y:S02]  /*22af0*/  SYNCS.PHASECHK.TRANS64.TRYWAIT P0, [R59+URZ+0x380c8], R0 ;  /* 0x0380c8003b0075a7 */ /* 0x00026400080011ff */
[----:B-1----:R-:W-:Y:S05]  /*22b00*/  @!P0 NANOSLEEP.SYNCS 0x989680 ;  /* 0x009896800000895d */ /* 0x002fea0003900000 */
[----:B------:R-:W1:Y:S02]  /*22b10*/  @!P0 SYNCS.PHASECHK.TRANS64 P0, [R59+URZ+0x380c8], R0 ;  /* 0x0380c8003b0085a7 */ /* 0x000e6400080010ff */
[----:B-1----:R-:W-:Y:S05]  /*22b20*/  @!P0 BRA `(.L_x_245) ;  /* 0xfffffffc00f08947 */ /* 0x002fea000383ffff */
[----:B------:R-:W-:Y:S05]  /*22b30*/  BRA `(.L_x_467) ;  /* 0xfffffed000207947 */ /* 0x000fea000383ffff */
.L_x_261:
[----:B------:R-:W-:-:S07]  /*22b40*/  MOV R0, UR4 ;  /* 0x0000000400007c02 */ /* 0x000fce0008000f00 */
.L_x_468:
[----:B-1----:R1:W2:Y:S02]  /*22b50*/  SYNCS.PHASECHK.TRANS64.TRYWAIT P0, [R0+URZ], R3 ;  /* 0x00000003000075a7 */ /* 0x0022a400080011ff */
[----:B--2---:R-:W-:Y:S05]  /*22b60*/  @!P0 NANOSLEEP.SYNCS 0x989680 ;  /* 0x009896800000895d */ /* 0x004fea0003900000 */
[----:B------:R-:W2:Y:S02]  /*22b70*/  @!P0 SYNCS.PHASECHK.TRANS64 P0, [R0+URZ], R3 ;  /* 0x00000003000085a7 */ /* 0x000ea400080010ff */
[----:B--2---:R-:W-:Y:S05]  /*22b80*/  @!P0 BRA `(.L_x_468) ;  /* 0xfffffffc00f08947 */ /* 0x004fea000383ffff */
[----:B------:R-:W-:Y:S05]  /*22b90*/  BRA `(.L_x_469) ;  /* 0xfffffef400187947 */ /* 0x000fea000383ffff */
.L_x_264:
[----:B------:R-:W-:-:S07]  /*22ba0*/  MOV R0, UR4 ;  /* 0x0000000400007c02 */ /* 0x000fce0008000f00 */
.L_x_470:
[----:B-1----:R1:W4:Y:S02]  /*22bb0*/  SYNCS.PHASECHK.TRANS64.TRYWAIT P1, [R0+URZ], R3 ;  /* 0x00000003000075a7 */ /* 0x00232400080211ff */
[----:B----4-:R-:W-:Y:S05]  /*22bc0*/  @!P1 NANOSLEEP.SYNCS 0x989680 ;  /* 0x009896800000995d */ /* 0x010fea0003900000 */
[----:B------:R-:W4:Y:S02]  /*22bd0*/  @!P1 SYNCS.PHASECHK.TRANS64 P1, [R0+URZ], R3 ;  /* 0x00000003000095a7 */ /* 0x000f2400080210ff */
[----:B----4-:R-:W-:Y:S05]  /*22be0*/  @!P1 BRA `(.L_x_470) ;  /* 0xfffffffc00f09947 */ /* 0x010fea000383ffff */
[----:B------:R-:W-:Y:S05]  /*22bf0*/  BRA `(.L_x_471) ;  /* 0xfffffef400a07947 */ /* 0x000fea000383ffff */
.L_x_271:
[----:B-1----:R-:W-:-:S04]  /*22c00*/  MOV R4, UR49 ;  /* 0x0000003100047c02 */ /* 0x002fc80008000f00 */
[----:B------:R1:W2:Y:S03]  /*22c10*/  SYNCS.PHASECHK.TRANS64.TRYWAIT P5, [R4+URZ], R3 ;  /* 0x00000003040075a7 */ /* 0x0002a600080a11ff */
[----:B--2---:R-:W-:Y:S05]  /*22c20*/  @!P5 NANOSLEEP.SYNCS 0x989680 ;  /* 0x009896800000d95d */ /* 0x004fea0003900000 */
[----:B------:R-:W2:Y:S02]  /*22c30*/  @!P5 SYNCS.PHASECHK.TRANS64 P5, [R4+URZ], R3 ;  /* 0x000000030400d5a7 */ /* 0x000ea400080a10ff */
[----:B--2---:R-:W-:Y:S05]  /*22c40*/  @!P5 BRA `(.L_x_271) ;  /* 0xfffffffc00ecd947 */ /* 0x004fea000383ffff */
[----:B------:R-:W-:Y:S05]  /*22c50*/  BRA `(.L_x_472) ;  /* 0xffffff0000d87947 */ /* 0x000fea000383ffff */
.L_x_276:
[----:B------:R-:W-:-:S07]  /*22c60*/  MOV R5, UR4 ;  /* 0x0000000400057c02 */ /* 0x000fce0008000f00 */
.L_x_473:
[----:B--2---:R2:W3:Y:S02]  /*22c70*/  SYNCS.PHASECHK.TRANS64.TRYWAIT P2, [R5+URZ], R0 ;  /* 0x00000000050075a7 */ /* 0x0044e400080411ff */
[----:B---3--:R-:W-:Y:S05]  /*22c80*/  @!P2 NANOSLEEP.SYNCS 0x989680 ;  /* 0x009896800000a95d */ /* 0x008fea0003900000 */
[----:B------:R-:W3:Y:S02]  /*22c90*/  @!P2 SYNCS.PHASECHK.TRANS64 P2, [R5+URZ], R0 ;  /* 0x000000000500a5a7 */ /* 0x000ee400080410ff */
[----:B---3--:R-:W-:Y:S05]  /*22ca0*/  @!P2 BRA `(.L_x_473) ;  /* 0xfffffffc00f0a947 */ /* 0x008fea000383ffff */
[----:B------:R-:W-:Y:S05]  /*22cb0*/  BRA `(.L_x_474) ;  /* 0xffffff3000747947 */ /* 0x000fea000383ffff */
.L_x_281:
[----:B------:R-:W-:-:S07]  /*22cc0*/  MOV R3, UR4 ;  /* 0x0000000400037c02 */ /* 0x000fce0008000f00 */
.L_x_475:
[----:B-1----:R1:W2:Y:S02]  /*22cd0*/  SYNCS.PHASECHK.TRANS64.TRYWAIT P1, [R3+URZ], R0 ;  /* 0x00000000030075a7 */ /* 0x0022a400080211ff */
[----:B--2---:R-:W-:Y:S05]  /*22ce0*/  @!P1 NANOSLEEP.SYNCS 0x989680 ;  /* 0x009896800000995d */ /* 0x004fea0003900000 */
[----:B------:R-:W2:Y:S02]  /*22cf0*/  @!P1 SYNCS.PHASECHK.TRANS64 P1, [R3+URZ], R0 ;  /* 0x00000000030095a7 */ /* 0x000ea400080210ff */
[----:B--2---:R-:W-:Y:S05]  /*22d00*/  @!P1 BRA `(.L_x_475) ;  /* 0xfffffffc00f09947 */ /* 0x004fea000383ffff */
[----:B------:R-:W-:Y:S05]  /*22d10*/  BRA `(.L_x_476) ;  /* 0xffffff3400d47947 */ /* 0x000fea000383ffff */
.L_x_286:
[----:B------:R-:W-:-:S07]  /*22d20*/  MOV R0, UR4 ;  /* 0x0000000400007c02 */ /* 0x000fce0008000f00 */
.L_x_477:
[----:B-1----:R1:W3:Y:S02]  /*22d30*/  SYNCS.PHASECHK.TRANS64.TRYWAIT P1, [R0+URZ], R3 ;  /* 0x00000003000075a7 */ /* 0x0022e400080211ff */
[----:B---3--:R-:W-:Y:S05]  /*22d40*/  @!P1 NANOSLEEP.SYNCS 0x989680 ;  /* 0x009896800000995d */ /* 0x008fea0003900000 */
[----:B------:R-:W3:Y:S02]  /*22d50*/  @!P1 SYNCS.PHASECHK.TRANS64 P1, [R0+URZ], R3 ;  /* 0x00000003000095a7 */ /* 0x000ee400080210ff */
[----:B---3--:R-:W-:Y:S05]  /*22d60*/  @!P1 BRA `(.L_x_477) ;  /* 0xfffffffc00f09947 */ /* 0x008fea000383ffff */
[----:B------:R-:W-:Y:S05]  /*22d70*/  BRA `(.L_x_478) ;  /* 0xffffff3800a47947 */ /* 0x000fea000383ffff */
.L_x_293:
[----:B-1----:R-:W-:-:S04]  /*22d80*/  MOV R4, UR49 ;  /* 0x0000003100047c02 */ /* 0x002fc80008000f00 */
[----:B------:R1:W4:Y:S03]  /*22d90*/  SYNCS.PHASECHK.TRANS64.TRYWAIT P5, [R4+URZ], R3 ;  /* 0x00000003040075a7 */ /* 0x00032600080a11ff */
[----:B----4-:R-:W-:Y:S05]  /*22da0*/  @!P5 NANOSLEEP.SYNCS 0x989680 ;  /* 0x009896800000d95d */ /* 0x010fea0003900000 */
[----:B------:R-:W4:Y:S02]  /*22db0*/  @!P5 SYNCS.PHASECHK.TRANS64 P5, [R4+URZ], R3 ;  /* 0x000000030400d5a7 */ /* 0x000f2400080a10ff */
[----:B----4-:R-:W-:Y:S05]  /*22dc0*/  @!P5 BRA `(.L_x_293) ;  /* 0xfffffffc00ecd947 */ /* 0x010fea000383ffff */
[----:B------:R-:W-:Y:S05]  /*22dd0*/  BRA `(.L_x_479) ;  /* 0xffffff5c00e07947 */ /* 0x000fea000383ffff */
.L_x_298:
[----:B------:R-:W-:-:S07]  /*22de0*/  MOV R3, UR4 ;  /* 0x0000000400037c02 */ /* 0x000fce0008000f00 */
.L_x_480:
[----:B--2---:R2:W3:Y:S02]  /*22df0*/  SYNCS.PHASECHK.TRANS64.TRYWAIT P2, [R3+URZ], R0 ;  /* 0x00000000030075a7 */ /* 0x0044e400080411ff */
[----:B---3--:R-:W-:Y:S05]  /*22e00*/  @!P2 NANOSLEEP.SYNCS 0x989680 ;  /* 0x009896800000a95d */ /* 0x008fea0003900000 */
[----:B------:R-:W3:Y:S02]  /*22e10*/  @!P2 SYNCS.PHASECHK.TRANS64 P2, [R3+URZ], R0 ;  /* 0x000000000300a5a7 */ /* 0x000ee400080410ff */
[----:B---3--:R-:W-:Y:S05]  /*22e20*/  @!P2 BRA `(.L_x_480) ;  /* 0xfffffffc00f0a947 */ /* 0x008fea000383ffff */
[----:B------:R-:W-:Y:S05]  /*22e30*/  BRA `(.L_x_481) ;  /* 0xffffff8c006c7947 */ /* 0x000fea000383ffff */
.L_x_302:
[----:B------:R-:W-:-:S07]  /*22e40*/  MOV R3, UR4 ;  /* 0x0000000400037c02 */ /* 0x000fce0008000f00 */
.L_x_482:
[----:B-1----:R1:W2:Y:S02]  /*22e50*/  SYNCS.PHASECHK.TRANS64.TRYWAIT P1, [R3+URZ], R0 ;  /* 0x00000000030075a7 */ /* 0x0022a400080211ff */
[----:B--2---:R-:W-:Y:S05]  /*22e60*/  @!P1 NANOSLEEP.SYNCS 0x989680 ;  /* 0x009896800000995d */ /* 0x004fea0003900000 */
[----:B------:R-:W2:Y:S02]  /*22e70*/  @!P1 SYNCS.PHASECHK.TRANS64 P1, [R3+URZ], R0 ;  /* 0x00000000030095a7 */ /* 0x000ea400080210ff */
[----:B--2---:R-:W-:Y:S05]  /*22e80*/  @!P1 BRA `(.L_x_482) ;  /* 0xfffffffc00f09947 */ /* 0x004fea000383ffff */
[----:B------:R-:W-:Y:S05]  /*22e90*/  BRA `(.L_x_483) ;  /* 0xffffff9000c47947 */ /* 0x000fea000383ffff */
.L_x_306:
[----:B------:R-:W-:-:S07]  /*22ea0*/  MOV R0, UR5 ;  /* 0x0000000500007c02 */ /* 0x000fce0008000f00 */
.L_x_484:
[----:B-1----:R1:W4:Y:S02]  /*22eb0*/  SYNCS.PHASECHK.TRANS64.TRYWAIT P0, [R0+URZ], R3 ;  /* 0x00000003000075a7 */ /* 0x00232400080011ff */
[----:B----4-:R-:W-:Y:S05]  /*22ec0*/  @!P0 NANOSLEEP.SYNCS 0x989680 ;  /* 0x009896800000895d */ /* 0x010fea0003900000 */
[----:B------:R-:W4:Y:S02]  /*22ed0*/  @!P0 SYNCS.PHASECHK.TRANS64 P0, [R0+URZ], R3 ;  /* 0x00000003000085a7 */ /* 0x000f2400080010ff */
[----:B----4-:R-:W-:Y:S05]  /*22ee0*/  @!P0 BRA `(.L_x_484) ;  /* 0xfffffffc00f08947 */ /* 0x010fea000383ffff */
[----:B------:R-:W-:Y:S05]  /*22ef0*/  BRA `(.L_x_485) ;  /* 0xffffff9400707947 */ /* 0x000fea000383ffff */
.L_x_312:
[----:B------:R-:W-:-:S07]  /*22f00*/  MOV R3, UR8 ;  /* 0x0000000800037c02 */ /* 0x000fce0008000f00 */
.L_x_486:
[----:B-1----:R1:W2:Y:S02]  /*22f10*/  SYNCS.PHASECHK.TRANS64.TRYWAIT P1, [R3+URZ+0x38010], R4 ;  /* 0x03801004030075a7 */ /* 0x0022a400080211ff */
[----:B--2---:R-:W-:Y:S05]  /*22f20*/  @!P1 NANOSLEEP.SYNCS 0x989680 ;  /* 0x009896800000995d */ /* 0x004fea0003900000 */
[----:B------:R-:W2:Y:S02]  /*22f30*/  @!P1 SYNCS.PHASECHK.TRANS64 P1, [R3+URZ+0x38010], R4 ;  /* 0x03801004030095a7 */ /* 0x000ea400080210ff */
[----:B--2---:R-:W-:Y:S05]  /*22f40*/  @!P1 BRA `(.L_x_486) ;  /* 0xfffffffc00f09947 */ /* 0x004fea000383ffff */
[----:B------:R-:W-:Y:S05]  /*22f50*/  BRA `(.L_x_487) ;  /* 0xffffff9c002c7947 */ /* 0x000fea000383ffff */
.L_x_318:
[----:B------:R-:W-:-:S07]  /*22f60*/  MOV R0, UR25 ;  /* 0x0000001900007c02 */ /* 0x000fce0008000f00 */
.L_x_488:
[----:B-1----:R1:W2:Y:S02]  /*22f70*/  SYNCS.PHASECHK.TRANS64.TRYWAIT P1, [R0+URZ+0x38038], R7 ;  /* 0x03803807000075a7 */ /* 0x0022a400080211ff */
[----:B--2---:R-:W-:Y:S05]  /*22f80*/  @!P1 NANOSLEEP.SYNCS 0x989680 ;  /* 0x009896800000995d */ /* 0x004fea0003900000 */
[----:B------:R-:W2:Y:S02]  /*22f90*/  @!P1 SYNCS.PHASECHK.TRANS64 P1, [R0+URZ+0x38038], R7 ;  /* 0x03803807000095a7 */ /* 0x000ea400080210ff */
[----:B--2---:R-:W-:Y:S05]  /*22fa0*/  @!P1 BRA `(.L_x_488) ;  /* 0xfffffffc00f09947 */ /* 0x004fea000383ffff */
[----:B------:R-:W-:Y:S05]  /*22fb0*/  BRA `(.L_x_489) ;  /* 0xffffff9c00a07947 */ /* 0x000fea000383ffff */
.L_x_324:
[----:B--2---:R-:W-:-:S07]  /*22fc0*/  MOV R3, UR8 ;  /* 0x0000000800037c02 */ /* 0x004fce0008000f00 */
.L_x_490:
[----:B-1----:R1:W2:Y:S02]  /*22fd0*/  SYNCS.PHASECHK.TRANS64.TRYWAIT P1, [R3+URZ+0x38018], R4 ;  /* 0x03801804030075a7 */ /* 0x0022a400080211ff */
[----:B--2---:R-:W-:Y:S05]  /*22fe0*/  @!P1 NANOSLEEP.SYNCS 0x989680 ;  /* 0x009896800000995d */ /* 0x004fea0003900000 */
[----:B------:R-:W2:Y:S02]  /*22ff0*/  @!P1 SYNCS.PHASECHK.TRANS64 P1, [R3+URZ+0x38018], R4 ;  /* 0x03801804030095a7 */ /* 0x000ea400080210ff */
[----:B--2---:R-:W-:Y:S05]  /*23000*/  @!P1 BRA `(.L_x_490) ;  /* 0xfffffffc00f09947 */ /* 0x004fea000383ffff */
[----:B------:R-:W-:Y:S05]  /*23010*/  BRA `(.L_x_491) ;  /* 0xffffffa000207947 */ /* 0x000fea000383ffff */
.L_x_330:
[----:B---3--:R-:W-:-:S07]  /*23020*/  MOV R0, UR25 ;  /* 0x0000001900007c02 */ /* 0x008fce0008000f00 */
.L_x_492:
[----:B-1----:R1:W2:Y:S02]  /*23030*/  SYNCS.PHASECHK.TRANS64.TRYWAIT P1, [R0+URZ+0x38038], R7 ;  /* 0x03803807000075a7 */ /* 0x0022a400080211ff */
[----:B--2---:R-:W-:Y:S05]  /*23040*/  @!P1 NANOSLEEP.SYNCS 0x989680 ;  /* 0x009896800000995d */ /* 0x004fea0003900000 */
[----:B------:R-:W2:Y:S02]  /*23050*/  @!P1 SYNCS.PHASECHK.TRANS64 P1, [R0+URZ+0x38038], R7 ;  /* 0x03803807000095a7 */ /* 0x000ea400080210ff */
[----:B--2---:R-:W-:Y:S05]  /*23060*/  @!P1 BRA `(.L_x_492) ;  /* 0xfffffffc00f09947 */ /* 0x004fea000383ffff */
[----:B------:R-:W-:Y:S05]  /*23070*/  BRA `(.L_x_493) ;  /* 0xffffffa0009c7947 */ /* 0x000fea000383ffff */
.L_x_336:
[----:B---3--:R-:W-:-:S07]  /*23080*/  MOV R0, UR25 ;  /* 0x0000001900007c02 */ /* 0x008fce0008000f00 */
.L_x_494:
[----:B-1----:R1:W2:Y:S02]  /*23090*/  SYNCS.PHASECHK.TRANS64.TRYWAIT P1, [R0+URZ+0x38038], R7 ;  /* 0x03803807000075a7 */ /* 0x0022a400080211ff */
[----:B--2---:R-:W-:Y:S05]  /*230a0*/  @!P1 NANOSLEEP.SYNCS 0x989680 ;  /* 0x009896800000995d */ /* 0x004fea0003900000 */
[----:B------:R-:W2:Y:S02]  /*230b0*/  @!P1 SYNCS.PHASECHK.TRANS64 P1, [R0+URZ+0x38038], R7 ;  /* 0x03803807000095a7 */ /* 0x000ea400080210ff */
[----:B--2---:R-:W-:Y:S05]  /*230c0*/  @!P1 BRA `(.L_x_494) ;  /* 0xfffffffc00f09947 */ /* 0x004fea000383ffff */
[----:B------:R-:W-:Y:S05]  /*230d0*/  BRA `(.L_x_495) ;  /* 0xffffffa400707947 */ /* 0x000fea000383ffff */
.L_x_341:
[----:B------:R-:W-:-:S07]  /*230e0*/  MOV R0, UR25 ;  /* 0x0000001900007c02 */ /* 0x000fce0008000f00 */
.L_x_496:
[----:B-1----:R1:W2:Y:S02]  /*230f0*/  SYNCS.PHASECHK.TRANS64.TRYWAIT P1, [R0+URZ+0x38038], R7 ;  /* 0x03803807000075a7 */ /* 0x0022a400080211ff */
[----:B--2---:R-:W-:Y:S05]  /*23100*/  @!P1 NANOSLEEP.SYNCS 0x989680 ;  /* 0x009896800000995d */ /* 0x004fea0003900000 */
[----:B------:R-:W2:Y:S02]  /*23110*/  @!P1 SYNCS.PHASECHK.TRANS64 P1, [R0+URZ+0x38038], R7 ;  /* 0x03803807000095a7 */ /* 0x000ea400080210ff */
[----:B--2---:R-:W-:Y:S05]  /*23120*/  @!P1 BRA `(.L_x_496) ;  /* 0xfffffffc00f09947 */ /* 0x004fea000383ffff */
[----:B------:R-:W-:Y:S05]  /*23130*/  BRA `(.L_x_497) ;  /* 0xffffffa800007947 */ /* 0x000fea000383ffff */
.L_x_346:
[----:B------:R-:W-:-:S07]  /*23140*/  MOV R0, UR25 ;  /* 0x0000001900007c02 */ /* 0x000fce0008000f00 */
.L_x_498:
[----:B-1----:R1:W2:Y:S02]  /*23150*/  SYNCS.PHASECHK.TRANS64.TRYWAIT P1, [R0+URZ+0x38038], R7 ;  /* 0x03803807000075a7 */ /* 0x0022a400080211ff */
[----:B--2---:R-:W-:Y:S05]  /*23160*/  @!P1 NANOSLEEP.SYNCS 0x989680 ;  /* 0x009896800000995d */ /* 0x004fea0003900000 */
[----:B------:R-:W2:Y:S02]  /*23170*/  @!P1 SYNCS.PHASECHK.TRANS64 P1, [R0+URZ+0x38038], R7 ;  /* 0x03803807000095a7 */ /* 0x000ea400080210ff */
[----:B--2---:R-:W-:Y:S05]  /*23180*/  @!P1 BRA `(.L_x_498) ;  /* 0xfffffffc00f09947 */ /* 0x004fea000383ffff */
[----:B------:R-:W-:Y:S05]  /*23190*/  BRA `(.L_x_499) ;  /* 0xffffffa800847947 */ /* 0x000fea000383ffff */
.L_x_351:
[----:B------:R-:W-:-:S07]  /*231a0*/  MOV R0, UR25 ;  /* 0x0000001900007c02 */ /* 0x000fce0008000f00 */
.L_x_500:
[----:B-1----:R1:W2:Y:S02]  /*231b0*/  SYNCS.PHASECHK.TRANS64.TRYWAIT P1, [R0+URZ+0x38038], R7 ;  /* 0x03803807000075a7 */ /* 0x0022a400080211ff */
[----:B--2---:R-:W-:Y:S05]  /*231c0*/  @!P1 NANOSLEEP.SYNCS 0x989680 ;  /* 0x009896800000995d */ /* 0x004fea0003900000 */
[----:B------:R-:W2:Y:S02]  /*231d0*/  @!P1 SYNCS.PHASECHK.TRANS64 P1, [R0+URZ+0x38038], R7 ;  /* 0x03803807000095a7 */ /* 0x000ea400080210ff */
[----:B--2---:R-:W-:Y:S05]  /*231e0*/  @!P1 BRA `(.L_x_500) ;  /* 0xfffffffc00f09947 */ /* 0x004fea000383ffff */
[----:B------:R-:W-:Y:S05]  /*231f0*/  BRA `(.L_x_501) ;  /* 0xffffffac00087947 */ /* 0x000fea000383ffff */
.L_x_356:
[----:B------:R-:W-:-:S07]  /*23200*/  MOV R0, UR25 ;  /* 0x0000001900007c02 */ /* 0x000fce0008000f00 */
.L_x_502:
[----:B-1----:R1:W2:Y:S02]  /*23210*/  SYNCS.PHASECHK.TRANS64.TRYWAIT P1, [R0+URZ+0x38038], R7 ;  /* 0x03803807000075a7 */ /* 0x0022a400080211ff */
[----:B--2---:R-:W-:Y:S05]  /*23220*/  @!P1 NANOSLEEP.SYNCS 0x989680 ;  /* 0x009896800000995d */ /* 0x004fea0003900000 */
[----:B------:R-:W2:Y:S02]  /*23230*/  @!P1 SYNCS.PHASECHK.TRANS64 P1, [R0+URZ+0x38038], R7 ;  /* 0x03803807000095a7 */ /* 0x000ea400080210ff */
[----:B--2---:R-:W-:Y:S05]  /*23240*/  @!P1 BRA `(.L_x_502) ;  /* 0xfffffffc00f09947 */ /* 0x004fea000383ffff */
[----:B------:R-:W-:Y:S05]  /*23250*/  BRA `(.L_x_503) ;  /* 0xffffffac008c7947 */ /* 0x000fea000383ffff */
.L_x_361:
[----:B------:R-:W-:-:S07]  /*23260*/  MOV R0, UR25 ;  /* 0x0000001900007c02 */ /* 0x000fce0008000f00 */
.L_x_504:
[----:B-1----:R1:W2:Y:S02]  /*23270*/  SYNCS.PHASECHK.TRANS64.TRYWAIT P1, [R0+URZ+0x38038], R7 ;  /* 0x03803807000075a7 */ /* 0x0022a400080211ff */
[----:B--2---:R-:W-:Y:S05]  /*23280*/  @!P1 NANOSLEEP.SYNCS 0x989680 ;  /* 0x009896800000995d */ /* 0x004fea0003900000 */
[----:B------:R-:W2:Y:S02]  /*23290*/  @!P1 SYNCS.PHASECHK.TRANS64 P1, [R0+URZ+0x38038], R7 ;  /* 0x03803807000095a7 */ /* 0x000ea400080210ff */
[----:B--2---:R-:W-:Y:S05]  /*232a0*/  @!P1 BRA `(.L_x_504) ;  /* 0xfffffffc00f09947 */ /* 0x004fea000383ffff */
[----:B------:R-:W-:Y:S05]  /*232b0*/  BRA `(.L_x_505) ;  /* 0xffffffb000107947 */ /* 0x000fea000383ffff */
.L_x_366:
[----:B------:R-:W-:-:S07]  /*232c0*/  MOV R0, UR25 ;  /* 0x0000001900007c02 */ /* 0x000fce0008000f00 */
.L_x_506:
[----:B-1----:R1:W2:Y:S02]  /*232d0*/  SYNCS.PHASECHK.TRANS64.TRYWAIT P1, [R0+URZ+0x38038], R7 ;  /* 0x03803807000075a7 */ /* 0x0022a400080211ff */
[----:B--2---:R-:W-:Y:S05]  /*232e0*/  @!P1 NANOSLEEP.SYNCS 0x989680 ;  /* 0x009896800000995d */ /* 0x004fea0003900000 */
[----:B------:R-:W2:Y:S02]  /*232f0*/  @!P1 SYNCS.PHASECHK.TRANS64 P1, [R0+URZ+0x38038], R7 ;  /* 0x03803807000095a7 */ /* 0x000ea400080210ff */
[----:B--2---:R-:W-:Y:S05]  /*23300*/  @!P1 BRA `(.L_x_506) ;  /* 0xfffffffc00f09947 */ /* 0x004fea000383ffff */
[----:B------:R-:W-:Y:S05]  /*23310*/  BRA `(.L_x_507) ;  /* 0xffffffb000987947 */ /* 0x000fea000383ffff */
.L_x_371:
[----:B------:R-:W-:-:S07]  /*23320*/  MOV R0, UR25 ;  /* 0x0000001900007c02 */ /* 0x000fce0008000f00 */
.L_x_508:
[----:B-1----:R1:W2:Y:S02]  /*23330*/  SYNCS.PHASECHK.TRANS64.TRYWAIT P1, [R0+URZ+0x38038], R7 ;  /* 0x03803807000075a7 */ /* 0x0022a400080211ff */
[----:B--2---:R-:W-:Y:S05]  /*23340*/  @!P1 NANOSLEEP.SYNCS 0x989680 ;  /* 0x009896800000995d */ /* 0x004fea0003900000 */
[----:B------:R-:W2:Y:S02]  /*23350*/  @!P1 SYNCS.PHASECHK.TRANS64 P1, [R0+URZ+0x38038], R7 ;  /* 0x03803807000095a7 */ /* 0x000ea400080210ff */
[----:B--2---:R-:W-:Y:S05]  /*23360*/  @!P1 BRA `(.L_x_508) ;  /* 0xfffffffc00f09947 */ /* 0x004fea000383ffff */
[----:B------:R-:W-:Y:S05]  /*23370*/  BRA `(.L_x_509) ;  /* 0xffffffb4001c7947 */ /* 0x000fea000383ffff */
.L_x_377:
[----:B---3--:R-:W-:-:S07]  /*23380*/  MOV R0, UR25 ;  /* 0x0000001900007c02 */ /* 0x008fce0008000f00 */
.L_x_510:
[----:B-1----:R1:W2:Y:S02]  /*23390*/  SYNCS.PHASECHK.TRANS64.TRYWAIT P1, [R0+URZ+0x38038], R7 ;  /* 0x03803807000075a7 */ /* 0x0022a400080211ff */
[----:B--2---:R-:W-:Y:S05]  /*233a0*/  @!P1 NANOSLEEP.SYNCS 0x989680 ;  /* 0x009896800000995d */ /* 0x004fea0003900000 */
[----:B------:R-:W2:Y:S02]  /*233b0*/  @!P1 SYNCS.PHASECHK.TRANS64 P1, [R0+URZ+0x38038], R7 ;  /* 0x03803807000095a7 */ /* 0x000ea400080210ff */
[----:B--2---:R-:W-:Y:S05]  /*233c0*/  @!P1 BRA `(.L_x_510) ;  /* 0xfffffffc00f09947 */ /* 0x004fea000383ffff */
[----:B------:R-:W-:Y:S05]  /*233d0*/  BRA `(.L_x_511) ;  /* 0xffffffb400b47947 */ /* 0x000fea000383ffff */
.L_x_382:
[----:B---3--:R-:W-:-:S07]  /*233e0*/  MOV R0, UR25 ;  /* 0x0000001900007c02 */ /* 0x008fce0008000f00 */
.L_x_512:
[----:B-1----:R1:W2:Y:S02]  /*233f0*/  SYNCS.PHASECHK.TRANS64.TRYWAIT P1, [R0+URZ+0x38038], R7 ;  /* 0x03803807000075a7 */ /* 0x0022a400080211ff */
[----:B--2---:R-:W-:Y:S05]  /*23400*/  @!P1 NANOSLEEP.SYNCS 0x989680 ;  /* 0x009896800000995d */ /* 0x004fea0003900000 */
[----:B------:R-:W2:Y:S02]  /*23410*/  @!P1 SYNCS.PHASECHK.TRANS64 P1, [R0+URZ+0x38038], R7 ;  /* 0x03803807000095a7 */ /* 0x000ea400080210ff */
[----:B--2---:R-:W-:Y:S05]  /*23420*/  @!P1 BRA `(.L_x_512) ;  /* 0xfffffffc00f09947 */ /* 0x004fea000383ffff */
[----:B------:R-:W-:Y:S05]  /*23430*/  BRA `(.L_x_513) ;  /* 0xffffffb800387947 */ /* 0x000fea000383ffff */
.L_x_387:
[----:B---3--:R-:W-:-:S07]  /*23440*/  MOV R0, UR25 ;  /* 0x0000001900007c02 */ /* 0x008fce0008000f00 */
.L_x_514:
[----:B-1----:R1:W2:Y:S02]  /*23450*/  SYNCS.PHASECHK.TRANS64.TRYWAIT P1, [R0+URZ+0x38038], R7 ;  /* 0x03803807000075a7 */ /* 0x0022a400080211ff */
[----:B--2---:R-:W-:Y:S05]  /*23460*/  @!P1 NANOSLEEP.SYNCS 0x989680 ;  /* 0x009896800000995d */ /* 0x004fea0003900000 */
[----:B------:R-:W2:Y:S02]  /*23470*/  @!P1 SYNCS.PHASECHK.TRANS64 P1, [R0+URZ+0x38038], R7 ;  /* 0x03803807000095a7 */ /* 0x000ea400080210ff */
[----:B--2---:R-:W-:Y:S05]  /*23480*/  @!P1 BRA `(.L_x_514) ;  /* 0xfffffffc00f09947 */ /* 0x004fea000383ffff */
[----:B------:R-:W-:Y:S05]  /*23490*/  BRA `(.L_x_515) ;  /* 0xffffffb800c47947 */ /* 0x000fea000383ffff */
.L_x_392:
[----:B---3--:R-:W-:-:S07]  /*234a0*/  MOV R0, UR25 ;  /* 0x0000001900007c02 */ /* 0x008fce0008000f00 */
.L_x_516:
[----:B-1----:R1:W2:Y:S02]  /*234b0*/  SYNCS.PHASECHK.TRANS64.TRYWAIT P1, [R0+URZ+0x38038], R7 ;  /* 0x03803807000075a7 */ /* 0x0022a400080211ff */
[----:B--2---:R-:W-:Y:S05]  /*234c0*/  @!P1 NANOSLEEP.SYNCS 0x989680 ;  /* 0x009896800000995d */ /* 0x004fea0003900000 */
[----:B------:R-:W2:Y:S02]  /*234d0*/  @!P1 SYNCS.PHASECHK.TRANS64 P1, [R0+URZ+0x38038], R7 ;  /* 0x03803807000095a7 */ /* 0x000ea400080210ff */
[----:B--2---:R-:W-:Y:S05]  /*234e0*/  @!P1 BRA `(.L_x_516) ;  /* 0xfffffffc00f09947 */ /* 0x004fea000383ffff */
[----:B------:R-:W-:Y:S05]  /*234f0*/  BRA `(.L_x_517) ;  /* 0xffffffbc00487947 */ /* 0x000fea000383ffff */
.L_x_397:
[----:B---3--:R-:W-:-:S07]  /*23500*/  MOV R0, UR25 ;  /* 0x0000001900007c02 */ /* 0x008fce0008000f00 */
.L_x_518:
[----:B-1----:R1:W2:Y:S02]  /*23510*/  SYNCS.PHASECHK.TRANS64.TRYWAIT P1, [R0+URZ+0x38038], R7 ;  /* 0x03803807000075a7 */ /* 0x0022a400080211ff */
[----:B--2---:R-:W-:Y:S05]  /*23520*/  @!P1 NANOSLEEP.SYNCS 0x989680 ;  /* 0x009896800000995d */ /* 0x004fea0003900000 */
[----:B------:R-:W2:Y:S02]  /*23530*/  @!P1 SYNCS.PHASECHK.TRANS64 P1, [R0+URZ+0x38038], R7 ;  /* 0x03803807000095a7 */ /* 0x000ea400080210ff */
[----:B--2---:R-:W-:Y:S05]  /*23540*/  @!P1 BRA `(.L_x_518) ;  /* 0xfffffffc00f09947 */ /* 0x004fea000383ffff */
[----:B------:R-:W-:Y:S05]  /*23550*/  BRA `(.L_x_519) ;  /* 0xffffffbc00d87947 */ /* 0x000fea000383ffff */
.L_x_402:
[----:B---3--:R-:W-:-:S07]  /*23560*/  MOV R0, UR17 ;  /* 0x0000001100007c02 */ /* 0x008fce0008000f00 */
.L_x_520:
[----:B-1----:R1:W2:Y:S02]  /*23570*/  SYNCS.PHASECHK.TRANS64.TRYWAIT P1, [R0+URZ+0x38038], R7 ;  /* 0x03803807000075a7 */ /* 0x0022a400080211ff */
[----:B--2---:R-:W-:Y:S05]  /*23580*/  @!P1 NANOSLEEP.SYNCS 0x989680 ;  /* 0x009896800000995d */ /* 0x004fea0003900000 */
[----:B------:R-:W2:Y:S02]  /*23590*/  @!P1 SYNCS.PHASECHK.TRANS64 P1, [R0+URZ+0x38038], R7 ;  /* 0x03803807000095a7 */ /* 0x000ea400080210ff */
[----:B--2---:R-:W-:Y:S05]  /*235a0*/  @!P1 BRA `(.L_x_520) ;  /* 0xfffffffc00f09947 */ /* 0x004fea000383ffff */
[----:B------:R-:W-:Y:S05]  /*235b0*/  BRA `(.L_x_521) ;  /* 0xffffffc0005c7947 */ /* 0x000fea000383ffff */
.L_x_409:
[----:B------:R-:W-:-:S07]  /*235c0*/  MOV R5, UR5 ;  /* 0x0000000500057c02 */ /* 0x000fce0008000f00 */
.L_x_522:
[----:B-1----:R1:W3:Y:S02]  /*235d0*/  SYNCS.PHASECHK.TRANS64.TRYWAIT P0, [R5+URZ+0x380b0], R0 ;  /* 0x0380b000050075a7 */ /* 0x0022e400080011ff */
[----:B---3--:R-:W-:Y:S05]  /*235e0*/  @!P0 NANOSLEEP.SYNCS 0x989680 ;  /* 0x009896800000895d */ /* 0x008fea0003900000 */
[----:B------:R-:W3:Y:S02]  /*235f0*/  @!P0 SYNCS.PHASECHK.TRANS64 P0, [R5+URZ+0x380b0], R0 ;  /* 0x0380b000050085a7 */ /* 0x000ee400080010ff */
[----:B---3--:R-:W-:Y:S05]  /*23600*/  @!P0 BRA `(.L_x_522) ;  /* 0xfffffffc00f08947 */ /* 0x008fea000383ffff */
[----:B------:R-:W-:Y:S05]  /*23610*/  BRA `(.L_x_523) ;  /* 0xffffffc800307947 */ /* 0x000fea000383ffff */
.L_x_413:
[----:B-1----:R-:W-:-:S07]  /*23620*/  MOV R5, UR5 ;  /* 0x0000000500057c02 */ /* 0x002fce0008000f00 */
.L_x_524:
[----:B-1----:R1:W2:Y:S02]  /*23630*/  SYNCS.PHASECHK.TRANS64.TRYWAIT P0, [R5+URZ+0x380b8], R0 ;  /* 0x0380b800050075a7 */ /* 0x0022a400080011ff */
[----:B--2---:R-:W-:Y:S05]  /*23640*/  @!P0 NANOSLEEP.SYNCS 0x989680 ;  /* 0x009896800000895d */ /* 0x004fea0003900000 */
[----:B------:R-:W2:Y:S02]  /*23650*/  @!P0 SYNCS.PHASECHK.TRANS64 P0, [R5+URZ+0x380b8], R0 ;  /* 0x0380b800050085a7 */ /* 0x000ea400080010ff */
[----:B--2---:R-:W-:Y:S05]  /*23660*/  @!P0 BRA `(.L_x_524) ;  /* 0xfffffffc00f08947 */ /* 0x004fea000383ffff */
[----:B------:R-:W-:Y:S05]  /*23670*/  BRA `(.L_x_525) ;  /* 0xffffffd8007c7947 */ /* 0x000fea000383ffff */
        .weak           $__internal_0_$__cuda_sm10x_tcgen05_guardrail_trap_col_being_dealloced_not_returned_by_alloc
        .type           $__internal_0_$__cuda_sm10x_tcgen05_guardrail_trap_col_being_dealloced_not_returned_by_alloc,@function
        .size           $__internal_0_$__cuda_sm10x_tcgen05_guardrail_trap_col_being_dealloced_not_returned_by_alloc,($__internal_1_$__cuda_sm10x_tcgen05_guardrail_trap_phase_invalid_during_alloc - $__internal_0_$__cuda_sm10x_tcgen05_guardrail_trap_col_being_dealloced_not_returned_by_alloc)
$__internal_0_$__cuda_sm10x_tcgen05_guardrail_trap_col_being_dealloced_not_returned_by_alloc:
[----:B------:R-:W-:Y:S05]  /*23680*/  BPT.TRAP 0x1 ;  /* 0x000000040000795c */ /* 0x000fea0000300000 */
[----:B------:R-:W-:-:S04]  /*23690*/  MOV R3, 0x0 ;  /* 0x0000000000037802 */ /* 0x000fc80000000f00 */
[----:B------:R-:W-:Y:S05]  /*236a0*/  RET.REL.NODEC R2 `(_ZN7cutlass13device_kernelINS_4fmha6kernel36Sm100FmhaFwdKernelTmaWarpspecializedIN4cute5tupleIJiiiNS5_IJNS5_IJiiEEEiEEEEEENS1_10collective38Sm100FmhaFwdMainloopTmaWarpspecializedINS_10bfloat16_tEffNS5_IJNS4_1CILi256EEENSC_ILi128EEESE_EEENS5_IJiNSC_ILi1EEES7_EEENS5_IJiSG_NS5_IJNS5_IJNSC_ILi0EEEiEEEiEEEEEESL_NS9_12ResidualMaskENS5_IJNSC_ILi2EEESG_SG_EEENSC_ILb0EEEEENS9_38Sm100FmhaFwdEpilogueTmaWarpspecializedINS_6half_tEfNS5_IJSE_SE_SE_EEESH_NS5_IJSG_S7_EEESP_EENS2_23PersistentTileSchedulerENS2_41Sm100FmhaCtxKernelWarpspecializedScheduleEEEEEvNT_6ParamsE) ;  /* 0xfffffdc802547950 */ /* 0x000fea0003c3ffff */
        .weak           $__internal_1_$__cuda_sm10x_tcgen05_guardrail_trap_phase_invalid_during_alloc
        .type           $__internal_1_$__cuda_sm10x_tcgen05_guardrail_trap_phase_invalid_during_alloc,@function
        .size           $__internal_1_$__cuda_sm10x_tcgen05_guardrail_trap_phase_invalid_during_alloc,($__internal_2_$__cuda_sm10x_tcgen05_guardrail_trap_unallocated_columns_being_dealloced - $__internal_1_$__cuda_sm10x_tcgen05_guardrail_trap_phase_invalid_during_alloc)
$__internal_1_$__cuda_sm10x_tcgen05_guardrail_trap_phase_invalid_during_alloc:
[----:B------:R-:W-:Y:S05]  /*236b0*/  BPT.TRAP 0x1 ;  /* 0x000000040000795c */ /* 0x000fea0000300000 */
[----:B------:R-:W-:-:S04]  /*236c0*/  HFMA2 R3, -RZ, RZ, 0, 0 ;  /* 0x00000000ff037431 */ /* 0x000fc800000001ff */
[----:B------:R-:W-:Y:S05]  /*236d0*/  RET.REL.NODEC R2 `(_ZN7cutlass13device_kernelINS_4fmha6kernel36Sm100FmhaFwdKernelTmaWarpspecializedIN4cute5tupleIJiiiNS5_IJNS5_IJiiEEEiEEEEEENS1_10collective38Sm100FmhaFwdMainloopTmaWarpspecializedINS_10bfloat16_tEffNS5_IJNS4_1CILi256EEENSC_ILi128EEESE_EEENS5_IJiNSC_ILi1EEES7_EEENS5_IJiSG_NS5_IJNS5_IJNSC_ILi0EEEiEEEiEEEEEESL_NS9_12ResidualMaskENS5_IJNSC_ILi2EEESG_SG_EEENSC_ILb0EEEEENS9_38Sm100FmhaFwdEpilogueTmaWarpspecializedINS_6half_tEfNS5_IJSE_SE_SE_EEESH_NS5_IJSG_S7_EEESP_EENS2_23PersistentTileSchedulerENS2_41Sm100FmhaCtxKernelWarpspecializedScheduleEEEEEvNT_6ParamsE) ;  /* 0xfffffdc802487950 */ /* 0x000fea0003c3ffff */
        .weak           $__internal_2_$__cuda_sm10x_tcgen05_guardrail_trap_unallocated_columns_being_dealloced
        .type           $__internal_2_$__cuda_sm10x_tcgen05_guardrail_trap_unallocated_columns_being_dealloced,@function
        .size           $__internal_2_$__cuda_sm10x_tcgen05_guardrail_trap_unallocated_columns_being_dealloced,($__internal_3_$__cuda_sm3x_div_rn_noftz_f32_slowpath - $__internal_2_$__cuda_sm10x_tcgen05_guardrail_trap_unallocated_columns_being_dealloced)
$__internal_2_$__cuda_sm10x_tcgen05_guardrail_trap_unallocated_columns_being_dealloced:
[----:B------:R-:W-:Y:S05]  /*236e0*/  BPT.TRAP 0x1 ;  /* 0x000000040000795c */ /* 0x000fea0000300000 */
[----:B------:R-:W-:-:S04]  /*236f0*/  MOV R3, 0x0 ;  /* 0x0000000000037802 */ /* 0x000fc80000000f00 */
[----:B------:R-:W-:Y:S05]  /*23700*/  RET.REL.NODEC R2 `(_ZN7cutlass13device_kernelINS_4fmha6kernel36Sm100FmhaFwdKernelTmaWarpspecializedIN4cute5tupleIJiiiNS5_IJNS5_IJiiEEEiEEEEEENS1_10collective38Sm100FmhaFwdMainloopTmaWarpspecializedINS_10bfloat16_tEffNS5_IJNS4_1CILi256EEENSC_ILi128EEESE_EEENS5_IJiNSC_ILi1EEES7_EEENS5_IJiSG_NS5_IJNS5_IJNSC_ILi0EEEiEEEiEEEEEESL_NS9_12ResidualMaskENS5_IJNSC_ILi2EEESG_SG_EEENSC_ILb0EEEEENS9_38Sm100FmhaFwdEpilogueTmaWarpspecializedINS_6half_tEfNS5_IJSE_SE_SE_EEESH_NS5_IJSG_S7_EEESP_EENS2_23PersistentTileSchedulerENS2_41Sm100FmhaCtxKernelWarpspecializedScheduleEEEEEvNT_6ParamsE) ;  /* 0xfffffdc8023c7950 */ /* 0x000fea0003c3ffff */
        .weak           $__internal_3_$__cuda_sm3x_div_rn_noftz_f32_slowpath
        .type           $__internal_3_$__cuda_sm3x_div_rn_noftz_f32_slowpath,@function
        .size           $__internal_3_$__cuda_sm3x_div_rn_noftz_f32_slowpath,(.L_x_542 - $__internal_3_$__cuda_sm3x_div_rn_noftz_f32_slowpath)
$__internal_3_$__cuda_sm3x_div_rn_noftz_f32_slowpath:
[----:B------:R-:W-:Y:S01]  /*23710*/  SHF.R.U32.HI R3, RZ, 0x17, R24 ;  /* 0x00000017ff037819 */ /* 0x000fe20000011618 */
[----:B------:R-:W-:Y:S01]  /*23720*/  BSSY B1, `(.L_x_526) ;  /* 0x0000065000017945 */ /* 0x000fe20003800000 */
[--C-:B------:R-:W-:Y:S01]  /*23730*/  SHF.R.U32.HI R8, RZ, 0x17, R32.reuse ;  /* 0x00000017ff087819 */ /* 0x100fe20000011620 */
[----:B------:R-:W-:Y:S01]  /*23740*/  IMAD.MOV.U32 R7, RZ, RZ, R32 ;  /* 0x000000ffff077224 */ /* 0x000fe200078e0020 */
[----:B------:R-:W-:Y:S01]  /*23750*/  LOP3.LUT R3, R3, 0xff, RZ, 0xc0, !PT ;  /* 0x000000ff03037812 */ /* 0x000fe200078ec0ff */
[----:B------:R-:W-:Y:S01]  /*23760*/  IMAD.MOV.U32 R6, RZ, RZ, R24 ;  /* 0x000000ffff067224 */ /* 0x000fe200078e0018 */
[----:B------:R-:W-:-:S03]  /*23770*/  LOP3.LUT R8, R8, 0xff, RZ, 0xc0, !PT ;  /* 0x000000ff08087812 */ /* 0x000fc600078ec0ff */
[----:B------:R-:W-:Y:S02]  /*23780*/  VIADD R0, R3, 0xffffffff ;  /* 0xffffffff03007836 */ /* 0x000fe40000000000 */
[----:B------:R-:W-:-:S03]  /*23790*/  VIADD R5, R8, 0xffffffff ;  /* 0xffffffff08057836 */ /* 0x000fc60000000000 */
[----:B------:R-:W-:-:S04]  /*237a0*/  ISETP.GT.U32.AND P0, PT, R0, 0xfd, PT ;  /* 0x000000fd0000780c */ /* 0x000fc80003f04070 */
[----:B------:R-:W-:-:S13]  /*237b0*/  ISETP.GT.U32.OR P0, PT, R5, 0xfd, P0 ;  /* 0x000000fd0500780c */ /* 0x000fda0000704470 */
[----:B------:R-:W-:Y:S01]  /*237c0*/  @!P0 IMAD.MOV.U32 R10, RZ, RZ, RZ ;  /* 0x000000ffff0a8224 */ /* 0x000fe200078e00ff */
[----:B------:R-:W-:Y:S06]  /*237d0*/  @!P0 BRA `(.L_x_527) ;  /* 0x00000000005c8947 */ /* 0x000fec0003800000 */
[----:B------:R-:W-:Y:S02]  /*237e0*/  FSETP.GTU.FTZ.AND P1, PT, |R32|, +INF , PT ;  /* 0x7f8000002000780b */ /* 0x000fe40003f3c200 */
[----:B------:R-:W-:-:S04]  /*237f0*/  FSETP.GTU.FTZ.AND P0, PT, |R24|, +INF , PT ;  /* 0x7f8000001800780b */ /* 0x000fc80003f1c200 */
[----:B------:R-:W-:-:S13]  /*23800*/  PLOP3.LUT P0, PT, P1, P0, PT, 0xf8, 0x8f ;  /* 0x00000000008f781c */ /* 0x000fda0000f01f70 */
[----:B------:R-:W-:Y:S05]  /*23810*/  @P0 BRA `(.L_x_528) ;  /* 0x0000000400500947 */ /* 0x000fea0003800000 */
[----:B------:R-:W-:-:S13]  /*23820*/  LOP3.LUT P0, RZ, R6, 0x7fffffff, R7, 0xc8, !PT ;  /* 0x7fffffff06ff7812 */ /* 0x000fda000780c807 */
[----:B------:R-:W-:Y:S05]  /*23830*/  @!P0 BRA `(.L_x_529) ;  /* 0x0000000400408947 */ /* 0x000fea0003800000 */
[----:B------:R-:W-:Y:S02]  /*23840*/  FSETP.NEU.FTZ.AND P0, PT, |R32|, +INF , PT ;  /* 0x7f8000002000780b */ /* 0x000fe40003f1d200 */
[----:B------:R-:W-:Y:S02]  /*23850*/  FSETP.NEU.FTZ.AND P1, PT, |R24|, +INF , PT ;  /* 0x7f8000001800780b */ /* 0x000fe40003f3d200 */
[----:B------:R-:W-:-:S11]  /*23860*/  FSETP.NEU.FTZ.AND P2, PT, |R32|, +INF , PT ;  /* 0x7f8000002000780b */ /* 0x000fd60003f5d200 */
[----:B------:R-:W-:Y:S05]  /*23870*/  @!P1 BRA !P0, `(.L_x_529) ;  /* 0x0000000400309947 */ /* 0x000fea0004000000 */
[----:B------:R-:W-:-:S04]  /*23880*/  LOP3.LUT P0, RZ, R7, 0x7fffffff, RZ, 0xc0, !PT ;  /* 0x7fffffff07ff7812 */ /* 0x000fc8000780c0ff */
[----:B------:R-:W-:-:S13]  /*23890*/  PLOP3.LUT P0, PT, P1, P0, PT, 0x2f, 0xf2 ;  /* 0x0000000000f2781c */ /* 0x000fda0000f00577 */
[----:B------:R-:W-:Y:S05]  /*238a0*/  @P0 BRA `(.L_x_530) ;  /* 0x00000004001c0947 */ /* 0x000fea0003800000 */
[----:B------:R-:W-:-:S04]  /*238b0*/  LOP3.LUT P0, RZ, R6, 0x7fffffff, RZ, 0xc0, !PT ;  /* 0x7fffffff06ff7812 */ /* 0x000fc8000780c0ff */
[----:B------:R-:W-:-:S13]  /*238c0*/  PLOP3.LUT P0, PT, P2, P0, PT, 0x2f, 0xf2 ;  /* 0x0000000000f2781c */ /* 0x000fda0001700577 */
[----:B------:R-:W-:Y:S05]  /*238d0*/  @P0 BRA `(.L_x_531) ;  /* 0x0000000400040947 */ /* 0x000fea0003800000 */
[----:B------:R-:W-:Y:S02]  /*238e0*/  ISETP.GE.AND P1, PT, R5, RZ, PT ;  /* 0x000000ff0500720c */ /* 0x000fe40003f26270 */
[----:B------:R-:W-:-:S11]  /*238f0*/  ISETP.GE.AND P0, PT, R0, RZ, PT ;  /* 0x000000ff0000720c */ /* 0x000fd60003f06270 */
[----:B------:R-:W-:Y:S01]  /*23900*/  @P1 MOV R10, RZ ;  /* 0x000000ff000a1202 */ /* 0x000fe20000000f00 */
[----:B------:R-:W-:Y:S01]  /*23910*/  @!P1 FFMA R7, R32, 1.84467440737095516160e+19, RZ ;  /* 0x5f80000020079823 */ /* 0x000fe200000000ff */
[----:B------:R-:W-:Y:S01]  /*23920*/  @!P1 MOV R10, 0xffffffc0 ;  /* 0xffffffc0000a9802 */ /* 0x000fe20000000f00 */
[----:B------:R-:W-:-:S03]  /*23930*/  @!P0 FFMA R6, R24, 1.84467440737095516160e+19, RZ ;  /* 0x5f80000018068823 */ /* 0x000fc600000000ff */
[----:B------:R-:W-:-:S07]  /*23940*/  @!P0 IADD3 R10, PT, PT, R10, 0x40, RZ ;  /* 0x000000400a0a8810 */ /* 0x000fce0007ffe0ff */
.L_x_527:
[----:B------:R-:W-:Y:S01]  /*23950*/  LEA R11, R3, 0xc0800000, 0x17 ;  /* 0xc0800000030b7811 */ /* 0x000fe200078eb8ff */
[----:B------:R-:W-:Y:S01]  /*23960*/  BSSY B0, `(.L_x_532) ;  /* 0x0000036000007945 */ /* 0x000fe20003800000 */
[----:B------:R-:W-:Y:S02]  /*23970*/  IADD3 R8, PT, PT, R8, -0x7f, RZ ;  /* 0xffffff8108087810 */ /* 0x000fe40007ffe0ff */
[----:B------:R-:W-:-:S03]  /*23980*/  IADD3 R11, PT, PT, -R11, R6, RZ ;  /* 0x000000060b0b7210 */ /* 0x000fc60007ffe1ff */
[----:B------:R-:W-:Y:S01]  /*23990*/  IMAD R9, R8, -0x800000, R7 ;  /* 0xff80000008097824 */ /* 0x000fe200078e0207 */
[----:B------:R-:W1:Y:S01]  /*239a0*/  MUFU.RCP R5, R11 ;  /* 0x0000000b00057308 */ /* 0x000e620000001000 */
[----:B------:R-:W-:-:S04]  /*239b0*/  FADD.FTZ R6, -R11, -RZ ;  /* 0x800000ff0b067221 */ /* 0x000fc80000010100 */
[----:B-1----:R-:W-:-:S04]  /*239c0*/  FFMA R0, R5, R6, 1 ;  /* 0x3f80000005007423 */ /* 0x002fc80000000006 */
[----:B------:R-:W-:-:S04]  /*239d0*/  FFMA R0, R5, R0, R5 ;  /* 0x0000000005007223 */ /* 0x000fc80000000005 */
[----:B------:R-:W-:-:S04]  /*239e0*/  FFMA R7, R9, R0, RZ ;  /* 0x0000000009077223 */ /* 0x000fc800000000ff */
[----:B------:R-:W-:-:S04]  /*239f0*/  FFMA R5, R6, R7, R9 ;  /* 0x0000000706057223 */ /* 0x000fc80000000009 */
[----:B------:R-:W-:-:S04]  /*23a00*/  FFMA R5, R0, R5, R7 ;  /* 0x0000000500057223 */ /* 0x000fc80000000007 */
[----:B------:R-:W-:Y:S01]  /*23a10*/  FFMA R6, R6, R5, R9 ;  /* 0x0000000506067223 */ /* 0x000fe20000000009 */
[----:B------:R-:W-:-:S03]  /*23a20*/  IADD3 R9, PT, PT, R8, 0x7f, -R3 ;  /* 0x0000007f08097810 */ /* 0x000fc60007ffe803 */
[----:B------:R-:W-:Y:S01]  /*23a30*/  FFMA R7, R0, R6, R5 ;  /* 0x0000000600077223 */ /* 0x000fe20000000005 */
[----:B------:R-:W-:-:S04]  /*23a40*/  IADD3 R10, PT, PT, R9, R10, RZ ;  /* 0x0000000a090a7210 */ /* 0x000fc80007ffe0ff */
[----:B------:R-:W-:-:S04]  /*23a50*/  SHF.R.U32.HI R3, RZ, 0x17, R7 ;  /* 0x00000017ff037819 */ /* 0x000fc80000011607 */
[----:B------:R-:W-:-:S04]  /*23a60*/  LOP3.LUT R3, R3, 0xff, RZ, 0xc0, !PT ;  /* 0x000000ff03037812 */ /* 0x000fc800078ec0ff */
[----:B------:R-:W-:-:S04]  /*23a70*/  IADD3 R3, PT, PT, R3, R10, RZ ;  /* 0x0000000a03037210 */ /* 0x000fc80007ffe0ff */
[----:B------:R-:W-:-:S04]  /*23a80*/  IADD3 R8, PT, PT, R3, -0x1, RZ ;  /* 0xffffffff03087810 */ /* 0x000fc80007ffe0ff */
[----:B------:R-:W-:-:S13]  /*23a90*/  ISETP.GE.U32.AND P0, PT, R8, 0xfe, PT ;  /* 0x000000fe0800780c */ /* 0x000fda0003f06070 */
[----:B------:R-:W-:Y:S05]  /*23aa0*/  @!P0 BRA `(.L_x_533) ;  /* 0x0000000000808947 */ /* 0x000fea0003800000 */
[----:B------:R-:W-:-:S13]  /*23ab0*/  ISETP.GT.AND P0, PT, R3, 0xfe, PT ;  /* 0x000000fe0300780c */ /* 0x000fda0003f04270 */
[----:B------:R-:W-:Y:S05]  /*23ac0*/  @P0 BRA `(.L_x_534) ;  /* 0x00000000006c0947 */ /* 0x000fea0003800000 */
[----:B------:R-:W-:-:S13]  /*23ad0*/  ISETP.GE.AND P0, PT, R3, 0x1, PT ;  /* 0x000000010300780c */ /* 0x000fda0003f06270 */
[----:B------:R-:W-:Y:S05]  /*23ae0*/  @P0 BRA `(.L_x_535) ;  /* 0x0000000000740947 */ /* 0x000fea0003800000 */
[----:B------:R-:W-:Y:S02]  /*23af0*/  ISETP.GE.AND P0, PT, R3, -0x18, PT ;  /* 0xffffffe80300780c */ /* 0x000fe40003f06270 */
[----:B------:R-:W-:-:S11]  /*23b00*/  LOP3.LUT R7, R7, 0x80000000, RZ, 0xc0, !PT ;  /* 0x8000000007077812 */ /* 0x000fd600078ec0ff */
[----:B------:R-:W-:Y:S05]  /*23b10*/  @!P0 BRA `(.L_x_535) ;  /* 0x0000000000688947 */ /* 0x000fea0003800000 */
[CCC-:B------:R-:W-:Y:S01]  /*23b20*/  FFMA.RZ R8, R0.reuse, R6.reuse, R5.reuse ;  /* 0x0000000600087223 */ /* 0x1c0fe2000000c005 */
[CCC-:B------:R-:W-:Y:S01]  /*23b30*/  FFMA.RP R9, R0.reuse, R6.reuse, R5.reuse ;  /* 0x0000000600097223 */ /* 0x1c0fe20000008005 */
[----:B------:R-:W-:Y:S01]  /*23b40*/  FFMA.RM R6, R0, R6, R5 ;  /* 0x0000000600067223 */ /* 0x000fe20000004005 */
[C---:B------:R-:W-:Y:S01]  /*23b50*/  VIADD R0, R3.reuse, 0x20 ;  /* 0x0000002003007836 */ /* 0x040fe20000000000 */
[C---:B------:R-:W-:Y:S02]  /*23b60*/  ISETP.NE.AND P0, PT, R3.reuse, RZ, PT ;  /* 0x000000ff0300720c */ /* 0x040fe40003f05270 */
[----:B------:R-:W-:Y:S02]  /*23b70*/  LOP3.LUT R8, R8, 0x7fffff, RZ, 0xc0, !PT ;  /* 0x007fffff08087812 */ /* 0x000fe400078ec0ff */
[----:B------:R-:W-:Y:S01]  /*23b80*/  ISETP.NE.AND P1, PT, R3, RZ, PT ;  /* 0x000000ff0300720c */ /* 0x000fe20003f25270 */
[----:B------:R-:W-:Y:S01]  /*23b90*/  IMAD.MOV R3, RZ, RZ, -R3 ;  /* 0x000000ffff037224 */ /* 0x000fe200078e0a03 */
[----:B------:R-:W-:-:S02]  /*23ba0*/  LOP3.LUT R5, R8, 0x800000, RZ, 0xfc, !PT ;  /* 0x0080000008057812 */ /* 0x000fc400078efcff */
[----:B------:R-:W-:Y:S02]  /*23bb0*/  FSETP.NEU.FTZ.AND P2, PT, R9, R6, PT ;  /* 0x000000060900720b */ /* 0x000fe40003f5d000 */
[----:B------:R-:W-:Y:S02]  /*23bc0*/  SHF.L.U32 R0, R5, R0, RZ ;  /* 0x0000000005007219 */ /* 0x000fe400000006ff */
[----:B------:R-:W-:Y:S02]  /*23bd0*/  SEL R6, R3, RZ, P0 ;  /* 0x000000ff03067207 */ /* 0x000fe40000000000 */
[----:B------:R-:W-:Y:S02]  /*23be0*/  ISETP.NE.AND P1, PT, R0, RZ, P1 ;  /* 0x000000ff0000720c */ /* 0x000fe40000f25270 */
[----:B------:R-:W-:Y:S02]  /*23bf0*/  SHF.R.U32.HI R5, RZ, R6, R5 ;  /* 0x00000006ff057219 */ /* 0x000fe40000011605 */
[----:B------:R-:W-:-:S02]  /*23c00*/  PLOP3.LUT P1, PT, P2, P1, PT, 0xf8, 0x8f ;  /* 0x00000000008f781c */ /* 0x000fc40001723f70 */
[----:B------:R-:W-:Y:S02]  /*23c10*/  SHF.R.U32.HI R3, RZ, 0x1, R5 ;  /* 0x00000001ff037819 */ /* 0x000fe40000011605 */
[----:B------:R-:W-:-:S04]  /*23c20*/  SEL R0, RZ, 0x1, !P1 ;  /* 0x00000001ff007807 */ /* 0x000fc80004800000 */
[----:B------:R-:W-:-:S04]  /*23c30*/  LOP3.LUT R0, R0, 0x1, R3, 0xf8, !PT ;  /* 0x0000000100007812 */ /* 0x000fc800078ef803 */
[----:B------:R-:W-:-:S05]  /*23c40*/  LOP3.LUT R0, R0, R5, RZ, 0xc0, !PT ;  /* 0x0000000500007212 */ /* 0x000fca00078ec0ff */
[----:B------:R-:W-:-:S05]  /*23c50*/  IMAD.IADD R0, R3, 0x1, R0 ;  /* 0x0000000103007824 */ /* 0x000fca00078e0200 */
[----:B------:R-:W-:Y:S01]  /*23c60*/  LOP3.LUT R7, R0, R7, RZ, 0xfc, !PT ;  /* 0x0000000700077212 */ /* 0x000fe200078efcff */
[----:B------:R-:W-:Y:S05]  /*23c70*/  BRA `(.L_x_535) ;  /* 0x0000000000107947 */ /* 0x000fea0003800000 */
.L_x_534:
[----:B------:R-:W-:-:S04]  /*23c80*/  LOP3.LUT R7, R7, 0x80000000, RZ, 0xc0, !PT ;  /* 0x8000000007077812 */ /* 0x000fc800078ec0ff */
[----:B------:R-:W-:Y:S01]  /*23c90*/  LOP3.LUT R7, R7, 0x7f800000, RZ, 0xfc, !PT ;  /* 0x7f80000007077812 */ /* 0x000fe200078efcff */
[----:B------:R-:W-:Y:S05]  /*23ca0*/  BRA `(.L_x_535) ;  /* 0x0000000000047947 */ /* 0x000fea0003800000 */
.L_x_533:
[----:B------:R-:W-:Y:S02]  /*23cb0*/  LEA R7, R10, R7, 0x17 ;  /* 0x000000070a077211 */ /* 0x000fe400078eb8ff */
.L_x_535:
[----:B------:R-:W-:Y:S05]  /*23cc0*/  BSYNC B0 ;  /* 0x0000000000007941 */ /* 0x000fea0003800000 */
.L_x_532:
[----:B------:R-:W-:Y:S01]  /*23cd0*/  MOV R33, R7 ;  /* 0x0000000700217202 */ /* 0x000fe20000000f00 */
[----:B------:R-:W-:Y:S05]  /*23ce0*/  BRA `(.L_x_536) ;  /* 0x0000000000207947 */ /* 0x000fea0003800000 */
.L_x_531:
[----:B------:R-:W-:-:S04]  /*23cf0*/  LOP3.LUT R6, R6, 0x80000000, R7, 0x48, !PT ;  /* 0x8000000006067812 */ /* 0x000fc800078e4807 */
[----:B------:R-:W-:Y:S01]  /*23d00*/  LOP3.LUT R33, R6, 0x7f800000, RZ, 0xfc, !PT ;  /* 0x7f80000006217812 */ /* 0x000fe200078efcff */
[----:B------:R-:W-:Y:S05]  /*23d10*/  BRA `(.L_x_536) ;  /* 0x0000000000147947 */ /* 0x000fea0003800000 */
.L_x_530:
[----:B------:R-:W-:Y:S01]  /*23d20*/  LOP3.LUT R33, R6, 0x80000000, R7, 0x48, !PT ;  /* 0x8000000006217812 */ /* 0x000fe200078e4807 */
[----:B------:R-:W-:Y:S05]  /*23d30*/  BRA `(.L_x_536) ;  /* 0x00000000000c7947 */ /* 0x000fea0003800000 */
.L_x_529:
[----:B------:R-:W1:Y:S01]  /*23d40*/  MUFU.RSQ R33, -QNAN ;  /* 0xffc0000000217908 */ /* 0x000e620000001400 */
[----:B------:R-:W-:Y:S05]  /*23d50*/  BRA `(.L_x_536) ;  /* 0x0000000000047947 */ /* 0x000fea0003800000 */
.L_x_528:
[----:B------:R-:W-:-:S07]  /*23d60*/  FADD.FTZ R33, R32, R24 ;  /* 0x0000001820217221 */ /* 0x000fce0000010000 */
.L_x_536:
[----:B------:R-:W-:Y:S05]  /*23d70*/  BSYNC B1 ;  /* 0x0000000000017941 */ /* 0x000fea0003800000 */
.L_x_526:
[----:B------:R-:W-:-:S04]  /*23d80*/  HFMA2 R5, -RZ, RZ, 0, 0 ;  /* 0x00000000ff057431 */ /* 0x000fc800000001ff */
[----:B-1----:R-:W-:Y:S05]  /*23d90*/  RET.REL.NODEC R4 `(_ZN7cutlass13device_kernelINS_4fmha6kernel36Sm100FmhaFwdKernelTmaWarpspecializedIN4cute5tupleIJiiiNS5_IJNS5_IJiiEEEiEEEEEENS1_10collective38Sm100FmhaFwdMainloopTmaWarpspecializedINS_10bfloat16_tEffNS5_IJNS4_1CILi256EEENSC_ILi128EEESE_EEENS5_IJiNSC_ILi1EEES7_EEENS5_IJiSG_NS5_IJNS5_IJNSC_ILi0EEEiEEEiEEEEEESL_NS9_12ResidualMaskENS5_IJNSC_ILi2EEESG_SG_EEENSC_ILb0EEEEENS9_38Sm100FmhaFwdEpilogueTmaWarpspecializedINS_6half_tEfNS5_IJSE_SE_SE_EEESH_NS5_IJSG_S7_EEESP_EENS2_23PersistentTileSchedulerENS2_41Sm100FmhaCtxKernelWarpspecializedScheduleEEEEEvNT_6ParamsE) ;  /* 0xfffffdc004987950 */ /* 0x002fea0003c3ffff */
.L_x_537:
[----:B------:R-:W-:-:S00]  /*23da0*/  BRA `(.L_x_537) ;  /* 0xfffffffc00fc7947 */ /* 0x000fc0000383ffff */
[----:B------:R-:W-:-:S00]  /*23db0*/  NOP ;  /* 0x0000000000007918 */ /* 0x000fc00000000000 */
        /* <DEDUP_REMOVED lines=12> */
.L_x_542:


//--------------------- .nv.global.init           --------------------------
	.section	.nv.global.init,"aw",@progbits
.nv.global.init:
	.type		$str$23,@object
	.size		$str$23,($str$37 - $str$23)
$str$23:
        /*0000*/ 	.byte	0x0a, 0x00
	.type		$str$37,@object
	.size		$str$37,($str$32 - $str$37)
$str$37:
        /*0002*/ 	.byte	0x3a, 0x00
	.type		$str$32,@object
	.size		$str$32,($str$29 - $str$32)
$str$32:
        /*0004*/ 	.byte	0x5f, 0x00
	.type		$str$29,@object
	.size		$str$29,($str$28 - $str$29)
$str$29:
        /*0006*/ 	.byte	0x25, 0x64, 0x00
	.type		$str$28,@object
	.size		$str$28,($str$30 - $str$28)
$str$28:
        /*0009*/ 	.byte	0x25, 0x63, 0x00
	.type		$str$30,@object
	.size		$str$30,($str$31 - $str$30)
$str$30:
        /*000c*/ 	.byte	0x25, 0x73, 0x00
	.type		$str$31,@object
	.size		$str$31,($str$35 - $str$31)
$str$31:
        /*000f*/ 	.byte	0x20, 0x6f, 0x20, 0x00
	.type		$str$35,@object
	.size		$str$35,($str$22 - $str$35)
$str$35:
        /*0013*/ 	.byte	0x70, 0x74, 0x72, 0x5b, 0x00
	.type		$str$22,@object
	.size		$str$22,($str$34 - $str$22)
$str$22:
        /*0018*/ 	.byte	0x73, 0x4f, 0x3a, 0x20, 0x00
	.type		$str$34,@object
	.size		$str$34,($str$36 - $str$34)
$str$34:
        /*001d*/ 	.byte	0x73, 0x6d, 0x65, 0x6d, 0x5f, 0x00
	.type		$str$36,@object
	.size		$str$36,($str$33 - $str$36)
$str$36:
        /*0023*/ 	.byte	0x62, 0x5d, 0x28, 0x25, 0x70, 0x29, 0x00
	.type		$str$33,@object
	.size		$str$33,($str$27 - $str$33)
$str$33:
        /*002a*/ 	.byte	0x53, 0x77, 0x3c, 0x25, 0x64, 0x2c, 0x25, 0x64, 0x2c, 0x25, 0x64, 0x3e, 0x00
	.type		$str$27,@object
	.size		$str$27,($str$26 - $str$27)
$str$27:
        /*0037*/ 	.byte	0x2f, 0x74, 0x6d, 0x70, 0x2f, 0x63, 0x75, 0x74, 0x6c, 0x61, 0x73, 0x73, 0x5f, 0x73, 0x77, 0x65
        /*0047*/ 	.byte	0x65, 0x70, 0x5f, 0x73, 0x72, 0x63, 0x2f, 0x69, 0x6e, 0x63, 0x6c, 0x75, 0x64, 0x65, 0x2f, 0x63
        /*0057*/ 	.byte	0x75, 0x74, 0x65, 0x2f, 0x61, 0x74, 0x6f, 0x6d, 0x2f, 0x63, 0x6f, 0x70, 0x79, 0x5f, 0x74, 0x72
        /*0067*/ 	.byte	0x61, 0x69, 0x74, 0x73, 0x5f, 0x73, 0x6d, 0x31, 0x30, 0x30, 0x2e, 0x68, 0x70, 0x70, 0x00
	.type		$str$26,@object
	.size		$str$26,(__unnamed_4 - $str$26)
$str$26:
        /*0076*/ 	.byte	0x28, 0x28, 0x75, 0x69, 0x6e, 0x74, 0x33, 0x32, 0x5f, 0x74, 0x28, 0x74, 0x68, 0x72, 0x65, 0x61
        /*0086*/ 	.byte	0x64, 0x49, 0x64, 0x78, 0x2e, 0x78, 0x29, 0x20, 0x2f, 0x20, 0x33, 0x32, 0x29, 0x20, 0x25, 0x20
        /*0096*/ 	.byte	0x34, 0x29, 0x20, 0x3d, 0x3d, 0x20, 0x28, 0x28, 0x28, 0x74, 0x6d, 0x65, 0x6d, 0x5f, 0x61, 0x64
        /*00a6*/ 	.byte	0x64, 0x72, 0x20, 0x3e, 0x3e, 0x20, 0x31, 0x36, 0x29, 0x20, 0x2f, 0x20, 0x33, 0x32, 0x29, 0x20
        /*00b6*/ 	.byte	0x25, 0x20, 0x34, 0x29, 0x00
	.type		__unnamed_4,@object
	.size		__unnamed_4,(__unnamed_1 - __unnamed_4)
__unnamed_4:
        /* <DEDUP_REMOVED lines=37> */
        /*030b*/ 	.byte	0x30, 0x3e, 0x3e, 0x3e, 0x3e, 0x5d, 0x00
	.type		__unnamed_1,@object
	.size		__unnamed_1,(__unnamed_5 - __unnamed_1)
__unnamed_1:
        /* <DEDUP_REMOVED lines=37> */
        /*0562*/ 	.byte	0x3a, 0x43, 0x3c, 0x30, 0x3e, 0x3e, 0x3e, 0x3e, 0x5d, 0x00
	.type		__unnamed_5,@object
	.size		__unnamed_5,(__unnamed_6 - __unnamed_5)
__unnamed_5:
        /* <DEDUP_REMOVED lines=38> */
	.type		__unnamed_6,@object
	.size		__unnamed_6,(__unnamed_7 - __unnamed_6)
__unnamed_6:
        /* <DEDUP_REMOVED lines=37> */
        /*0a16*/ 	.byte	0x74, 0x65, 0x3a, 0x3a, 0x43, 0x3c, 0x30, 0x3e, 0x3e, 0x3e, 0x3e, 0x5d, 0x00
	.type		__unnamed_7,@object
	.size		__unnamed_7,(__unnamed_2 - __unnamed_7)
__unnamed_7:
        /* <DEDUP_REMOVED lines=37> */
        /*0c73*/ 	.byte	0x63, 0x75, 0x74, 0x65, 0x3a, 0x3a, 0x43, 0x3c, 0x30, 0x3e, 0x3e, 0x3e, 0x3e, 0x5d, 0x00
	.type		__unnamed_2,@object
	.size		__unnamed_2,(__unnamed_3 - __unnamed_2)
__unnamed_2:
        /* <DEDUP_REMOVED lines=38> */
	.type		__unnamed_3,@object
	.size		__unnamed_3,(.L_3 - __unnamed_3)
__unnamed_3:
        /* <DEDUP_REMOVED lines=38> */
        /*1142*/ 	.byte	0x3e, 0x3e, 0x5d, 0x00
.L_3:


//--------------------- .nv.shared._ZN7cutlass13device_kernelINS_4fmha6kernel36Sm100FmhaFwdKernelTmaWarpspecializedIN4cute5tupleIJiiiNS5_IJNS5_IJiiEEEiEEEEEENS1_10collective38Sm100FmhaFwdMainloopTmaWarpspecializedINS_10bfloat16_tEffNS5_IJNS4_1CILi256EEENSC_ILi128EEESE_EEENS5_IJiNSC_ILi1EEES7_EEENS5_IJiSG_NS5_IJNS5_IJNSC_ILi0EEEiEEEiEEEEEESL_NS9_12ResidualMaskENS5_IJNSC_ILi2EEESG_SG_EEENSC_ILb0EEEEENS9_38Sm100FmhaFwdEpilogueTmaWarpspecializedINS_6half_tEfNS5_IJSE_SE_SE_EEESH_NS5_IJSG_S7_EEESP_EENS2_23PersistentTileSchedulerENS2_41Sm100FmhaCtxKernelWarpspecializedScheduleEEEEEvNT_6ParamsE --------------------------
	.section	.nv.shared._ZN7cutlass13device_kernelINS_4fmha6kernel36Sm100FmhaFwdKernelTmaWarpspecializedIN4cute5tupleIJiiiNS5_IJNS5_IJiiEEEiEEEEEENS1_10collective38Sm100FmhaFwdMainloopTmaWarpspecializedINS_10bfloat16_tEffNS5_IJNS4_1CILi256EEENSC_ILi128EEESE_EEENS5_IJiNSC_ILi1EEES7_EEENS5_IJiSG_NS5_IJNS5_IJNSC_ILi0EEEiEEEiEEEEEESL_NS9_12ResidualMaskENS5_IJNSC_ILi2EEESG_SG_EEENSC_ILb0EEEEENS9_38Sm100FmhaFwdEpilogueTmaWarpspecializedINS_6half_tEfNS5_IJSE_SE_SE_EEESH_NS5_IJSG_S7_EEESP_EENS2_23PersistentTileSchedulerENS2_41Sm100FmhaCtxKernelWarpspecializedScheduleEEEEEvNT_6ParamsE,"aw",@nobits
	.sectionflags	@""
	.align	16
	.zero		1024


//--------------------- .nv.shared.reserved.0     --------------------------
	.section	.nv.shared.reserved.0,"aw",@nobits
	.weak		__nv_reservedSMEM_offset_0_alias
	.size		__nv_reservedSMEM_offset_0_alias, 0, 64
	.other		__nv_reservedSMEM_offset_0_alias,@"STO_CUDA_RESERVED_SHARED STV_DEFAULT"
__nv_reservedSMEM_offset_0_alias:
	.zero		0
.nv.shared.reserved.0:
	.zero		64
	.weak		__nv_reservedSMEM_tcgen05_partition
	.type		__nv_reservedSMEM_tcgen05_partition,@object
	.size		__nv_reservedSMEM_tcgen05_partition,(.L_0 - __nv_reservedSMEM_tcgen05_partition)
__nv_reservedSMEM_tcgen05_partition:
	.zero		32
.L_0:


//--------------------- .nv.global                --------------------------
	.section	.nv.global,"aw",@nobits
.nv.global:
	.type		_ZN39_INTERNAL_d5d7e488_4_k_cu_d8880e5c_28724cute1_E,@object
	.size		_ZN39_INTERNAL_d5d7e488_4_k_cu_d8880e5c_28724cute1_E,(_ZN39_INTERNAL_d5d7e488_4_k_cu_d8880e5c_28724cuda3std3__45__cpo6cbeginE - _ZN39_INTERNAL_d5d7e488_4_k_cu_d8880e5c_28724cute1_E)
_ZN39_INTERNAL_d5d7e488_4_k_cu_d8880e5c_28724cute1_E:
	.zero		1
	.type		_ZN39_INTERNAL_d5d7e488_4_k_cu_d8880e5c_28724cuda3std3__45__cpo6cbeginE,@object
	.size		_ZN39_INTERNAL_d5d7e488_4_k_cu_d8880e5c_28724cuda3std3__45__cpo6cbeginE,(_ZN39_INTERNAL_d5d7e488_4_k_cu_d8880e5c_28724cuda3std3__48in_placeE - _ZN39_INTERNAL_d5d7e488_4_k_cu_d8880e5c_28724cuda3std3__45__cpo6cbeginE)
_ZN39_INTERNAL_d5d7e488_4_k_cu_d8880e5c_28724cuda3std3__45__cpo6cbeginE:
	.zero		1
	.type		_ZN39_INTERNAL_d5d7e488_4_k_cu_d8880e5c_28724cuda3std3__48in_placeE,@object
	.size		_ZN39_INTERNAL_d5d7e488_4_k_cu_d8880e5c_28724cuda3std3__48in_placeE,(_ZN39_INTERNAL_d5d7e488_4_k_cu_d8880e5c_28724cuda3std6ranges3__45__cpo9iter_moveE - _ZN39_INTERNAL_d5d7e488_4_k_cu_d8880e5c_28724cuda3std3__48in_placeE)
_ZN39_INTERNAL_d5d7e488_4_k_cu_d8880e5c_28724cuda3std3__48in_placeE:
	.zero		1
	.type		_ZN39_INTERNAL_d5d7e488_4_k_cu_d8880e5c_28724cuda3std6ranges3__45__cpo9iter_moveE,@object
	.size		_ZN39_INTERNAL_d5d7e488_4_k_cu_d8880e5c_28724cuda3std6ranges3__45__cpo9iter_moveE,(_ZN39_INTERNAL_d5d7e488_4_k_cu_d8880e5c_28724cuda3std3__45__cpo5beginE - _ZN39_INTERNAL_d5d7e488_4_k_cu_d8880e5c_28724cuda3std6ranges3__45__cpo9iter_moveE)
_ZN39_INTERNAL_d5d7e488_4_k_cu_d8880e5c_28724cuda3std6ranges3__45__cpo9iter_moveE:
	.zero		1
	.type		_ZN39_INTERNAL_d5d7e488_4_k_cu_d8880e5c_28724cuda3std3__45__cpo5beginE,@object
	.size		_ZN39_INTERNAL_d5d7e488_4_k_cu_d8880e5c_28724cuda3std3__45__cpo5beginE,(_ZN39_INTERNAL_d5d7e488_4_k_cu_d8880e5c_28724cuda3std3__441_GLOBAL__N__d5d7e488_4_k_cu_d8880e5c_28726ignoreE - _ZN39_INTERNAL_d5d7e488_4_k_cu_d8880e5c_28724cuda3std3__45__cpo5beginE)
_ZN39_INTERNAL_d5d7e488_4_k_cu_d8880e5c_28724cuda3std3__45__cpo5beginE:
	.zero		1
	.type		_ZN39_INTERNAL_d5d7e488_4_k_cu_d8880e5c_28724cuda3std3__441_GLOBAL__N__d5d7e488_4_k_cu_d8880e5c_28726ignoreE,@object
	.size		_ZN39_INTERNAL_d5d7e488_4_k_cu_d8880e5c_28724cuda3std3__441_GLOBAL__N__d5d7e488_4_k_cu_d8880e5c_28726ignoreE,(_ZN39_INTERNAL_d5d7e488_4_k_cu_d8880e5c_28724cute7productE - _ZN39_INTERNAL_d5d7e488_4_k_cu_d8880e5c_28724cuda3std3__441_GLOBAL__N__d5d7e488_4_k_cu_d8880e5c_28726ignoreE)
_ZN39_INTERNAL_d5d7e488_4_k_cu_d8880e5c_28724cuda3std3__441_GLOBAL__N__d5d7e488_4_k_cu_d8880e5c_28726ignoreE:
	.zero		1
	.type		_ZN39_INTERNAL_d5d7e488_4_k_cu_d8880e5c_28724cute7productE,@object
	.size		_ZN39_INTERNAL_d5d7e488_4_k_cu_d8880e5c_28724cute7productE,(_ZN39_INTERNAL_d5d7e488_4_k_cu_d8880e5c_28724cuda3std3__45__cpo3endE - _ZN39_INTERNAL_d5d7e488_4_k_cu_d8880e5c_28724cute7productE)
_ZN39_INTERNAL_d5d7e488_4_k_cu_d8880e5c_28724cute7productE:
	.zero		1
	.type		_ZN39_INTERNAL_d5d7e488_4_k_cu_d8880e5c_28724cuda3std3__45__cpo3endE,@object
	.size		_ZN39_INTERNAL_d5d7e488_4_k_cu_d8880e5c_28724cuda3std3__45__cpo3endE,(_ZN39_INTERNAL_d5d7e488_4_k_cu_d8880e5c_28724cuda3std3__419piecewise_constructE - _ZN39_INTERNAL_d5d7e488_4_k_cu_d8880e5c_28724cuda3std3__45__cpo3endE)
_ZN39_INTERNAL_d5d7e488_4_k_cu_d8880e5c_28724cuda3std3__45__cpo3endE:
	.zero		1
	.type		_ZN39_INTERNAL_d5d7e488_4_k_cu_d8880e5c_28724cuda3std3__419piecewise_constructE,@object
	.size		_ZN39_INTERNAL_d5d7e488_4_k_cu_d8880e5c_28724cuda3std3__419piecewise_constructE,(_ZN39_INTERNAL_d5d7e488_4_k_cu_d8880e5c_28724cuda3std3__45__cpo4cendE - _ZN39_INTERNAL_d5d7e488_4_k_cu_d8880e5c_28724cuda3std3__419piecewise_constructE)
_ZN39_INTERNAL_d5d7e488_4_k_cu_d8880e5c_28724cuda3std3__419piecewise_constructE:
	.zero		1
	.type		_ZN39_INTERNAL_d5d7e488_4_k_cu_d8880e5c_28724cuda3std3__45__cpo4cendE,@object
	.size		_ZN39_INTERNAL_d5d7e488_4_k_cu_d8880e5c_28724cuda3std3__45__cpo4cendE,(_ZN39_INTERNAL_d5d7e488_4_k_cu_d8880e5c_28724cuda3std6ranges3__45__cpo4swapE - _ZN39_INTERNAL_d5d7e488_4_k_cu_d8880e5c_28724cuda3std3__45__cpo4cendE)
_ZN39_INTERNAL_d5d7e488_4_k_cu_d8880e5c_28724cuda3std3__45__cpo4cendE:
	.zero		1
	.type		_ZN39_INTERNAL_d5d7e488_4_k_cu_d8880e5c_28724cuda3std6ranges3__45__cpo4swapE,@object
	.size		_ZN39_INTERNAL_d5d7e488_4_k_cu_d8880e5c_28724cuda3std6ranges3__45__cpo4swapE,(.L_15 - _ZN39_INTERNAL_d5d7e488_4_k_cu_d8880e5c_28724cuda3std6ranges3__45__cpo4swapE)
_ZN39_INTERNAL_d5d7e488_4_k_cu_d8880e5c_28724cuda3std6ranges3__45__cpo4swapE:
	.zero		1
.L_15:


//--------------------- .nv.constant0._ZN7cutlass13device_kernelINS_4fmha6kernel36Sm100FmhaFwdKernelTmaWarpspecializedIN4cute5tupleIJiiiNS5_IJNS5_IJiiEEEiEEEEEENS1_10collective38Sm100FmhaFwdMainloopTmaWarpspecializedINS_10bfloat16_tEffNS5_IJNS4_1CILi256EEENSC_ILi128EEESE_EEENS5_IJiNSC_ILi1EEES7_EEENS5_IJiSG_NS5_IJNS5_IJNSC_ILi0EEEiEEEiEEEEEESL_NS9_12ResidualMaskENS5_IJNSC_ILi2EEESG_SG_EEENSC_ILb0EEEEENS9_38Sm100FmhaFwdEpilogueTmaWarpspecializedINS_6half_tEfNS5_IJSE_SE_SE_EEESH_NS5_IJSG_S7_EEESP_EENS2_23PersistentTileSchedulerENS2_41Sm100FmhaCtxKernelWarpspecializedScheduleEEEEEvNT_6ParamsE --------------------------
	.section	.nv.constant0._ZN7cutlass13device_kernelINS_4fmha6kernel36Sm100FmhaFwdKernelTmaWarpspecializedIN4cute5tupleIJiiiNS5_IJNS5_IJiiEEEiEEEEEENS1_10collective38Sm100FmhaFwdMainloopTmaWarpspecializedINS_10bfloat16_tEffNS5_IJNS4_1CILi256EEENSC_ILi128EEESE_EEENS5_IJiNSC_ILi1EEES7_EEENS5_IJiSG_NS5_IJNS5_IJNSC_ILi0EEEiEEEiEEEEEESL_NS9_12ResidualMaskENS5_IJNSC_ILi2EEESG_SG_EEENSC_ILb0EEEEENS9_38Sm100FmhaFwdEpilogueTmaWarpspecializedINS_6half_tEfNS5_IJSE_SE_SE_EEESH_NS5_IJSG_S7_EEESP_EENS2_23PersistentTileSchedulerENS2_41Sm100FmhaCtxKernelWarpspecializedScheduleEEEEEvNT_6ParamsE,"a",@progbits
	.sectionflags	@""
	.align	4
.nv.constant0._ZN7cutlass13device_kernelINS_4fmha6kernel36Sm100FmhaFwdKernelTmaWarpspecializedIN4cute5tupleIJiiiNS5_IJNS5_IJiiEEEiEEEEEENS1_10collective38Sm100FmhaFwdMainloopTmaWarpspecializedINS_10bfloat16_tEffNS5_IJNS4_1CILi256EEENSC_ILi128EEESE_EEENS5_IJiNSC_ILi1EEES7_EEENS5_IJiSG_NS5_IJNS5_IJNSC_ILi0EEEiEEEiEEEEEESL_NS9_12ResidualMaskENS5_IJNSC_ILi2EEESG_SG_EEENSC_ILb0EEEEENS9_38Sm100FmhaFwdEpilogueTmaWarpspecializedINS_6half_tEfNS5_IJSE_SE_SE_EEESH_NS5_IJSG_S7_EEESP_EENS2_23PersistentTileSchedulerENS2_41Sm100FmhaCtxKernelWarpspecializedScheduleEEEEEvNT_6ParamsE:
	.zero		2432


//--------------------- SYMBOLS --------------------------

	.type		.nv.reservedSmem.offset0,@object
	.size		.nv.reservedSmem.offset0,0x4
	.type		.nv.reservedSmem.cap,@object
	.size		.nv.reservedSmem.cap,0x4
	.type		vprintf,@function
	.type		__assertfail,@function
